//
// Generated by NVIDIA NVVM Compiler
//
// Compiler Build ID: CL-36424714
// Cuda compilation tools, release 13.0, V13.0.88
// Based on NVVM 20.0.0
//

.version 9.0
.target sm_100
.address_size 64

	// .globl	_Z22adaln_layernorm_kernelI6__halffEvPT_PKS1_S4_S4_S4_S4_iiif
// _ZZ22adaln_layernorm_kernelI6__halffEvPT_PKS1_S4_S4_S4_S4_iiifE4mean has been demoted
// _ZZ22adaln_layernorm_kernelI6__halffEvPT_PKS1_S4_S4_S4_S4_iiifE7inv_std has been demoted
// _ZZ22adaln_layernorm_kernelI13__nv_bfloat16fEvPT_PKS1_S4_S4_S4_S4_iiifE4mean has been demoted
// _ZZ22adaln_layernorm_kernelI13__nv_bfloat16fEvPT_PKS1_S4_S4_S4_S4_iiifE7inv_std has been demoted
// _ZZ22adaln_layernorm_kernelIffEvPT_PKS0_S3_S3_S3_S3_iiifE4mean has been demoted
// _ZZ22adaln_layernorm_kernelIffEvPT_PKS0_S3_S3_S3_S3_iiifE7inv_std has been demoted
// _ZZ20adaln_rmsnorm_kernelI6__halffEvPT_PKS1_S4_S4_S4_iiifE7rms_inv has been demoted
// _ZZ20adaln_rmsnorm_kernelI13__nv_bfloat16fEvPT_PKS1_S4_S4_S4_iiifE7rms_inv has been demoted
// _ZZ20adaln_rmsnorm_kernelIffEvPT_PKS0_S3_S3_S3_iiifE7rms_inv has been demoted
// _ZZ17adaln_zero_kernelI6__halffEvPT_PKS1_S4_S4_S4_S4_iiifE7rms_inv has been demoted
// _ZZ17adaln_zero_kernelI13__nv_bfloat16fEvPT_PKS1_S4_S4_S4_S4_iiifE7rms_inv has been demoted
// _ZZ17adaln_zero_kernelIffEvPT_PKS0_S3_S3_S3_S3_iiifE7rms_inv has been demoted
// _ZZ21adaln_residual_kernelI6__halffEvPT_PKS1_S4_S4_S4_S4_iiifE7rms_inv has been demoted
// _ZZ21adaln_residual_kernelI13__nv_bfloat16fEvPT_PKS1_S4_S4_S4_S4_iiifE7rms_inv has been demoted
// _ZZ21adaln_residual_kernelIffEvPT_PKS0_S3_S3_S3_S3_iiifE7rms_inv has been demoted
.extern .shared .align 16 .b8 smem[];

.visible .entry _Z22adaln_layernorm_kernelI6__halffEvPT_PKS1_S4_S4_S4_S4_iiif(
	.param .u64 .ptr .align 1 _Z22adaln_layernorm_kernelI6__halffEvPT_PKS1_S4_S4_S4_S4_iiif_param_0,
	.param .u64 .ptr .align 1 _Z22adaln_layernorm_kernelI6__halffEvPT_PKS1_S4_S4_S4_S4_iiif_param_1,
	.param .u64 .ptr .align 1 _Z22adaln_layernorm_kernelI6__halffEvPT_PKS1_S4_S4_S4_S4_iiif_param_2,
	.param .u64 .ptr .align 1 _Z22adaln_layernorm_kernelI6__halffEvPT_PKS1_S4_S4_S4_S4_iiif_param_3,
	.param .u64 .ptr .align 1 _Z22adaln_layernorm_kernelI6__halffEvPT_PKS1_S4_S4_S4_S4_iiif_param_4,
	.param .u64 .ptr .align 1 _Z22adaln_layernorm_kernelI6__halffEvPT_PKS1_S4_S4_S4_S4_iiif_param_5,
	.param .u32 _Z22adaln_layernorm_kernelI6__halffEvPT_PKS1_S4_S4_S4_S4_iiif_param_6,
	.param .u32 _Z22adaln_layernorm_kernelI6__halffEvPT_PKS1_S4_S4_S4_S4_iiif_param_7,
	.param .u32 _Z22adaln_layernorm_kernelI6__halffEvPT_PKS1_S4_S4_S4_S4_iiif_param_8,
	.param .f32 _Z22adaln_layernorm_kernelI6__halffEvPT_PKS1_S4_S4_S4_S4_iiif_param_9
)
{
	.reg .pred 	%p<58>;
	.reg .b16 	%rs<66>;
	.reg .b32 	%r<166>;
	.reg .b32 	%f<215>;
	.reg .b64 	%rd<183>;
	// demoted variable
	.shared .align 4 .f32 _ZZ22adaln_layernorm_kernelI6__halffEvPT_PKS1_S4_S4_S4_S4_iiifE4mean;
	// demoted variable
	.shared .align 4 .f32 _ZZ22adaln_layernorm_kernelI6__halffEvPT_PKS1_S4_S4_S4_S4_iiifE7inv_std;
	ld.param.u64 	%rd22, [_Z22adaln_layernorm_kernelI6__halffEvPT_PKS1_S4_S4_S4_S4_iiif_param_1];
	ld.param.u64 	%rd23, [_Z22adaln_layernorm_kernelI6__halffEvPT_PKS1_S4_S4_S4_S4_iiif_param_2];
	ld.param.u64 	%rd24, [_Z22adaln_layernorm_kernelI6__halffEvPT_PKS1_S4_S4_S4_S4_iiif_param_4];
	ld.param.u64 	%rd25, [_Z22adaln_layernorm_kernelI6__halffEvPT_PKS1_S4_S4_S4_S4_iiif_param_5];
	ld.param.u32 	%r41, [_Z22adaln_layernorm_kernelI6__halffEvPT_PKS1_S4_S4_S4_S4_iiif_param_7];
	ld.param.u32 	%r40, [_Z22adaln_layernorm_kernelI6__halffEvPT_PKS1_S4_S4_S4_S4_iiif_param_8];
	cvta.to.global.u64 	%rd1, %rd25;
	cvta.to.global.u64 	%rd2, %rd24;
	cvta.to.global.u64 	%rd3, %rd23;
	cvta.to.global.u64 	%rd4, %rd22;
	mov.u32 	%r42, %ctaid.x;
	div.s32 	%r43, %r42, %r41;
	mov.u32 	%r161, %tid.x;
	mov.u32 	%r2, %ntid.x;
	mul.lo.s32 	%r44, %r40, %r42;
	cvt.s64.s32 	%rd5, %r44;
	mul.wide.s32 	%rd26, %r44, 2;
	add.s64 	%rd6, %rd4, %rd26;
	mul.lo.s32 	%r45, %r43, %r40;
	cvt.s64.s32 	%rd7, %r45;
	setp.ge.s32 	%p2, %r161, %r40;
	mov.f32 	%f206, 0f00000000;
	@%p2 bra 	$L__BB0_6;
	add.s32 	%r46, %r161, %r2;
	max.u32 	%r47, %r40, %r46;
	setp.lt.u32 	%p3, %r46, %r40;
	selp.u32 	%r48, 1, 0, %p3;
	add.s32 	%r49, %r46, %r48;
	sub.s32 	%r50, %r47, %r49;
	div.u32 	%r51, %r50, %r2;
	add.s32 	%r3, %r51, %r48;
	and.b32  	%r52, %r3, 3;
	setp.eq.s32 	%p4, %r52, 3;
	mov.f32 	%f206, 0f00000000;
	mov.u32 	%r154, %r161;
	@%p4 bra 	$L__BB0_4;
	shl.b64 	%rd27, %rd5, 1;
	mul.wide.u32 	%rd28, %r161, 2;
	add.s64 	%rd29, %rd27, %rd28;
	add.s64 	%rd179, %rd4, %rd29;
	add.s32 	%r53, %r3, 1;
	and.b32  	%r54, %r53, 3;
	neg.s32 	%r152, %r54;
	mov.f32 	%f206, 0f00000000;
	mul.wide.u32 	%rd30, %r2, 2;
	mov.u32 	%r154, %r161;
$L__BB0_3:
	.pragma "nounroll";
	ld.global.nc.u16 	%rs1, [%rd179];
	// begin inline asm
	{  cvt.f32.f16 %f32, %rs1;}

	// end inline asm
	add.f32 	%f206, %f206, %f32;
	add.s32 	%r154, %r154, %r2;
	add.s64 	%rd179, %rd179, %rd30;
	add.s32 	%r152, %r152, 1;
	setp.ne.s32 	%p5, %r152, 0;
	@%p5 bra 	$L__BB0_3;
$L__BB0_4:
	setp.lt.u32 	%p6, %r3, 3;
	@%p6 bra 	$L__BB0_6;
$L__BB0_5:
	mul.wide.u32 	%rd31, %r154, 2;
	add.s64 	%rd32, %rd6, %rd31;
	ld.global.nc.u16 	%rs2, [%rd32];
	// begin inline asm
	{  cvt.f32.f16 %f33, %rs2;}

	// end inline asm
	add.f32 	%f37, %f206, %f33;
	add.s32 	%r55, %r154, %r2;
	mul.wide.u32 	%rd33, %r55, 2;
	add.s64 	%rd34, %rd6, %rd33;
	ld.global.nc.u16 	%rs3, [%rd34];
	// begin inline asm
	{  cvt.f32.f16 %f34, %rs3;}

	// end inline asm
	add.f32 	%f38, %f37, %f34;
	add.s32 	%r56, %r55, %r2;
	mul.wide.u32 	%rd35, %r56, 2;
	add.s64 	%rd36, %rd6, %rd35;
	ld.global.nc.u16 	%rs4, [%rd36];
	// begin inline asm
	{  cvt.f32.f16 %f35, %rs4;}

	// end inline asm
	add.f32 	%f39, %f38, %f35;
	add.s32 	%r57, %r56, %r2;
	mul.wide.u32 	%rd37, %r57, 2;
	add.s64 	%rd38, %rd6, %rd37;
	ld.global.nc.u16 	%rs5, [%rd38];
	// begin inline asm
	{  cvt.f32.f16 %f36, %rs5;}

	// end inline asm
	add.f32 	%f206, %f39, %f36;
	add.s32 	%r154, %r57, %r2;
	setp.lt.s32 	%p7, %r154, %r40;
	@%p7 bra 	$L__BB0_5;
$L__BB0_6:
	and.b32  	%r12, %r161, 31;
	mov.b32 	%r58, %f206;
	shfl.sync.bfly.b32	%r59|%p8, %r58, 16, 31, -1;
	mov.b32 	%f40, %r59;
	add.f32 	%f41, %f206, %f40;
	mov.b32 	%r60, %f41;
	shfl.sync.bfly.b32	%r61|%p9, %r60, 8, 31, -1;
	mov.b32 	%f42, %r61;
	add.f32 	%f43, %f41, %f42;
	mov.b32 	%r62, %f43;
	shfl.sync.bfly.b32	%r63|%p10, %r62, 4, 31, -1;
	mov.b32 	%f44, %r63;
	add.f32 	%f45, %f43, %f44;
	mov.b32 	%r64, %f45;
	shfl.sync.bfly.b32	%r65|%p11, %r64, 2, 31, -1;
	mov.b32 	%f46, %r65;
	add.f32 	%f47, %f45, %f46;
	mov.b32 	%r66, %f47;
	shfl.sync.bfly.b32	%r67|%p12, %r66, 1, 31, -1;
	mov.b32 	%f48, %r67;
	add.f32 	%f8, %f47, %f48;
	setp.ne.s32 	%p13, %r12, 0;
	shr.u32 	%r68, %r161, 3;
	mov.u32 	%r69, smem;
	add.s32 	%r13, %r69, %r68;
	@%p13 bra 	$L__BB0_8;
	st.shared.f32 	[%r13], %f8;
$L__BB0_8:
	bar.sync 	0;
	add.s32 	%r70, %r2, 31;
	shr.u32 	%r14, %r70, 5;
	setp.ge.u32 	%p14, %r161, %r14;
	mov.f32 	%f207, 0f00000000;
	@%p14 bra 	$L__BB0_10;
	shl.b32 	%r71, %r161, 2;
	add.s32 	%r73, %r69, %r71;
	ld.shared.f32 	%f207, [%r73];
$L__BB0_10:
	setp.gt.u32 	%p16, %r161, 31;
	mov.pred 	%p57, 0;
	@%p16 bra 	$L__BB0_13;
	mov.b32 	%r74, %f207;
	shfl.sync.bfly.b32	%r75|%p18, %r74, 16, 31, -1;
	mov.b32 	%f50, %r75;
	add.f32 	%f51, %f207, %f50;
	mov.b32 	%r76, %f51;
	shfl.sync.bfly.b32	%r77|%p19, %r76, 8, 31, -1;
	mov.b32 	%f52, %r77;
	add.f32 	%f53, %f51, %f52;
	mov.b32 	%r78, %f53;
	shfl.sync.bfly.b32	%r79|%p20, %r78, 4, 31, -1;
	mov.b32 	%f54, %r79;
	add.f32 	%f55, %f53, %f54;
	mov.b32 	%r80, %f55;
	shfl.sync.bfly.b32	%r81|%p21, %r80, 2, 31, -1;
	mov.b32 	%f56, %r81;
	add.f32 	%f57, %f55, %f56;
	mov.b32 	%r82, %f57;
	shfl.sync.bfly.b32	%r83|%p22, %r82, 1, 31, -1;
	mov.b32 	%f58, %r83;
	add.f32 	%f11, %f57, %f58;
	setp.ne.s32 	%p23, %r161, 0;
	@%p23 bra 	$L__BB0_13;
	cvt.rn.f32.s32 	%f59, %r40;
	div.rn.f32 	%f60, %f11, %f59;
	st.shared.f32 	[_ZZ22adaln_layernorm_kernelI6__halffEvPT_PKS1_S4_S4_S4_S4_iiifE4mean], %f60;
	mov.pred 	%p57, -1;
$L__BB0_13:
	setp.ge.s32 	%p25, %r161, %r40;
	bar.sync 	0;
	mov.f32 	%f212, 0f00000000;
	@%p25 bra 	$L__BB0_19;
	ld.shared.f32 	%f12, [_ZZ22adaln_layernorm_kernelI6__halffEvPT_PKS1_S4_S4_S4_S4_iiifE4mean];
	add.s32 	%r84, %r161, %r2;
	max.u32 	%r85, %r40, %r84;
	setp.lt.u32 	%p26, %r84, %r40;
	selp.u32 	%r86, 1, 0, %p26;
	add.s32 	%r87, %r84, %r86;
	sub.s32 	%r88, %r85, %r87;
	div.u32 	%r89, %r88, %r2;
	add.s32 	%r15, %r89, %r86;
	and.b32  	%r90, %r15, 3;
	setp.eq.s32 	%p27, %r90, 3;
	mov.f32 	%f212, 0f00000000;
	mov.u32 	%r158, %r161;
	@%p27 bra 	$L__BB0_17;
	shl.b64 	%rd39, %rd5, 1;
	mul.wide.u32 	%rd40, %r161, 2;
	add.s64 	%rd41, %rd39, %rd40;
	add.s64 	%rd180, %rd4, %rd41;
	add.s32 	%r91, %r15, 1;
	and.b32  	%r92, %r91, 3;
	neg.s32 	%r156, %r92;
	mov.f32 	%f212, 0f00000000;
	mul.wide.u32 	%rd42, %r2, 2;
	mov.u32 	%r158, %r161;
$L__BB0_16:
	.pragma "nounroll";
	ld.global.nc.u16 	%rs6, [%rd180];
	// begin inline asm
	{  cvt.f32.f16 %f65, %rs6;}

	// end inline asm
	sub.f32 	%f66, %f65, %f12;
	fma.rn.f32 	%f212, %f66, %f66, %f212;
	add.s32 	%r158, %r158, %r2;
	add.s64 	%rd180, %rd180, %rd42;
	add.s32 	%r156, %r156, 1;
	setp.ne.s32 	%p28, %r156, 0;
	@%p28 bra 	$L__BB0_16;
$L__BB0_17:
	setp.lt.u32 	%p29, %r15, 3;
	@%p29 bra 	$L__BB0_19;
$L__BB0_18:
	mul.wide.u32 	%rd43, %r158, 2;
	add.s64 	%rd44, %rd6, %rd43;
	ld.global.nc.u16 	%rs7, [%rd44];
	// begin inline asm
	{  cvt.f32.f16 %f67, %rs7;}

	// end inline asm
	sub.f32 	%f71, %f67, %f12;
	fma.rn.f32 	%f72, %f71, %f71, %f212;
	add.s32 	%r93, %r158, %r2;
	mul.wide.u32 	%rd45, %r93, 2;
	add.s64 	%rd46, %rd6, %rd45;
	ld.global.nc.u16 	%rs8, [%rd46];
	// begin inline asm
	{  cvt.f32.f16 %f68, %rs8;}

	// end inline asm
	sub.f32 	%f73, %f68, %f12;
	fma.rn.f32 	%f74, %f73, %f73, %f72;
	add.s32 	%r94, %r93, %r2;
	mul.wide.u32 	%rd47, %r94, 2;
	add.s64 	%rd48, %rd6, %rd47;
	ld.global.nc.u16 	%rs9, [%rd48];
	// begin inline asm
	{  cvt.f32.f16 %f69, %rs9;}

	// end inline asm
	sub.f32 	%f75, %f69, %f12;
	fma.rn.f32 	%f76, %f75, %f75, %f74;
	add.s32 	%r95, %r94, %r2;
	mul.wide.u32 	%rd49, %r95, 2;
	add.s64 	%rd50, %rd6, %rd49;
	ld.global.nc.u16 	%rs10, [%rd50];
	// begin inline asm
	{  cvt.f32.f16 %f70, %rs10;}

	// end inline asm
	sub.f32 	%f77, %f70, %f12;
	fma.rn.f32 	%f212, %f77, %f77, %f76;
	add.s32 	%r158, %r95, %r2;
	setp.lt.s32 	%p30, %r158, %r40;
	@%p30 bra 	$L__BB0_18;
$L__BB0_19:
	setp.ne.s32 	%p31, %r12, 0;
	mov.b32 	%r96, %f212;
	shfl.sync.bfly.b32	%r97|%p32, %r96, 16, 31, -1;
	mov.b32 	%f78, %r97;
	add.f32 	%f79, %f212, %f78;
	mov.b32 	%r98, %f79;
	shfl.sync.bfly.b32	%r99|%p33, %r98, 8, 31, -1;
	mov.b32 	%f80, %r99;
	add.f32 	%f81, %f79, %f80;
	mov.b32 	%r100, %f81;
	shfl.sync.bfly.b32	%r101|%p34, %r100, 4, 31, -1;
	mov.b32 	%f82, %r101;
	add.f32 	%f83, %f81, %f82;
	mov.b32 	%r102, %f83;
	shfl.sync.bfly.b32	%r103|%p35, %r102, 2, 31, -1;
	mov.b32 	%f84, %r103;
	add.f32 	%f85, %f83, %f84;
	mov.b32 	%r104, %f85;
	shfl.sync.bfly.b32	%r105|%p36, %r104, 1, 31, -1;
	mov.b32 	%f86, %r105;
	add.f32 	%f20, %f85, %f86;
	@%p31 bra 	$L__BB0_21;
	st.shared.f32 	[%r13], %f20;
$L__BB0_21:
	setp.ge.u32 	%p37, %r161, %r14;
	bar.sync 	0;
	mov.f32 	%f214, 0f00000000;
	@%p37 bra 	$L__BB0_23;
	shl.b32 	%r109, %r161, 2;
	add.s32 	%r111, %r69, %r109;
	ld.shared.f32 	%f214, [%r111];
$L__BB0_23:
	setp.gt.u32 	%p38, %r161, 31;
	@%p38 bra 	$L__BB0_25;
	mov.b32 	%r112, %f214;
	shfl.sync.bfly.b32	%r113|%p39, %r112, 16, 31, -1;
	mov.b32 	%f88, %r113;
	add.f32 	%f89, %f214, %f88;
	mov.b32 	%r114, %f89;
	shfl.sync.bfly.b32	%r115|%p40, %r114, 8, 31, -1;
	mov.b32 	%f90, %r115;
	add.f32 	%f91, %f89, %f90;
	mov.b32 	%r116, %f91;
	shfl.sync.bfly.b32	%r117|%p41, %r116, 4, 31, -1;
	mov.b32 	%f92, %r117;
	add.f32 	%f93, %f91, %f92;
	mov.b32 	%r118, %f93;
	shfl.sync.bfly.b32	%r119|%p42, %r118, 2, 31, -1;
	mov.b32 	%f94, %r119;
	add.f32 	%f95, %f93, %f94;
	mov.b32 	%r120, %f95;
	shfl.sync.bfly.b32	%r121|%p43, %r120, 1, 31, -1;
	mov.b32 	%f96, %r121;
	add.f32 	%f214, %f95, %f96;
$L__BB0_25:
	not.pred 	%p44, %p57;
	@%p44 bra 	$L__BB0_27;
	ld.param.f32 	%f201, [_Z22adaln_layernorm_kernelI6__halffEvPT_PKS1_S4_S4_S4_S4_iiif_param_9];
	cvt.rn.f32.s32 	%f97, %r40;
	div.rn.f32 	%f98, %f214, %f97;
	add.f32 	%f99, %f201, %f98;
	rsqrt.approx.f32 	%f100, %f99;
	st.shared.f32 	[_ZZ22adaln_layernorm_kernelI6__halffEvPT_PKS1_S4_S4_S4_S4_iiifE7inv_std], %f100;
$L__BB0_27:
	setp.ge.s32 	%p45, %r161, %r40;
	bar.sync 	0;
	@%p45 bra 	$L__BB0_39;
	ld.param.u64 	%rd176, [_Z22adaln_layernorm_kernelI6__halffEvPT_PKS1_S4_S4_S4_S4_iiif_param_3];
	ld.shared.f32 	%f25, [_ZZ22adaln_layernorm_kernelI6__halffEvPT_PKS1_S4_S4_S4_S4_iiifE4mean];
	ld.shared.f32 	%f26, [_ZZ22adaln_layernorm_kernelI6__halffEvPT_PKS1_S4_S4_S4_S4_iiifE7inv_std];
	setp.ne.s64 	%p46, %rd176, 0;
	@%p46 bra 	$L__BB0_34;
	add.s32 	%r137, %r161, %r2;
	max.u32 	%r138, %r40, %r137;
	setp.lt.u32 	%p52, %r137, %r40;
	selp.u32 	%r139, 1, 0, %p52;
	add.s32 	%r140, %r137, %r139;
	sub.s32 	%r141, %r138, %r140;
	div.u32 	%r142, %r141, %r2;
	add.s32 	%r24, %r142, %r139;
	and.b32  	%r143, %r24, 3;
	setp.eq.s32 	%p53, %r143, 3;
	@%p53 bra 	$L__BB0_32;
	add.s32 	%r144, %r24, 1;
	and.b32  	%r145, %r144, 3;
	mul.wide.u32 	%rd181, %r161, 2;
	neg.s32 	%r160, %r145;
	shl.b64 	%rd117, %rd7, 1;
	add.s64 	%rd118, %rd2, %rd117;
	add.s64 	%rd120, %rd1, %rd117;
	shl.b64 	%rd122, %rd5, 1;
	mul.wide.u32 	%rd126, %r2, 2;
$L__BB0_31:
	.pragma "nounroll";
	ld.param.u64 	%rd174, [_Z22adaln_layernorm_kernelI6__halffEvPT_PKS1_S4_S4_S4_S4_iiif_param_0];
	mov.u32 	%r146, %tid.x;
	add.s32 	%r147, %r24, 1;
	and.b32  	%r148, %r147, 3;
	mad.lo.s32 	%r161, %r2, %r148, %r146;
	add.s64 	%rd115, %rd6, %rd181;
	ld.global.nc.u16 	%rs41, [%rd115];
	// begin inline asm
	{  cvt.f32.f16 %f156, %rs41;}

	// end inline asm
	sub.f32 	%f161, %f156, %f25;
	mul.f32 	%f162, %f161, %f26;
	add.s64 	%rd116, %rd3, %rd181;
	ld.global.nc.u16 	%rs42, [%rd116];
	// begin inline asm
	{  cvt.f32.f16 %f157, %rs42;}

	// end inline asm
	add.s64 	%rd119, %rd118, %rd181;
	ld.global.nc.u16 	%rs43, [%rd119];
	// begin inline asm
	{  cvt.f32.f16 %f158, %rs43;}

	// end inline asm
	add.s64 	%rd121, %rd120, %rd181;
	ld.global.nc.u16 	%rs44, [%rd121];
	// begin inline asm
	{  cvt.f32.f16 %f159, %rs44;}

	// end inline asm
	mul.f32 	%f163, %f162, %f157;
	add.f32 	%f164, %f158, 0f3F800000;
	fma.rn.f32 	%f160, %f163, %f164, %f159;
	// begin inline asm
	{  cvt.rn.f16.f32 %rs45, %f160;}

	// end inline asm
	cvta.to.global.u64 	%rd123, %rd174;
	add.s64 	%rd124, %rd123, %rd122;
	add.s64 	%rd125, %rd124, %rd181;
	st.global.u16 	[%rd125], %rs45;
	add.s64 	%rd181, %rd181, %rd126;
	add.s32 	%r160, %r160, 1;
	setp.ne.s32 	%p54, %r160, 0;
	@%p54 bra 	$L__BB0_31;
$L__BB0_32:
	setp.lt.u32 	%p55, %r24, 3;
	@%p55 bra 	$L__BB0_39;
$L__BB0_33:
	ld.param.u64 	%rd175, [_Z22adaln_layernorm_kernelI6__halffEvPT_PKS1_S4_S4_S4_S4_iiif_param_0];
	cvt.u64.u32 	%rd127, %r161;
	mul.wide.u32 	%rd128, %r161, 2;
	add.s64 	%rd129, %rd6, %rd128;
	ld.global.nc.u16 	%rs46, [%rd129];
	// begin inline asm
	{  cvt.f32.f16 %f165, %rs46;}

	// end inline asm
	sub.f32 	%f185, %f165, %f25;
	mul.f32 	%f186, %f185, %f26;
	add.s64 	%rd130, %rd3, %rd128;
	ld.global.nc.u16 	%rs47, [%rd130];
	// begin inline asm
	{  cvt.f32.f16 %f166, %rs47;}

	// end inline asm
	add.s64 	%rd131, %rd127, %rd7;
	shl.b64 	%rd132, %rd131, 1;
	add.s64 	%rd133, %rd2, %rd132;
	ld.global.nc.u16 	%rs48, [%rd133];
	// begin inline asm
	{  cvt.f32.f16 %f167, %rs48;}

	// end inline asm
	add.s64 	%rd134, %rd1, %rd132;
	ld.global.nc.u16 	%rs49, [%rd134];
	// begin inline asm
	{  cvt.f32.f16 %f168, %rs49;}

	// end inline asm
	mul.f32 	%f187, %f186, %f166;
	add.f32 	%f188, %f167, 0f3F800000;
	fma.rn.f32 	%f169, %f187, %f188, %f168;
	// begin inline asm
	{  cvt.rn.f16.f32 %rs50, %f169;}

	// end inline asm
	add.s64 	%rd135, %rd127, %rd5;
	cvta.to.global.u64 	%rd136, %rd175;
	shl.b64 	%rd137, %rd135, 1;
	add.s64 	%rd138, %rd136, %rd137;
	st.global.u16 	[%rd138], %rs50;
	add.s32 	%r149, %r161, %r2;
	cvt.u64.u32 	%rd139, %r149;
	mul.wide.u32 	%rd140, %r149, 2;
	add.s64 	%rd141, %rd6, %rd140;
	ld.global.nc.u16 	%rs51, [%rd141];
	// begin inline asm
	{  cvt.f32.f16 %f170, %rs51;}

	// end inline asm
	sub.f32 	%f189, %f170, %f25;
	mul.f32 	%f190, %f189, %f26;
	add.s64 	%rd142, %rd3, %rd140;
	ld.global.nc.u16 	%rs52, [%rd142];
	// begin inline asm
	{  cvt.f32.f16 %f171, %rs52;}

	// end inline asm
	add.s64 	%rd143, %rd139, %rd7;
	shl.b64 	%rd144, %rd143, 1;
	add.s64 	%rd145, %rd2, %rd144;
	ld.global.nc.u16 	%rs53, [%rd145];
	// begin inline asm
	{  cvt.f32.f16 %f172, %rs53;}

	// end inline asm
	add.s64 	%rd146, %rd1, %rd144;
	ld.global.nc.u16 	%rs54, [%rd146];
	// begin inline asm
	{  cvt.f32.f16 %f173, %rs54;}

	// end inline asm
	mul.f32 	%f191, %f190, %f171;
	add.f32 	%f192, %f172, 0f3F800000;
	fma.rn.f32 	%f174, %f191, %f192, %f173;
	// begin inline asm
	{  cvt.rn.f16.f32 %rs55, %f174;}

	// end inline asm
	add.s64 	%rd147, %rd139, %rd5;
	shl.b64 	%rd148, %rd147, 1;
	add.s64 	%rd149, %rd136, %rd148;
	st.global.u16 	[%rd149], %rs55;
	add.s32 	%r150, %r149, %r2;
	cvt.u64.u32 	%rd150, %r150;
	mul.wide.u32 	%rd151, %r150, 2;
	add.s64 	%rd152, %rd6, %rd151;
	ld.global.nc.u16 	%rs56, [%rd152];
	// begin inline asm
	{  cvt.f32.f16 %f175, %rs56;}

	// end inline asm
	sub.f32 	%f193, %f175, %f25;
	mul.f32 	%f194, %f193, %f26;
	add.s64 	%rd153, %rd3, %rd151;
	ld.global.nc.u16 	%rs57, [%rd153];
	// begin inline asm
	{  cvt.f32.f16 %f176, %rs57;}

	// end inline asm
	add.s64 	%rd154, %rd150, %rd7;
	shl.b64 	%rd155, %rd154, 1;
	add.s64 	%rd156, %rd2, %rd155;
	ld.global.nc.u16 	%rs58, [%rd156];
	// begin inline asm
	{  cvt.f32.f16 %f177, %rs58;}

	// end inline asm
	add.s64 	%rd157, %rd1, %rd155;
	ld.global.nc.u16 	%rs59, [%rd157];
	// begin inline asm
	{  cvt.f32.f16 %f178, %rs59;}

	// end inline asm
	mul.f32 	%f195, %f194, %f176;
	add.f32 	%f196, %f177, 0f3F800000;
	fma.rn.f32 	%f179, %f195, %f196, %f178;
	// begin inline asm
	{  cvt.rn.f16.f32 %rs60, %f179;}

	// end inline asm
	add.s64 	%rd158, %rd150, %rd5;
	shl.b64 	%rd159, %rd158, 1;
	add.s64 	%rd160, %rd136, %rd159;
	st.global.u16 	[%rd160], %rs60;
	add.s32 	%r151, %r150, %r2;
	cvt.u64.u32 	%rd161, %r151;
	mul.wide.u32 	%rd162, %r151, 2;
	add.s64 	%rd163, %rd6, %rd162;
	ld.global.nc.u16 	%rs61, [%rd163];
	// begin inline asm
	{  cvt.f32.f16 %f180, %rs61;}

	// end inline asm
	sub.f32 	%f197, %f180, %f25;
	mul.f32 	%f198, %f197, %f26;
	add.s64 	%rd164, %rd3, %rd162;
	ld.global.nc.u16 	%rs62, [%rd164];
	// begin inline asm
	{  cvt.f32.f16 %f181, %rs62;}

	// end inline asm
	add.s64 	%rd165, %rd161, %rd7;
	shl.b64 	%rd166, %rd165, 1;
	add.s64 	%rd167, %rd2, %rd166;
	ld.global.nc.u16 	%rs63, [%rd167];
	// begin inline asm
	{  cvt.f32.f16 %f182, %rs63;}

	// end inline asm
	add.s64 	%rd168, %rd1, %rd166;
	ld.global.nc.u16 	%rs64, [%rd168];
	// begin inline asm
	{  cvt.f32.f16 %f183, %rs64;}

	// end inline asm
	mul.f32 	%f199, %f198, %f181;
	add.f32 	%f200, %f182, 0f3F800000;
	fma.rn.f32 	%f184, %f199, %f200, %f183;
	// begin inline asm
	{  cvt.rn.f16.f32 %rs65, %f184;}

	// end inline asm
	add.s64 	%rd169, %rd161, %rd5;
	shl.b64 	%rd170, %rd169, 1;
	add.s64 	%rd171, %rd136, %rd170;
	st.global.u16 	[%rd171], %rs65;
	add.s32 	%r161, %r151, %r2;
	setp.lt.s32 	%p56, %r161, %r40;
	@%p56 bra 	$L__BB0_33;
	bra.uni 	$L__BB0_39;
$L__BB0_34:
	add.s32 	%r122, %r161, %r2;
	max.u32 	%r123, %r40, %r122;
	setp.lt.u32 	%p47, %r122, %r40;
	selp.u32 	%r124, 1, 0, %p47;
	add.s32 	%r125, %r122, %r124;
	sub.s32 	%r126, %r123, %r125;
	div.u32 	%r127, %r126, %r2;
	add.s32 	%r32, %r127, %r124;
	and.b32  	%r128, %r32, 3;
	setp.eq.s32 	%p48, %r128, 3;
	@%p48 bra 	$L__BB0_37;
	add.s32 	%r129, %r32, 1;
	and.b32  	%r130, %r129, 3;
	mul.wide.u32 	%rd182, %r161, 2;
	neg.s32 	%r163, %r130;
	shl.b64 	%rd53, %rd7, 1;
	add.s64 	%rd54, %rd2, %rd53;
	add.s64 	%rd56, %rd1, %rd53;
	shl.b64 	%rd60, %rd5, 1;
	mul.wide.u32 	%rd64, %r2, 2;
$L__BB0_36:
	.pragma "nounroll";
	ld.param.u64 	%rd177, [_Z22adaln_layernorm_kernelI6__halffEvPT_PKS1_S4_S4_S4_S4_iiif_param_3];
	ld.param.u64 	%rd172, [_Z22adaln_layernorm_kernelI6__halffEvPT_PKS1_S4_S4_S4_S4_iiif_param_0];
	mov.u32 	%r131, %tid.x;
	add.s32 	%r132, %r32, 1;
	and.b32  	%r133, %r132, 3;
	mad.lo.s32 	%r161, %r2, %r133, %r131;
	add.s64 	%rd51, %rd6, %rd182;
	ld.global.nc.u16 	%rs11, [%rd51];
	// begin inline asm
	{  cvt.f32.f16 %f101, %rs11;}

	// end inline asm
	sub.f32 	%f107, %f101, %f25;
	mul.f32 	%f108, %f107, %f26;
	add.s64 	%rd52, %rd3, %rd182;
	ld.global.nc.u16 	%rs12, [%rd52];
	// begin inline asm
	{  cvt.f32.f16 %f102, %rs12;}

	// end inline asm
	add.s64 	%rd55, %rd54, %rd182;
	ld.global.nc.u16 	%rs13, [%rd55];
	// begin inline asm
	{  cvt.f32.f16 %f103, %rs13;}

	// end inline asm
	add.s64 	%rd57, %rd56, %rd182;
	ld.global.nc.u16 	%rs14, [%rd57];
	// begin inline asm
	{  cvt.f32.f16 %f104, %rs14;}

	// end inline asm
	mul.f32 	%f109, %f108, %f102;
	add.f32 	%f110, %f103, 0f3F800000;
	fma.rn.f32 	%f111, %f109, %f110, %f104;
	cvta.to.global.u64 	%rd58, %rd177;
	add.s64 	%rd59, %rd58, %rd182;
	ld.global.nc.u16 	%rs15, [%rd59];
	// begin inline asm
	{  cvt.f32.f16 %f105, %rs15;}

	// end inline asm
	add.f32 	%f106, %f111, %f105;
	// begin inline asm
	{  cvt.rn.f16.f32 %rs16, %f106;}

	// end inline asm
	cvta.to.global.u64 	%rd61, %rd172;
	add.s64 	%rd62, %rd61, %rd60;
	add.s64 	%rd63, %rd62, %rd182;
	st.global.u16 	[%rd63], %rs16;
	add.s64 	%rd182, %rd182, %rd64;
	add.s32 	%r163, %r163, 1;
	setp.ne.s32 	%p49, %r163, 0;
	@%p49 bra 	$L__BB0_36;
$L__BB0_37:
	setp.lt.u32 	%p50, %r32, 3;
	@%p50 bra 	$L__BB0_39;
$L__BB0_38:
	ld.param.u64 	%rd178, [_Z22adaln_layernorm_kernelI6__halffEvPT_PKS1_S4_S4_S4_S4_iiif_param_3];
	ld.param.u64 	%rd173, [_Z22adaln_layernorm_kernelI6__halffEvPT_PKS1_S4_S4_S4_S4_iiif_param_0];
	cvt.u64.u32 	%rd65, %r161;
	mul.wide.u32 	%rd66, %r161, 2;
	add.s64 	%rd67, %rd6, %rd66;
	ld.global.nc.u16 	%rs17, [%rd67];
	// begin inline asm
	{  cvt.f32.f16 %f112, %rs17;}

	// end inline asm
	sub.f32 	%f136, %f112, %f25;
	mul.f32 	%f137, %f136, %f26;
	add.s64 	%rd68, %rd3, %rd66;
	ld.global.nc.u16 	%rs18, [%rd68];
	// begin inline asm
	{  cvt.f32.f16 %f113, %rs18;}

	// end inline asm
	add.s64 	%rd69, %rd65, %rd7;
	shl.b64 	%rd70, %rd69, 1;
	add.s64 	%rd71, %rd2, %rd70;
	ld.global.nc.u16 	%rs19, [%rd71];
	// begin inline asm
	{  cvt.f32.f16 %f114, %rs19;}

	// end inline asm
	add.s64 	%rd72, %rd1, %rd70;
	ld.global.nc.u16 	%rs20, [%rd72];
	// begin inline asm
	{  cvt.f32.f16 %f115, %rs20;}

	// end inline asm
	mul.f32 	%f138, %f137, %f113;
	add.f32 	%f139, %f114, 0f3F800000;
	fma.rn.f32 	%f140, %f138, %f139, %f115;
	cvta.to.global.u64 	%rd73, %rd178;
	add.s64 	%rd74, %rd73, %rd66;
	ld.global.nc.u16 	%rs21, [%rd74];
	// begin inline asm
	{  cvt.f32.f16 %f116, %rs21;}

	// end inline asm
	add.f32 	%f117, %f140, %f116;
	// begin inline asm
	{  cvt.rn.f16.f32 %rs22, %f117;}

	// end inline asm
	add.s64 	%rd75, %rd65, %rd5;
	cvta.to.global.u64 	%rd76, %rd173;
	shl.b64 	%rd77, %rd75, 1;
	add.s64 	%rd78, %rd76, %rd77;
	st.global.u16 	[%rd78], %rs22;
	add.s32 	%r134, %r161, %r2;
	cvt.u64.u32 	%rd79, %r134;
	mul.wide.u32 	%rd80, %r134, 2;
	add.s64 	%rd81, %rd6, %rd80;
	ld.global.nc.u16 	%rs23, [%rd81];
	// begin inline asm
	{  cvt.f32.f16 %f118, %rs23;}

	// end inline asm
	sub.f32 	%f141, %f118, %f25;
	mul.f32 	%f142, %f141, %f26;
	add.s64 	%rd82, %rd3, %rd80;
	ld.global.nc.u16 	%rs24, [%rd82];
	// begin inline asm
	{  cvt.f32.f16 %f119, %rs24;}

	// end inline asm
	add.s64 	%rd83, %rd79, %rd7;
	shl.b64 	%rd84, %rd83, 1;
	add.s64 	%rd85, %rd2, %rd84;
	ld.global.nc.u16 	%rs25, [%rd85];
	// begin inline asm
	{  cvt.f32.f16 %f120, %rs25;}

	// end inline asm
	add.s64 	%rd86, %rd1, %rd84;
	ld.global.nc.u16 	%rs26, [%rd86];
	// begin inline asm
	{  cvt.f32.f16 %f121, %rs26;}

	// end inline asm
	mul.f32 	%f143, %f142, %f119;
	add.f32 	%f144, %f120, 0f3F800000;
	fma.rn.f32 	%f145, %f143, %f144, %f121;
	add.s64 	%rd87, %rd73, %rd80;
	ld.global.nc.u16 	%rs27, [%rd87];
	// begin inline asm
	{  cvt.f32.f16 %f122, %rs27;}

	// end inline asm
	add.f32 	%f123, %f145, %f122;
	// begin inline asm
	{  cvt.rn.f16.f32 %rs28, %f123;}

	// end inline asm
	add.s64 	%rd88, %rd79, %rd5;
	shl.b64 	%rd89, %rd88, 1;
	add.s64 	%rd90, %rd76, %rd89;
	st.global.u16 	[%rd90], %rs28;
	add.s32 	%r135, %r134, %r2;
	cvt.u64.u32 	%rd91, %r135;
	mul.wide.u32 	%rd92, %r135, 2;
	add.s64 	%rd93, %rd6, %rd92;
	ld.global.nc.u16 	%rs29, [%rd93];
	// begin inline asm
	{  cvt.f32.f16 %f124, %rs29;}

	// end inline asm
	sub.f32 	%f146, %f124, %f25;
	mul.f32 	%f147, %f146, %f26;
	add.s64 	%rd94, %rd3, %rd92;
	ld.global.nc.u16 	%rs30, [%rd94];
	// begin inline asm
	{  cvt.f32.f16 %f125, %rs30;}

	// end inline asm
	add.s64 	%rd95, %rd91, %rd7;
	shl.b64 	%rd96, %rd95, 1;
	add.s64 	%rd97, %rd2, %rd96;
	ld.global.nc.u16 	%rs31, [%rd97];
	// begin inline asm
	{  cvt.f32.f16 %f126, %rs31;}

	// end inline asm
	add.s64 	%rd98, %rd1, %rd96;
	ld.global.nc.u16 	%rs32, [%rd98];
	// begin inline asm
	{  cvt.f32.f16 %f127, %rs32;}

	// end inline asm
	mul.f32 	%f148, %f147, %f125;
	add.f32 	%f149, %f126, 0f3F800000;
	fma.rn.f32 	%f150, %f148, %f149, %f127;
	add.s64 	%rd99, %rd73, %rd92;
	ld.global.nc.u16 	%rs33, [%rd99];
	// begin inline asm
	{  cvt.f32.f16 %f128, %rs33;}

	// end inline asm
	add.f32 	%f129, %f150, %f128;
	// begin inline asm
	{  cvt.rn.f16.f32 %rs34, %f129;}

	// end inline asm
	add.s64 	%rd100, %rd91, %rd5;
	shl.b64 	%rd101, %rd100, 1;
	add.s64 	%rd102, %rd76, %rd101;
	st.global.u16 	[%rd102], %rs34;
	add.s32 	%r136, %r135, %r2;
	cvt.u64.u32 	%rd103, %r136;
	mul.wide.u32 	%rd104, %r136, 2;
	add.s64 	%rd105, %rd6, %rd104;
	ld.global.nc.u16 	%rs35, [%rd105];
	// begin inline asm
	{  cvt.f32.f16 %f130, %rs35;}

	// end inline asm
	sub.f32 	%f151, %f130, %f25;
	mul.f32 	%f152, %f151, %f26;
	add.s64 	%rd106, %rd3, %rd104;
	ld.global.nc.u16 	%rs36, [%rd106];
	// begin inline asm
	{  cvt.f32.f16 %f131, %rs36;}

	// end inline asm
	add.s64 	%rd107, %rd103, %rd7;
	shl.b64 	%rd108, %rd107, 1;
	add.s64 	%rd109, %rd2, %rd108;
	ld.global.nc.u16 	%rs37, [%rd109];
	// begin inline asm
	{  cvt.f32.f16 %f132, %rs37;}

	// end inline asm
	add.s64 	%rd110, %rd1, %rd108;
	ld.global.nc.u16 	%rs38, [%rd110];
	// begin inline asm
	{  cvt.f32.f16 %f133, %rs38;}

	// end inline asm
	mul.f32 	%f153, %f152, %f131;
	add.f32 	%f154, %f132, 0f3F800000;
	fma.rn.f32 	%f155, %f153, %f154, %f133;
	add.s64 	%rd111, %rd73, %rd104;
	ld.global.nc.u16 	%rs39, [%rd111];
	// begin inline asm
	{  cvt.f32.f16 %f134, %rs39;}

	// end inline asm
	add.f32 	%f135, %f155, %f134;
	// begin inline asm
	{  cvt.rn.f16.f32 %rs40, %f135;}

	// end inline asm
	add.s64 	%rd112, %rd103, %rd5;
	shl.b64 	%rd113, %rd112, 1;
	add.s64 	%rd114, %rd76, %rd113;
	st.global.u16 	[%rd114], %rs40;
	add.s32 	%r161, %r136, %r2;
	setp.lt.s32 	%p51, %r161, %r40;
	@%p51 bra 	$L__BB0_38;
$L__BB0_39:
	ret;

}
	// .globl	_Z22adaln_layernorm_kernelI13__nv_bfloat16fEvPT_PKS1_S4_S4_S4_S4_iiif
.visible .entry _Z22adaln_layernorm_kernelI13__nv_bfloat16fEvPT_PKS1_S4_S4_S4_S4_iiif(
	.param .u64 .ptr .align 1 _Z22adaln_layernorm_kernelI13__nv_bfloat16fEvPT_PKS1_S4_S4_S4_S4_iiif_param_0,
	.param .u64 .ptr .align 1 _Z22adaln_layernorm_kernelI13__nv_bfloat16fEvPT_PKS1_S4_S4_S4_S4_iiif_param_1,
	.param .u64 .ptr .align 1 _Z22adaln_layernorm_kernelI13__nv_bfloat16fEvPT_PKS1_S4_S4_S4_S4_iiif_param_2,
	.param .u64 .ptr .align 1 _Z22adaln_layernorm_kernelI13__nv_bfloat16fEvPT_PKS1_S4_S4_S4_S4_iiif_param_3,
	.param .u64 .ptr .align 1 _Z22adaln_layernorm_kernelI13__nv_bfloat16fEvPT_PKS1_S4_S4_S4_S4_iiif_param_4,
	.param .u64 .ptr .align 1 _Z22adaln_layernorm_kernelI13__nv_bfloat16fEvPT_PKS1_S4_S4_S4_S4_iiif_param_5,
	.param .u32 _Z22adaln_layernorm_kernelI13__nv_bfloat16fEvPT_PKS1_S4_S4_S4_S4_iiif_param_6,
	.param .u32 _Z22adaln_layernorm_kernelI13__nv_bfloat16fEvPT_PKS1_S4_S4_S4_S4_iiif_param_7,
	.param .u32 _Z22adaln_layernorm_kernelI13__nv_bfloat16fEvPT_PKS1_S4_S4_S4_S4_iiif_param_8,
	.param .f32 _Z22adaln_layernorm_kernelI13__nv_bfloat16fEvPT_PKS1_S4_S4_S4_S4_iiif_param_9
)
{
	.reg .pred 	%p<58>;
	.reg .b16 	%rs<66>;
	.reg .b32 	%r<166>;
	.reg .b32 	%f<215>;
	.reg .b64 	%rd<183>;
	// demoted variable
	.shared .align 4 .f32 _ZZ22adaln_layernorm_kernelI13__nv_bfloat16fEvPT_PKS1_S4_S4_S4_S4_iiifE4mean;
	// demoted variable
	.shared .align 4 .f32 _ZZ22adaln_layernorm_kernelI13__nv_bfloat16fEvPT_PKS1_S4_S4_S4_S4_iiifE7inv_std;
	ld.param.u64 	%rd22, [_Z22adaln_layernorm_kernelI13__nv_bfloat16fEvPT_PKS1_S4_S4_S4_S4_iiif_param_1];
	ld.param.u64 	%rd23, [_Z22adaln_layernorm_kernelI13__nv_bfloat16fEvPT_PKS1_S4_S4_S4_S4_iiif_param_2];
	ld.param.u64 	%rd24, [_Z22adaln_layernorm_kernelI13__nv_bfloat16fEvPT_PKS1_S4_S4_S4_S4_iiif_param_4];
	ld.param.u64 	%rd25, [_Z22adaln_layernorm_kernelI13__nv_bfloat16fEvPT_PKS1_S4_S4_S4_S4_iiif_param_5];
	ld.param.u32 	%r41, [_Z22adaln_layernorm_kernelI13__nv_bfloat16fEvPT_PKS1_S4_S4_S4_S4_iiif_param_7];
	ld.param.u32 	%r40, [_Z22adaln_layernorm_kernelI13__nv_bfloat16fEvPT_PKS1_S4_S4_S4_S4_iiif_param_8];
	cvta.to.global.u64 	%rd1, %rd25;
	cvta.to.global.u64 	%rd2, %rd24;
	cvta.to.global.u64 	%rd3, %rd23;
	cvta.to.global.u64 	%rd4, %rd22;
	mov.u32 	%r42, %ctaid.x;
	div.s32 	%r43, %r42, %r41;
	mov.u32 	%r161, %tid.x;
	mov.u32 	%r2, %ntid.x;
	mul.lo.s32 	%r44, %r40, %r42;
	cvt.s64.s32 	%rd5, %r44;
	mul.wide.s32 	%rd26, %r44, 2;
	add.s64 	%rd6, %rd4, %rd26;
	mul.lo.s32 	%r45, %r43, %r40;
	cvt.s64.s32 	%rd7, %r45;
	setp.ge.s32 	%p2, %r161, %r40;
	mov.f32 	%f206, 0f00000000;
	@%p2 bra 	$L__BB1_6;
	add.s32 	%r46, %r161, %r2;
	max.u32 	%r47, %r40, %r46;
	setp.lt.u32 	%p3, %r46, %r40;
	selp.u32 	%r48, 1, 0, %p3;
	add.s32 	%r49, %r46, %r48;
	sub.s32 	%r50, %r47, %r49;
	div.u32 	%r51, %r50, %r2;
	add.s32 	%r3, %r51, %r48;
	and.b32  	%r52, %r3, 3;
	setp.eq.s32 	%p4, %r52, 3;
	mov.f32 	%f206, 0f00000000;
	mov.u32 	%r154, %r161;
	@%p4 bra 	$L__BB1_4;
	shl.b64 	%rd27, %rd5, 1;
	mul.wide.u32 	%rd28, %r161, 2;
	add.s64 	%rd29, %rd27, %rd28;
	add.s64 	%rd179, %rd4, %rd29;
	add.s32 	%r53, %r3, 1;
	and.b32  	%r54, %r53, 3;
	neg.s32 	%r152, %r54;
	mov.f32 	%f206, 0f00000000;
	mul.wide.u32 	%rd30, %r2, 2;
	mov.u32 	%r154, %r161;
$L__BB1_3:
	.pragma "nounroll";
	ld.global.nc.u16 	%rs1, [%rd179];
	// begin inline asm
	{ cvt.f32.bf16 %f32, %rs1;}

	// end inline asm
	add.f32 	%f206, %f206, %f32;
	add.s32 	%r154, %r154, %r2;
	add.s64 	%rd179, %rd179, %rd30;
	add.s32 	%r152, %r152, 1;
	setp.ne.s32 	%p5, %r152, 0;
	@%p5 bra 	$L__BB1_3;
$L__BB1_4:
	setp.lt.u32 	%p6, %r3, 3;
	@%p6 bra 	$L__BB1_6;
$L__BB1_5:
	mul.wide.u32 	%rd31, %r154, 2;
	add.s64 	%rd32, %rd6, %rd31;
	ld.global.nc.u16 	%rs2, [%rd32];
	// begin inline asm
	{ cvt.f32.bf16 %f33, %rs2;}

	// end inline asm
	add.f32 	%f37, %f206, %f33;
	add.s32 	%r55, %r154, %r2;
	mul.wide.u32 	%rd33, %r55, 2;
	add.s64 	%rd34, %rd6, %rd33;
	ld.global.nc.u16 	%rs3, [%rd34];
	// begin inline asm
	{ cvt.f32.bf16 %f34, %rs3;}

	// end inline asm
	add.f32 	%f38, %f37, %f34;
	add.s32 	%r56, %r55, %r2;
	mul.wide.u32 	%rd35, %r56, 2;
	add.s64 	%rd36, %rd6, %rd35;
	ld.global.nc.u16 	%rs4, [%rd36];
	// begin inline asm
	{ cvt.f32.bf16 %f35, %rs4;}

	// end inline asm
	add.f32 	%f39, %f38, %f35;
	add.s32 	%r57, %r56, %r2;
	mul.wide.u32 	%rd37, %r57, 2;
	add.s64 	%rd38, %rd6, %rd37;
	ld.global.nc.u16 	%rs5, [%rd38];
	// begin inline asm
	{ cvt.f32.bf16 %f36, %rs5;}

	// end inline asm
	add.f32 	%f206, %f39, %f36;
	add.s32 	%r154, %r57, %r2;
	setp.lt.s32 	%p7, %r154, %r40;
	@%p7 bra 	$L__BB1_5;
$L__BB1_6:
	and.b32  	%r12, %r161, 31;
	mov.b32 	%r58, %f206;
	shfl.sync.bfly.b32	%r59|%p8, %r58, 16, 31, -1;
	mov.b32 	%f40, %r59;
	add.f32 	%f41, %f206, %f40;
	mov.b32 	%r60, %f41;
	shfl.sync.bfly.b32	%r61|%p9, %r60, 8, 31, -1;
	mov.b32 	%f42, %r61;
	add.f32 	%f43, %f41, %f42;
	mov.b32 	%r62, %f43;
	shfl.sync.bfly.b32	%r63|%p10, %r62, 4, 31, -1;
	mov.b32 	%f44, %r63;
	add.f32 	%f45, %f43, %f44;
	mov.b32 	%r64, %f45;
	shfl.sync.bfly.b32	%r65|%p11, %r64, 2, 31, -1;
	mov.b32 	%f46, %r65;
	add.f32 	%f47, %f45, %f46;
	mov.b32 	%r66, %f47;
	shfl.sync.bfly.b32	%r67|%p12, %r66, 1, 31, -1;
	mov.b32 	%f48, %r67;
	add.f32 	%f8, %f47, %f48;
	setp.ne.s32 	%p13, %r12, 0;
	shr.u32 	%r68, %r161, 3;
	mov.u32 	%r69, smem;
	add.s32 	%r13, %r69, %r68;
	@%p13 bra 	$L__BB1_8;
	st.shared.f32 	[%r13], %f8;
$L__BB1_8:
	bar.sync 	0;
	add.s32 	%r70, %r2, 31;
	shr.u32 	%r14, %r70, 5;
	setp.ge.u32 	%p14, %r161, %r14;
	mov.f32 	%f207, 0f00000000;
	@%p14 bra 	$L__BB1_10;
	shl.b32 	%r71, %r161, 2;
	add.s32 	%r73, %r69, %r71;
	ld.shared.f32 	%f207, [%r73];
$L__BB1_10:
	setp.gt.u32 	%p16, %r161, 31;
	mov.pred 	%p57, 0;
	@%p16 bra 	$L__BB1_13;
	mov.b32 	%r74, %f207;
	shfl.sync.bfly.b32	%r75|%p18, %r74, 16, 31, -1;
	mov.b32 	%f50, %r75;
	add.f32 	%f51, %f207, %f50;
	mov.b32 	%r76, %f51;
	shfl.sync.bfly.b32	%r77|%p19, %r76, 8, 31, -1;
	mov.b32 	%f52, %r77;
	add.f32 	%f53, %f51, %f52;
	mov.b32 	%r78, %f53;
	shfl.sync.bfly.b32	%r79|%p20, %r78, 4, 31, -1;
	mov.b32 	%f54, %r79;
	add.f32 	%f55, %f53, %f54;
	mov.b32 	%r80, %f55;
	shfl.sync.bfly.b32	%r81|%p21, %r80, 2, 31, -1;
	mov.b32 	%f56, %r81;
	add.f32 	%f57, %f55, %f56;
	mov.b32 	%r82, %f57;
	shfl.sync.bfly.b32	%r83|%p22, %r82, 1, 31, -1;
	mov.b32 	%f58, %r83;
	add.f32 	%f11, %f57, %f58;
	setp.ne.s32 	%p23, %r161, 0;
	@%p23 bra 	$L__BB1_13;
	cvt.rn.f32.s32 	%f59, %r40;
	div.rn.f32 	%f60, %f11, %f59;
	st.shared.f32 	[_ZZ22adaln_layernorm_kernelI13__nv_bfloat16fEvPT_PKS1_S4_S4_S4_S4_iiifE4mean], %f60;
	mov.pred 	%p57, -1;
$L__BB1_13:
	setp.ge.s32 	%p25, %r161, %r40;
	bar.sync 	0;
	mov.f32 	%f212, 0f00000000;
	@%p25 bra 	$L__BB1_19;
	ld.shared.f32 	%f12, [_ZZ22adaln_layernorm_kernelI13__nv_bfloat16fEvPT_PKS1_S4_S4_S4_S4_iiifE4mean];
	add.s32 	%r84, %r161, %r2;
	max.u32 	%r85, %r40, %r84;
	setp.lt.u32 	%p26, %r84, %r40;
	selp.u32 	%r86, 1, 0, %p26;
	add.s32 	%r87, %r84, %r86;
	sub.s32 	%r88, %r85, %r87;
	div.u32 	%r89, %r88, %r2;
	add.s32 	%r15, %r89, %r86;
	and.b32  	%r90, %r15, 3;
	setp.eq.s32 	%p27, %r90, 3;
	mov.f32 	%f212, 0f00000000;
	mov.u32 	%r158, %r161;
	@%p27 bra 	$L__BB1_17;
	shl.b64 	%rd39, %rd5, 1;
	mul.wide.u32 	%rd40, %r161, 2;
	add.s64 	%rd41, %rd39, %rd40;
	add.s64 	%rd180, %rd4, %rd41;
	add.s32 	%r91, %r15, 1;
	and.b32  	%r92, %r91, 3;
	neg.s32 	%r156, %r92;
	mov.f32 	%f212, 0f00000000;
	mul.wide.u32 	%rd42, %r2, 2;
	mov.u32 	%r158, %r161;
$L__BB1_16:
	.pragma "nounroll";
	ld.global.nc.u16 	%rs6, [%rd180];
	// begin inline asm
	{ cvt.f32.bf16 %f65, %rs6;}

	// end inline asm
	sub.f32 	%f66, %f65, %f12;
	fma.rn.f32 	%f212, %f66, %f66, %f212;
	add.s32 	%r158, %r158, %r2;
	add.s64 	%rd180, %rd180, %rd42;
	add.s32 	%r156, %r156, 1;
	setp.ne.s32 	%p28, %r156, 0;
	@%p28 bra 	$L__BB1_16;
$L__BB1_17:
	setp.lt.u32 	%p29, %r15, 3;
	@%p29 bra 	$L__BB1_19;
$L__BB1_18:
	mul.wide.u32 	%rd43, %r158, 2;
	add.s64 	%rd44, %rd6, %rd43;
	ld.global.nc.u16 	%rs7, [%rd44];
	// begin inline asm
	{ cvt.f32.bf16 %f67, %rs7;}

	// end inline asm
	sub.f32 	%f71, %f67, %f12;
	fma.rn.f32 	%f72, %f71, %f71, %f212;
	add.s32 	%r93, %r158, %r2;
	mul.wide.u32 	%rd45, %r93, 2;
	add.s64 	%rd46, %rd6, %rd45;
	ld.global.nc.u16 	%rs8, [%rd46];
	// begin inline asm
	{ cvt.f32.bf16 %f68, %rs8;}

	// end inline asm
	sub.f32 	%f73, %f68, %f12;
	fma.rn.f32 	%f74, %f73, %f73, %f72;
	add.s32 	%r94, %r93, %r2;
	mul.wide.u32 	%rd47, %r94, 2;
	add.s64 	%rd48, %rd6, %rd47;
	ld.global.nc.u16 	%rs9, [%rd48];
	// begin inline asm
	{ cvt.f32.bf16 %f69, %rs9;}

	// end inline asm
	sub.f32 	%f75, %f69, %f12;
	fma.rn.f32 	%f76, %f75, %f75, %f74;
	add.s32 	%r95, %r94, %r2;
	mul.wide.u32 	%rd49, %r95, 2;
	add.s64 	%rd50, %rd6, %rd49;
	ld.global.nc.u16 	%rs10, [%rd50];
	// begin inline asm
	{ cvt.f32.bf16 %f70, %rs10;}

	// end inline asm
	sub.f32 	%f77, %f70, %f12;
	fma.rn.f32 	%f212, %f77, %f77, %f76;
	add.s32 	%r158, %r95, %r2;
	setp.lt.s32 	%p30, %r158, %r40;
	@%p30 bra 	$L__BB1_18;
$L__BB1_19:
	setp.ne.s32 	%p31, %r12, 0;
	mov.b32 	%r96, %f212;
	shfl.sync.bfly.b32	%r97|%p32, %r96, 16, 31, -1;
	mov.b32 	%f78, %r97;
	add.f32 	%f79, %f212, %f78;
	mov.b32 	%r98, %f79;
	shfl.sync.bfly.b32	%r99|%p33, %r98, 8, 31, -1;
	mov.b32 	%f80, %r99;
	add.f32 	%f81, %f79, %f80;
	mov.b32 	%r100, %f81;
	shfl.sync.bfly.b32	%r101|%p34, %r100, 4, 31, -1;
	mov.b32 	%f82, %r101;
	add.f32 	%f83, %f81, %f82;
	mov.b32 	%r102, %f83;
	shfl.sync.bfly.b32	%r103|%p35, %r102, 2, 31, -1;
	mov.b32 	%f84, %r103;
	add.f32 	%f85, %f83, %f84;
	mov.b32 	%r104, %f85;
	shfl.sync.bfly.b32	%r105|%p36, %r104, 1, 31, -1;
	mov.b32 	%f86, %r105;
	add.f32 	%f20, %f85, %f86;
	@%p31 bra 	$L__BB1_21;
	st.shared.f32 	[%r13], %f20;
$L__BB1_21:
	setp.ge.u32 	%p37, %r161, %r14;
	bar.sync 	0;
	mov.f32 	%f214, 0f00000000;
	@%p37 bra 	$L__BB1_23;
	shl.b32 	%r109, %r161, 2;
	add.s32 	%r111, %r69, %r109;
	ld.shared.f32 	%f214, [%r111];
$L__BB1_23:
	setp.gt.u32 	%p38, %r161, 31;
	@%p38 bra 	$L__BB1_25;
	mov.b32 	%r112, %f214;
	shfl.sync.bfly.b32	%r113|%p39, %r112, 16, 31, -1;
	mov.b32 	%f88, %r113;
	add.f32 	%f89, %f214, %f88;
	mov.b32 	%r114, %f89;
	shfl.sync.bfly.b32	%r115|%p40, %r114, 8, 31, -1;
	mov.b32 	%f90, %r115;
	add.f32 	%f91, %f89, %f90;
	mov.b32 	%r116, %f91;
	shfl.sync.bfly.b32	%r117|%p41, %r116, 4, 31, -1;
	mov.b32 	%f92, %r117;
	add.f32 	%f93, %f91, %f92;
	mov.b32 	%r118, %f93;
	shfl.sync.bfly.b32	%r119|%p42, %r118, 2, 31, -1;
	mov.b32 	%f94, %r119;
	add.f32 	%f95, %f93, %f94;
	mov.b32 	%r120, %f95;
	shfl.sync.bfly.b32	%r121|%p43, %r120, 1, 31, -1;
	mov.b32 	%f96, %r121;
	add.f32 	%f214, %f95, %f96;
$L__BB1_25:
	not.pred 	%p44, %p57;
	@%p44 bra 	$L__BB1_27;
	ld.param.f32 	%f201, [_Z22adaln_layernorm_kernelI13__nv_bfloat16fEvPT_PKS1_S4_S4_S4_S4_iiif_param_9];
	cvt.rn.f32.s32 	%f97, %r40;
	div.rn.f32 	%f98, %f214, %f97;
	add.f32 	%f99, %f201, %f98;
	rsqrt.approx.f32 	%f100, %f99;
	st.shared.f32 	[_ZZ22adaln_layernorm_kernelI13__nv_bfloat16fEvPT_PKS1_S4_S4_S4_S4_iiifE7inv_std], %f100;
$L__BB1_27:
	setp.ge.s32 	%p45, %r161, %r40;
	bar.sync 	0;
	@%p45 bra 	$L__BB1_39;
	ld.param.u64 	%rd176, [_Z22adaln_layernorm_kernelI13__nv_bfloat16fEvPT_PKS1_S4_S4_S4_S4_iiif_param_3];
	ld.shared.f32 	%f25, [_ZZ22adaln_layernorm_kernelI13__nv_bfloat16fEvPT_PKS1_S4_S4_S4_S4_iiifE4mean];
	ld.shared.f32 	%f26, [_ZZ22adaln_layernorm_kernelI13__nv_bfloat16fEvPT_PKS1_S4_S4_S4_S4_iiifE7inv_std];
	setp.ne.s64 	%p46, %rd176, 0;
	@%p46 bra 	$L__BB1_34;
	add.s32 	%r137, %r161, %r2;
	max.u32 	%r138, %r40, %r137;
	setp.lt.u32 	%p52, %r137, %r40;
	selp.u32 	%r139, 1, 0, %p52;
	add.s32 	%r140, %r137, %r139;
	sub.s32 	%r141, %r138, %r140;
	div.u32 	%r142, %r141, %r2;
	add.s32 	%r24, %r142, %r139;
	and.b32  	%r143, %r24, 3;
	setp.eq.s32 	%p53, %r143, 3;
	@%p53 bra 	$L__BB1_32;
	add.s32 	%r144, %r24, 1;
	and.b32  	%r145, %r144, 3;
	mul.wide.u32 	%rd181, %r161, 2;
	neg.s32 	%r160, %r145;
	shl.b64 	%rd117, %rd7, 1;
	add.s64 	%rd118, %rd2, %rd117;
	add.s64 	%rd120, %rd1, %rd117;
	shl.b64 	%rd122, %rd5, 1;
	mul.wide.u32 	%rd126, %r2, 2;
$L__BB1_31:
	.pragma "nounroll";
	ld.param.u64 	%rd174, [_Z22adaln_layernorm_kernelI13__nv_bfloat16fEvPT_PKS1_S4_S4_S4_S4_iiif_param_0];
	mov.u32 	%r146, %tid.x;
	add.s32 	%r147, %r24, 1;
	and.b32  	%r148, %r147, 3;
	mad.lo.s32 	%r161, %r2, %r148, %r146;
	add.s64 	%rd115, %rd6, %rd181;
	ld.global.nc.u16 	%rs41, [%rd115];
	// begin inline asm
	{ cvt.f32.bf16 %f156, %rs41;}

	// end inline asm
	sub.f32 	%f161, %f156, %f25;
	mul.f32 	%f162, %f161, %f26;
	add.s64 	%rd116, %rd3, %rd181;
	ld.global.nc.u16 	%rs42, [%rd116];
	// begin inline asm
	{ cvt.f32.bf16 %f157, %rs42;}

	// end inline asm
	add.s64 	%rd119, %rd118, %rd181;
	ld.global.nc.u16 	%rs43, [%rd119];
	// begin inline asm
	{ cvt.f32.bf16 %f158, %rs43;}

	// end inline asm
	add.s64 	%rd121, %rd120, %rd181;
	ld.global.nc.u16 	%rs44, [%rd121];
	// begin inline asm
	{ cvt.f32.bf16 %f159, %rs44;}

	// end inline asm
	mul.f32 	%f163, %f162, %f157;
	add.f32 	%f164, %f158, 0f3F800000;
	fma.rn.f32 	%f160, %f163, %f164, %f159;
	// begin inline asm
	{  cvt.rn.bf16.f32 %rs45, %f160;}

	// end inline asm
	cvta.to.global.u64 	%rd123, %rd174;
	add.s64 	%rd124, %rd123, %rd122;
	add.s64 	%rd125, %rd124, %rd181;
	st.global.u16 	[%rd125], %rs45;
	add.s64 	%rd181, %rd181, %rd126;
	add.s32 	%r160, %r160, 1;
	setp.ne.s32 	%p54, %r160, 0;
	@%p54 bra 	$L__BB1_31;
$L__BB1_32:
	setp.lt.u32 	%p55, %r24, 3;
	@%p55 bra 	$L__BB1_39;
$L__BB1_33:
	ld.param.u64 	%rd175, [_Z22adaln_layernorm_kernelI13__nv_bfloat16fEvPT_PKS1_S4_S4_S4_S4_iiif_param_0];
	cvt.u64.u32 	%rd127, %r161;
	mul.wide.u32 	%rd128, %r161, 2;
	add.s64 	%rd129, %rd6, %rd128;
	ld.global.nc.u16 	%rs46, [%rd129];
	// begin inline asm
	{ cvt.f32.bf16 %f165, %rs46;}

	// end inline asm
	sub.f32 	%f185, %f165, %f25;
	mul.f32 	%f186, %f185, %f26;
	add.s64 	%rd130, %rd3, %rd128;
	ld.global.nc.u16 	%rs47, [%rd130];
	// begin inline asm
	{ cvt.f32.bf16 %f166, %rs47;}

	// end inline asm
	add.s64 	%rd131, %rd127, %rd7;
	shl.b64 	%rd132, %rd131, 1;
	add.s64 	%rd133, %rd2, %rd132;
	ld.global.nc.u16 	%rs48, [%rd133];
	// begin inline asm
	{ cvt.f32.bf16 %f167, %rs48;}

	// end inline asm
	add.s64 	%rd134, %rd1, %rd132;
	ld.global.nc.u16 	%rs49, [%rd134];
	// begin inline asm
	{ cvt.f32.bf16 %f168, %rs49;}

	// end inline asm
	mul.f32 	%f187, %f186, %f166;
	add.f32 	%f188, %f167, 0f3F800000;
	fma.rn.f32 	%f169, %f187, %f188, %f168;
	// begin inline asm
	{  cvt.rn.bf16.f32 %rs50, %f169;}

	// end inline asm
	add.s64 	%rd135, %rd127, %rd5;
	cvta.to.global.u64 	%rd136, %rd175;
	shl.b64 	%rd137, %rd135, 1;
	add.s64 	%rd138, %rd136, %rd137;
	st.global.u16 	[%rd138], %rs50;
	add.s32 	%r149, %r161, %r2;
	cvt.u64.u32 	%rd139, %r149;
	mul.wide.u32 	%rd140, %r149, 2;
	add.s64 	%rd141, %rd6, %rd140;
	ld.global.nc.u16 	%rs51, [%rd141];
	// begin inline asm
	{ cvt.f32.bf16 %f170, %rs51;}

	// end inline asm
	sub.f32 	%f189, %f170, %f25;
	mul.f32 	%f190, %f189, %f26;
	add.s64 	%rd142, %rd3, %rd140;
	ld.global.nc.u16 	%rs52, [%rd142];
	// begin inline asm
	{ cvt.f32.bf16 %f171, %rs52;}

	// end inline asm
	add.s64 	%rd143, %rd139, %rd7;
	shl.b64 	%rd144, %rd143, 1;
	add.s64 	%rd145, %rd2, %rd144;
	ld.global.nc.u16 	%rs53, [%rd145];
	// begin inline asm
	{ cvt.f32.bf16 %f172, %rs53;}

	// end inline asm
	add.s64 	%rd146, %rd1, %rd144;
	ld.global.nc.u16 	%rs54, [%rd146];
	// begin inline asm
	{ cvt.f32.bf16 %f173, %rs54;}

	// end inline asm
	mul.f32 	%f191, %f190, %f171;
	add.f32 	%f192, %f172, 0f3F800000;
	fma.rn.f32 	%f174, %f191, %f192, %f173;
	// begin inline asm
	{  cvt.rn.bf16.f32 %rs55, %f174;}

	// end inline asm
	add.s64 	%rd147, %rd139, %rd5;
	shl.b64 	%rd148, %rd147, 1;
	add.s64 	%rd149, %rd136, %rd148;
	st.global.u16 	[%rd149], %rs55;
	add.s32 	%r150, %r149, %r2;
	cvt.u64.u32 	%rd150, %r150;
	mul.wide.u32 	%rd151, %r150, 2;
	add.s64 	%rd152, %rd6, %rd151;
	ld.global.nc.u16 	%rs56, [%rd152];
	// begin inline asm
	{ cvt.f32.bf16 %f175, %rs56;}

	// end inline asm
	sub.f32 	%f193, %f175, %f25;
	mul.f32 	%f194, %f193, %f26;
	add.s64 	%rd153, %rd3, %rd151;
	ld.global.nc.u16 	%rs57, [%rd153];
	// begin inline asm
	{ cvt.f32.bf16 %f176, %rs57;}

	// end inline asm
	add.s64 	%rd154, %rd150, %rd7;
	shl.b64 	%rd155, %rd154, 1;
	add.s64 	%rd156, %rd2, %rd155;
	ld.global.nc.u16 	%rs58, [%rd156];
	// begin inline asm
	{ cvt.f32.bf16 %f177, %rs58;}

	// end inline asm
	add.s64 	%rd157, %rd1, %rd155;
	ld.global.nc.u16 	%rs59, [%rd157];
	// begin inline asm
	{ cvt.f32.bf16 %f178, %rs59;}

	// end inline asm
	mul.f32 	%f195, %f194, %f176;
	add.f32 	%f196, %f177, 0f3F800000;
	fma.rn.f32 	%f179, %f195, %f196, %f178;
	// begin inline asm
	{  cvt.rn.bf16.f32 %rs60, %f179;}

	// end inline asm
	add.s64 	%rd158, %rd150, %rd5;
	shl.b64 	%rd159, %rd158, 1;
	add.s64 	%rd160, %rd136, %rd159;
	st.global.u16 	[%rd160], %rs60;
	add.s32 	%r151, %r150, %r2;
	cvt.u64.u32 	%rd161, %r151;
	mul.wide.u32 	%rd162, %r151, 2;
	add.s64 	%rd163, %rd6, %rd162;
	ld.global.nc.u16 	%rs61, [%rd163];
	// begin inline asm
	{ cvt.f32.bf16 %f180, %rs61;}

	// end inline asm
	sub.f32 	%f197, %f180, %f25;
	mul.f32 	%f198, %f197, %f26;
	add.s64 	%rd164, %rd3, %rd162;
	ld.global.nc.u16 	%rs62, [%rd164];
	// begin inline asm
	{ cvt.f32.bf16 %f181, %rs62;}

	// end inline asm
	add.s64 	%rd165, %rd161, %rd7;
	shl.b64 	%rd166, %rd165, 1;
	add.s64 	%rd167, %rd2, %rd166;
	ld.global.nc.u16 	%rs63, [%rd167];
	// begin inline asm
	{ cvt.f32.bf16 %f182, %rs63;}

	// end inline asm
	add.s64 	%rd168, %rd1, %rd166;
	ld.global.nc.u16 	%rs64, [%rd168];
	// begin inline asm
	{ cvt.f32.bf16 %f183, %rs64;}

	// end inline asm
	mul.f32 	%f199, %f198, %f181;
	add.f32 	%f200, %f182, 0f3F800000;
	fma.rn.f32 	%f184, %f199, %f200, %f183;
	// begin inline asm
	{  cvt.rn.bf16.f32 %rs65, %f184;}

	// end inline asm
	add.s64 	%rd169, %rd161, %rd5;
	shl.b64 	%rd170, %rd169, 1;
	add.s64 	%rd171, %rd136, %rd170;
	st.global.u16 	[%rd171], %rs65;
	add.s32 	%r161, %r151, %r2;
	setp.lt.s32 	%p56, %r161, %r40;
	@%p56 bra 	$L__BB1_33;
	bra.uni 	$L__BB1_39;
$L__BB1_34:
	add.s32 	%r122, %r161, %r2;
	max.u32 	%r123, %r40, %r122;
	setp.lt.u32 	%p47, %r122, %r40;
	selp.u32 	%r124, 1, 0, %p47;
	add.s32 	%r125, %r122, %r124;
	sub.s32 	%r126, %r123, %r125;
	div.u32 	%r127, %r126, %r2;
	add.s32 	%r32, %r127, %r124;
	and.b32  	%r128, %r32, 3;
	setp.eq.s32 	%p48, %r128, 3;
	@%p48 bra 	$L__BB1_37;
	add.s32 	%r129, %r32, 1;
	and.b32  	%r130, %r129, 3;
	mul.wide.u32 	%rd182, %r161, 2;
	neg.s32 	%r163, %r130;
	shl.b64 	%rd53, %rd7, 1;
	add.s64 	%rd54, %rd2, %rd53;
	add.s64 	%rd56, %rd1, %rd53;
	shl.b64 	%rd60, %rd5, 1;
	mul.wide.u32 	%rd64, %r2, 2;
$L__BB1_36:
	.pragma "nounroll";
	ld.param.u64 	%rd177, [_Z22adaln_layernorm_kernelI13__nv_bfloat16fEvPT_PKS1_S4_S4_S4_S4_iiif_param_3];
	ld.param.u64 	%rd172, [_Z22adaln_layernorm_kernelI13__nv_bfloat16fEvPT_PKS1_S4_S4_S4_S4_iiif_param_0];
	mov.u32 	%r131, %tid.x;
	add.s32 	%r132, %r32, 1;
	and.b32  	%r133, %r132, 3;
	mad.lo.s32 	%r161, %r2, %r133, %r131;
	add.s64 	%rd51, %rd6, %rd182;
	ld.global.nc.u16 	%rs11, [%rd51];
	// begin inline asm
	{ cvt.f32.bf16 %f101, %rs11;}

	// end inline asm
	sub.f32 	%f107, %f101, %f25;
	mul.f32 	%f108, %f107, %f26;
	add.s64 	%rd52, %rd3, %rd182;
	ld.global.nc.u16 	%rs12, [%rd52];
	// begin inline asm
	{ cvt.f32.bf16 %f102, %rs12;}

	// end inline asm
	add.s64 	%rd55, %rd54, %rd182;
	ld.global.nc.u16 	%rs13, [%rd55];
	// begin inline asm
	{ cvt.f32.bf16 %f103, %rs13;}

	// end inline asm
	add.s64 	%rd57, %rd56, %rd182;
	ld.global.nc.u16 	%rs14, [%rd57];
	// begin inline asm
	{ cvt.f32.bf16 %f104, %rs14;}

	// end inline asm
	mul.f32 	%f109, %f108, %f102;
	add.f32 	%f110, %f103, 0f3F800000;
	fma.rn.f32 	%f111, %f109, %f110, %f104;
	cvta.to.global.u64 	%rd58, %rd177;
	add.s64 	%rd59, %rd58, %rd182;
	ld.global.nc.u16 	%rs15, [%rd59];
	// begin inline asm
	{ cvt.f32.bf16 %f105, %rs15;}

	// end inline asm
	add.f32 	%f106, %f111, %f105;
	// begin inline asm
	{  cvt.rn.bf16.f32 %rs16, %f106;}

	// end inline asm
	cvta.to.global.u64 	%rd61, %rd172;
	add.s64 	%rd62, %rd61, %rd60;
	add.s64 	%rd63, %rd62, %rd182;
	st.global.u16 	[%rd63], %rs16;
	add.s64 	%rd182, %rd182, %rd64;
	add.s32 	%r163, %r163, 1;
	setp.ne.s32 	%p49, %r163, 0;
	@%p49 bra 	$L__BB1_36;
$L__BB1_37:
	setp.lt.u32 	%p50, %r32, 3;
	@%p50 bra 	$L__BB1_39;
$L__BB1_38:
	ld.param.u64 	%rd178, [_Z22adaln_layernorm_kernelI13__nv_bfloat16fEvPT_PKS1_S4_S4_S4_S4_iiif_param_3];
	ld.param.u64 	%rd173, [_Z22adaln_layernorm_kernelI13__nv_bfloat16fEvPT_PKS1_S4_S4_S4_S4_iiif_param_0];
	cvt.u64.u32 	%rd65, %r161;
	mul.wide.u32 	%rd66, %r161, 2;
	add.s64 	%rd67, %rd6, %rd66;
	ld.global.nc.u16 	%rs17, [%rd67];
	// begin inline asm
	{ cvt.f32.bf16 %f112, %rs17;}

	// end inline asm
	sub.f32 	%f136, %f112, %f25;
	mul.f32 	%f137, %f136, %f26;
	add.s64 	%rd68, %rd3, %rd66;
	ld.global.nc.u16 	%rs18, [%rd68];
	// begin inline asm
	{ cvt.f32.bf16 %f113, %rs18;}

	// end inline asm
	add.s64 	%rd69, %rd65, %rd7;
	shl.b64 	%rd70, %rd69, 1;
	add.s64 	%rd71, %rd2, %rd70;
	ld.global.nc.u16 	%rs19, [%rd71];
	// begin inline asm
	{ cvt.f32.bf16 %f114, %rs19;}

	// end inline asm
	add.s64 	%rd72, %rd1, %rd70;
	ld.global.nc.u16 	%rs20, [%rd72];
	// begin inline asm
	{ cvt.f32.bf16 %f115, %rs20;}

	// end inline asm
	mul.f32 	%f138, %f137, %f113;
	add.f32 	%f139, %f114, 0f3F800000;
	fma.rn.f32 	%f140, %f138, %f139, %f115;
	cvta.to.global.u64 	%rd73, %rd178;
	add.s64 	%rd74, %rd73, %rd66;
	ld.global.nc.u16 	%rs21, [%rd74];
	// begin inline asm
	{ cvt.f32.bf16 %f116, %rs21;}

	// end inline asm
	add.f32 	%f117, %f140, %f116;
	// begin inline asm
	{  cvt.rn.bf16.f32 %rs22, %f117;}

	// end inline asm
	add.s64 	%rd75, %rd65, %rd5;
	cvta.to.global.u64 	%rd76, %rd173;
	shl.b64 	%rd77, %rd75, 1;
	add.s64 	%rd78, %rd76, %rd77;
	st.global.u16 	[%rd78], %rs22;
	add.s32 	%r134, %r161, %r2;
	cvt.u64.u32 	%rd79, %r134;
	mul.wide.u32 	%rd80, %r134, 2;
	add.s64 	%rd81, %rd6, %rd80;
	ld.global.nc.u16 	%rs23, [%rd81];
	// begin inline asm
	{ cvt.f32.bf16 %f118, %rs23;}

	// end inline asm
	sub.f32 	%f141, %f118, %f25;
	mul.f32 	%f142, %f141, %f26;
	add.s64 	%rd82, %rd3, %rd80;
	ld.global.nc.u16 	%rs24, [%rd82];
	// begin inline asm
	{ cvt.f32.bf16 %f119, %rs24;}

	// end inline asm
	add.s64 	%rd83, %rd79, %rd7;
	shl.b64 	%rd84, %rd83, 1;
	add.s64 	%rd85, %rd2, %rd84;
	ld.global.nc.u16 	%rs25, [%rd85];
	// begin inline asm
	{ cvt.f32.bf16 %f120, %rs25;}

	// end inline asm
	add.s64 	%rd86, %rd1, %rd84;
	ld.global.nc.u16 	%rs26, [%rd86];
	// begin inline asm
	{ cvt.f32.bf16 %f121, %rs26;}

	// end inline asm
	mul.f32 	%f143, %f142, %f119;
	add.f32 	%f144, %f120, 0f3F800000;
	fma.rn.f32 	%f145, %f143, %f144, %f121;
	add.s64 	%rd87, %rd73, %rd80;
	ld.global.nc.u16 	%rs27, [%rd87];
	// begin inline asm
	{ cvt.f32.bf16 %f122, %rs27;}

	// end inline asm
	add.f32 	%f123, %f145, %f122;
	// begin inline asm
	{  cvt.rn.bf16.f32 %rs28, %f123;}

	// end inline asm
	add.s64 	%rd88, %rd79, %rd5;
	shl.b64 	%rd89, %rd88, 1;
	add.s64 	%rd90, %rd76, %rd89;
	st.global.u16 	[%rd90], %rs28;
	add.s32 	%r135, %r134, %r2;
	cvt.u64.u32 	%rd91, %r135;
	mul.wide.u32 	%rd92, %r135, 2;
	add.s64 	%rd93, %rd6, %rd92;
	ld.global.nc.u16 	%rs29, [%rd93];
	// begin inline asm
	{ cvt.f32.bf16 %f124, %rs29;}

	// end inline asm
	sub.f32 	%f146, %f124, %f25;
	mul.f32 	%f147, %f146, %f26;
	add.s64 	%rd94, %rd3, %rd92;
	ld.global.nc.u16 	%rs30, [%rd94];
	// begin inline asm
	{ cvt.f32.bf16 %f125, %rs30;}

	// end inline asm
	add.s64 	%rd95, %rd91, %rd7;
	shl.b64 	%rd96, %rd95, 1;
	add.s64 	%rd97, %rd2, %rd96;
	ld.global.nc.u16 	%rs31, [%rd97];
	// begin inline asm
	{ cvt.f32.bf16 %f126, %rs31;}

	// end inline asm
	add.s64 	%rd98, %rd1, %rd96;
	ld.global.nc.u16 	%rs32, [%rd98];
	// begin inline asm
	{ cvt.f32.bf16 %f127, %rs32;}

	// end inline asm
	mul.f32 	%f148, %f147, %f125;
	add.f32 	%f149, %f126, 0f3F800000;
	fma.rn.f32 	%f150, %f148, %f149, %f127;
	add.s64 	%rd99, %rd73, %rd92;
	ld.global.nc.u16 	%rs33, [%rd99];
	// begin inline asm
	{ cvt.f32.bf16 %f128, %rs33;}

	// end inline asm
	add.f32 	%f129, %f150, %f128;
	// begin inline asm
	{  cvt.rn.bf16.f32 %rs34, %f129;}

	// end inline asm
	add.s64 	%rd100, %rd91, %rd5;
	shl.b64 	%rd101, %rd100, 1;
	add.s64 	%rd102, %rd76, %rd101;
	st.global.u16 	[%rd102], %rs34;
	add.s32 	%r136, %r135, %r2;
	cvt.u64.u32 	%rd103, %r136;
	mul.wide.u32 	%rd104, %r136, 2;
	add.s64 	%rd105, %rd6, %rd104;
	ld.global.nc.u16 	%rs35, [%rd105];
	// begin inline asm
	{ cvt.f32.bf16 %f130, %rs35;}

	// end inline asm
	sub.f32 	%f151, %f130, %f25;
	mul.f32 	%f152, %f151, %f26;
	add.s64 	%rd106, %rd3, %rd104;
	ld.global.nc.u16 	%rs36, [%rd106];
	// begin inline asm
	{ cvt.f32.bf16 %f131, %rs36;}

	// end inline asm
	add.s64 	%rd107, %rd103, %rd7;
	shl.b64 	%rd108, %rd107, 1;
	add.s64 	%rd109, %rd2, %rd108;
	ld.global.nc.u16 	%rs37, [%rd109];
	// begin inline asm
	{ cvt.f32.bf16 %f132, %rs37;}

	// end inline asm
	add.s64 	%rd110, %rd1, %rd108;
	ld.global.nc.u16 	%rs38, [%rd110];
	// begin inline asm
	{ cvt.f32.bf16 %f133, %rs38;}

	// end inline asm
	mul.f32 	%f153, %f152, %f131;
	add.f32 	%f154, %f132, 0f3F800000;
	fma.rn.f32 	%f155, %f153, %f154, %f133;
	add.s64 	%rd111, %rd73, %rd104;
	ld.global.nc.u16 	%rs39, [%rd111];
	// begin inline asm
	{ cvt.f32.bf16 %f134, %rs39;}

	// end inline asm
	add.f32 	%f135, %f155, %f134;
	// begin inline asm
	{  cvt.rn.bf16.f32 %rs40, %f135;}

	// end inline asm
	add.s64 	%rd112, %rd103, %rd5;
	shl.b64 	%rd113, %rd112, 1;
	add.s64 	%rd114, %rd76, %rd113;
	st.global.u16 	[%rd114], %rs40;
	add.s32 	%r161, %r136, %r2;
	setp.lt.s32 	%p51, %r161, %r40;
	@%p51 bra 	$L__BB1_38;
$L__BB1_39:
	ret;

}
	// .globl	_Z22adaln_layernorm_kernelIffEvPT_PKS0_S3_S3_S3_S3_iiif
.visible .entry _Z22adaln_layernorm_kernelIffEvPT_PKS0_S3_S3_S3_S3_iiif(
	.param .u64 .ptr .align 1 _Z22adaln_layernorm_kernelIffEvPT_PKS0_S3_S3_S3_S3_iiif_param_0,
	.param .u64 .ptr .align 1 _Z22adaln_layernorm_kernelIffEvPT_PKS0_S3_S3_S3_S3_iiif_param_1,
	.param .u64 .ptr .align 1 _Z22adaln_layernorm_kernelIffEvPT_PKS0_S3_S3_S3_S3_iiif_param_2,
	.param .u64 .ptr .align 1 _Z22adaln_layernorm_kernelIffEvPT_PKS0_S3_S3_S3_S3_iiif_param_3,
	.param .u64 .ptr .align 1 _Z22adaln_layernorm_kernelIffEvPT_PKS0_S3_S3_S3_S3_iiif_param_4,
	.param .u64 .ptr .align 1 _Z22adaln_layernorm_kernelIffEvPT_PKS0_S3_S3_S3_S3_iiif_param_5,
	.param .u32 _Z22adaln_layernorm_kernelIffEvPT_PKS0_S3_S3_S3_S3_iiif_param_6,
	.param .u32 _Z22adaln_layernorm_kernelIffEvPT_PKS0_S3_S3_S3_S3_iiif_param_7,
	.param .u32 _Z22adaln_layernorm_kernelIffEvPT_PKS0_S3_S3_S3_S3_iiif_param_8,
	.param .f32 _Z22adaln_layernorm_kernelIffEvPT_PKS0_S3_S3_S3_S3_iiif_param_9
)
{
	.reg .pred 	%p<58>;
	.reg .b32 	%r<166>;
	.reg .b32 	%f<215>;
	.reg .b64 	%rd<183>;
	// demoted variable
	.shared .align 4 .f32 _ZZ22adaln_layernorm_kernelIffEvPT_PKS0_S3_S3_S3_S3_iiifE4mean;
	// demoted variable
	.shared .align 4 .f32 _ZZ22adaln_layernorm_kernelIffEvPT_PKS0_S3_S3_S3_S3_iiifE7inv_std;
	ld.param.u64 	%rd22, [_Z22adaln_layernorm_kernelIffEvPT_PKS0_S3_S3_S3_S3_iiif_param_1];
	ld.param.u64 	%rd23, [_Z22adaln_layernorm_kernelIffEvPT_PKS0_S3_S3_S3_S3_iiif_param_2];
	ld.param.u64 	%rd24, [_Z22adaln_layernorm_kernelIffEvPT_PKS0_S3_S3_S3_S3_iiif_param_4];
	ld.param.u64 	%rd25, [_Z22adaln_layernorm_kernelIffEvPT_PKS0_S3_S3_S3_S3_iiif_param_5];
	ld.param.u32 	%r41, [_Z22adaln_layernorm_kernelIffEvPT_PKS0_S3_S3_S3_S3_iiif_param_7];
	ld.param.u32 	%r40, [_Z22adaln_layernorm_kernelIffEvPT_PKS0_S3_S3_S3_S3_iiif_param_8];
	cvta.to.global.u64 	%rd1, %rd25;
	cvta.to.global.u64 	%rd2, %rd24;
	cvta.to.global.u64 	%rd3, %rd23;
	cvta.to.global.u64 	%rd4, %rd22;
	mov.u32 	%r42, %ctaid.x;
	div.s32 	%r43, %r42, %r41;
	mov.u32 	%r161, %tid.x;
	mov.u32 	%r2, %ntid.x;
	mul.lo.s32 	%r44, %r40, %r42;
	cvt.s64.s32 	%rd5, %r44;
	mul.wide.s32 	%rd26, %r44, 4;
	add.s64 	%rd6, %rd4, %rd26;
	mul.lo.s32 	%r45, %r43, %r40;
	cvt.s64.s32 	%rd7, %r45;
	setp.ge.s32 	%p2, %r161, %r40;
	mov.f32 	%f206, 0f00000000;
	@%p2 bra 	$L__BB2_6;
	add.s32 	%r46, %r161, %r2;
	max.u32 	%r47, %r40, %r46;
	setp.lt.u32 	%p3, %r46, %r40;
	selp.u32 	%r48, 1, 0, %p3;
	add.s32 	%r49, %r46, %r48;
	sub.s32 	%r50, %r47, %r49;
	div.u32 	%r51, %r50, %r2;
	add.s32 	%r3, %r51, %r48;
	and.b32  	%r52, %r3, 3;
	setp.eq.s32 	%p4, %r52, 3;
	mov.f32 	%f206, 0f00000000;
	mov.u32 	%r154, %r161;
	@%p4 bra 	$L__BB2_4;
	shl.b64 	%rd27, %rd5, 2;
	mul.wide.u32 	%rd28, %r161, 4;
	add.s64 	%rd29, %rd27, %rd28;
	add.s64 	%rd179, %rd4, %rd29;
	add.s32 	%r53, %r3, 1;
	and.b32  	%r54, %r53, 3;
	neg.s32 	%r152, %r54;
	mov.f32 	%f206, 0f00000000;
	mul.wide.u32 	%rd30, %r2, 4;
	mov.u32 	%r154, %r161;
$L__BB2_3:
	.pragma "nounroll";
	ld.global.nc.f32 	%f32, [%rd179];
	add.f32 	%f206, %f206, %f32;
	add.s32 	%r154, %r154, %r2;
	add.s64 	%rd179, %rd179, %rd30;
	add.s32 	%r152, %r152, 1;
	setp.ne.s32 	%p5, %r152, 0;
	@%p5 bra 	$L__BB2_3;
$L__BB2_4:
	setp.lt.u32 	%p6, %r3, 3;
	@%p6 bra 	$L__BB2_6;
$L__BB2_5:
	mul.wide.u32 	%rd31, %r154, 4;
	add.s64 	%rd32, %rd6, %rd31;
	ld.global.nc.f32 	%f33, [%rd32];
	add.f32 	%f34, %f206, %f33;
	add.s32 	%r55, %r154, %r2;
	mul.wide.u32 	%rd33, %r55, 4;
	add.s64 	%rd34, %rd6, %rd33;
	ld.global.nc.f32 	%f35, [%rd34];
	add.f32 	%f36, %f34, %f35;
	add.s32 	%r56, %r55, %r2;
	mul.wide.u32 	%rd35, %r56, 4;
	add.s64 	%rd36, %rd6, %rd35;
	ld.global.nc.f32 	%f37, [%rd36];
	add.f32 	%f38, %f36, %f37;
	add.s32 	%r57, %r56, %r2;
	mul.wide.u32 	%rd37, %r57, 4;
	add.s64 	%rd38, %rd6, %rd37;
	ld.global.nc.f32 	%f39, [%rd38];
	add.f32 	%f206, %f38, %f39;
	add.s32 	%r154, %r57, %r2;
	setp.lt.s32 	%p7, %r154, %r40;
	@%p7 bra 	$L__BB2_5;
$L__BB2_6:
	and.b32  	%r12, %r161, 31;
	mov.b32 	%r58, %f206;
	shfl.sync.bfly.b32	%r59|%p8, %r58, 16, 31, -1;
	mov.b32 	%f40, %r59;
	add.f32 	%f41, %f206, %f40;
	mov.b32 	%r60, %f41;
	shfl.sync.bfly.b32	%r61|%p9, %r60, 8, 31, -1;
	mov.b32 	%f42, %r61;
	add.f32 	%f43, %f41, %f42;
	mov.b32 	%r62, %f43;
	shfl.sync.bfly.b32	%r63|%p10, %r62, 4, 31, -1;
	mov.b32 	%f44, %r63;
	add.f32 	%f45, %f43, %f44;
	mov.b32 	%r64, %f45;
	shfl.sync.bfly.b32	%r65|%p11, %r64, 2, 31, -1;
	mov.b32 	%f46, %r65;
	add.f32 	%f47, %f45, %f46;
	mov.b32 	%r66, %f47;
	shfl.sync.bfly.b32	%r67|%p12, %r66, 1, 31, -1;
	mov.b32 	%f48, %r67;
	add.f32 	%f8, %f47, %f48;
	setp.ne.s32 	%p13, %r12, 0;
	shr.u32 	%r68, %r161, 3;
	mov.u32 	%r69, smem;
	add.s32 	%r13, %r69, %r68;
	@%p13 bra 	$L__BB2_8;
	st.shared.f32 	[%r13], %f8;
$L__BB2_8:
	bar.sync 	0;
	add.s32 	%r70, %r2, 31;
	shr.u32 	%r14, %r70, 5;
	setp.ge.u32 	%p14, %r161, %r14;
	mov.f32 	%f207, 0f00000000;
	@%p14 bra 	$L__BB2_10;
	shl.b32 	%r71, %r161, 2;
	add.s32 	%r73, %r69, %r71;
	ld.shared.f32 	%f207, [%r73];
$L__BB2_10:
	setp.gt.u32 	%p16, %r161, 31;
	mov.pred 	%p57, 0;
	@%p16 bra 	$L__BB2_13;
	mov.b32 	%r74, %f207;
	shfl.sync.bfly.b32	%r75|%p18, %r74, 16, 31, -1;
	mov.b32 	%f50, %r75;
	add.f32 	%f51, %f207, %f50;
	mov.b32 	%r76, %f51;
	shfl.sync.bfly.b32	%r77|%p19, %r76, 8, 31, -1;
	mov.b32 	%f52, %r77;
	add.f32 	%f53, %f51, %f52;
	mov.b32 	%r78, %f53;
	shfl.sync.bfly.b32	%r79|%p20, %r78, 4, 31, -1;
	mov.b32 	%f54, %r79;
	add.f32 	%f55, %f53, %f54;
	mov.b32 	%r80, %f55;
	shfl.sync.bfly.b32	%r81|%p21, %r80, 2, 31, -1;
	mov.b32 	%f56, %r81;
	add.f32 	%f57, %f55, %f56;
	mov.b32 	%r82, %f57;
	shfl.sync.bfly.b32	%r83|%p22, %r82, 1, 31, -1;
	mov.b32 	%f58, %r83;
	add.f32 	%f11, %f57, %f58;
	setp.ne.s32 	%p23, %r161, 0;
	@%p23 bra 	$L__BB2_13;
	cvt.rn.f32.s32 	%f59, %r40;
	div.rn.f32 	%f60, %f11, %f59;
	st.shared.f32 	[_ZZ22adaln_layernorm_kernelIffEvPT_PKS0_S3_S3_S3_S3_iiifE4mean], %f60;
	mov.pred 	%p57, -1;
$L__BB2_13:
	setp.ge.s32 	%p25, %r161, %r40;
	bar.sync 	0;
	mov.f32 	%f212, 0f00000000;
	@%p25 bra 	$L__BB2_19;
	ld.shared.f32 	%f12, [_ZZ22adaln_layernorm_kernelIffEvPT_PKS0_S3_S3_S3_S3_iiifE4mean];
	add.s32 	%r84, %r161, %r2;
	max.u32 	%r85, %r40, %r84;
	setp.lt.u32 	%p26, %r84, %r40;
	selp.u32 	%r86, 1, 0, %p26;
	add.s32 	%r87, %r84, %r86;
	sub.s32 	%r88, %r85, %r87;
	div.u32 	%r89, %r88, %r2;
	add.s32 	%r15, %r89, %r86;
	and.b32  	%r90, %r15, 3;
	setp.eq.s32 	%p27, %r90, 3;
	mov.f32 	%f212, 0f00000000;
	mov.u32 	%r158, %r161;
	@%p27 bra 	$L__BB2_17;
	shl.b64 	%rd39, %rd5, 2;
	mul.wide.u32 	%rd40, %r161, 4;
	add.s64 	%rd41, %rd39, %rd40;
	add.s64 	%rd180, %rd4, %rd41;
	add.s32 	%r91, %r15, 1;
	and.b32  	%r92, %r91, 3;
	neg.s32 	%r156, %r92;
	mov.f32 	%f212, 0f00000000;
	mul.wide.u32 	%rd42, %r2, 4;
	mov.u32 	%r158, %r161;
$L__BB2_16:
	.pragma "nounroll";
	ld.global.nc.f32 	%f65, [%rd180];
	sub.f32 	%f66, %f65, %f12;
	fma.rn.f32 	%f212, %f66, %f66, %f212;
	add.s32 	%r158, %r158, %r2;
	add.s64 	%rd180, %rd180, %rd42;
	add.s32 	%r156, %r156, 1;
	setp.ne.s32 	%p28, %r156, 0;
	@%p28 bra 	$L__BB2_16;
$L__BB2_17:
	setp.lt.u32 	%p29, %r15, 3;
	@%p29 bra 	$L__BB2_19;
$L__BB2_18:
	mul.wide.u32 	%rd43, %r158, 4;
	add.s64 	%rd44, %rd6, %rd43;
	ld.global.nc.f32 	%f67, [%rd44];
	sub.f32 	%f68, %f67, %f12;
	fma.rn.f32 	%f69, %f68, %f68, %f212;
	add.s32 	%r93, %r158, %r2;
	mul.wide.u32 	%rd45, %r93, 4;
	add.s64 	%rd46, %rd6, %rd45;
	ld.global.nc.f32 	%f70, [%rd46];
	sub.f32 	%f71, %f70, %f12;
	fma.rn.f32 	%f72, %f71, %f71, %f69;
	add.s32 	%r94, %r93, %r2;
	mul.wide.u32 	%rd47, %r94, 4;
	add.s64 	%rd48, %rd6, %rd47;
	ld.global.nc.f32 	%f73, [%rd48];
	sub.f32 	%f74, %f73, %f12;
	fma.rn.f32 	%f75, %f74, %f74, %f72;
	add.s32 	%r95, %r94, %r2;
	mul.wide.u32 	%rd49, %r95, 4;
	add.s64 	%rd50, %rd6, %rd49;
	ld.global.nc.f32 	%f76, [%rd50];
	sub.f32 	%f77, %f76, %f12;
	fma.rn.f32 	%f212, %f77, %f77, %f75;
	add.s32 	%r158, %r95, %r2;
	setp.lt.s32 	%p30, %r158, %r40;
	@%p30 bra 	$L__BB2_18;
$L__BB2_19:
	setp.ne.s32 	%p31, %r12, 0;
	mov.b32 	%r96, %f212;
	shfl.sync.bfly.b32	%r97|%p32, %r96, 16, 31, -1;
	mov.b32 	%f78, %r97;
	add.f32 	%f79, %f212, %f78;
	mov.b32 	%r98, %f79;
	shfl.sync.bfly.b32	%r99|%p33, %r98, 8, 31, -1;
	mov.b32 	%f80, %r99;
	add.f32 	%f81, %f79, %f80;
	mov.b32 	%r100, %f81;
	shfl.sync.bfly.b32	%r101|%p34, %r100, 4, 31, -1;
	mov.b32 	%f82, %r101;
	add.f32 	%f83, %f81, %f82;
	mov.b32 	%r102, %f83;
	shfl.sync.bfly.b32	%r103|%p35, %r102, 2, 31, -1;
	mov.b32 	%f84, %r103;
	add.f32 	%f85, %f83, %f84;
	mov.b32 	%r104, %f85;
	shfl.sync.bfly.b32	%r105|%p36, %r104, 1, 31, -1;
	mov.b32 	%f86, %r105;
	add.f32 	%f20, %f85, %f86;
	@%p31 bra 	$L__BB2_21;
	st.shared.f32 	[%r13], %f20;
$L__BB2_21:
	setp.ge.u32 	%p37, %r161, %r14;
	bar.sync 	0;
	mov.f32 	%f214, 0f00000000;
	@%p37 bra 	$L__BB2_23;
	shl.b32 	%r109, %r161, 2;
	add.s32 	%r111, %r69, %r109;
	ld.shared.f32 	%f214, [%r111];
$L__BB2_23:
	setp.gt.u32 	%p38, %r161, 31;
	@%p38 bra 	$L__BB2_25;
	mov.b32 	%r112, %f214;
	shfl.sync.bfly.b32	%r113|%p39, %r112, 16, 31, -1;
	mov.b32 	%f88, %r113;
	add.f32 	%f89, %f214, %f88;
	mov.b32 	%r114, %f89;
	shfl.sync.bfly.b32	%r115|%p40, %r114, 8, 31, -1;
	mov.b32 	%f90, %r115;
	add.f32 	%f91, %f89, %f90;
	mov.b32 	%r116, %f91;
	shfl.sync.bfly.b32	%r117|%p41, %r116, 4, 31, -1;
	mov.b32 	%f92, %r117;
	add.f32 	%f93, %f91, %f92;
	mov.b32 	%r118, %f93;
	shfl.sync.bfly.b32	%r119|%p42, %r118, 2, 31, -1;
	mov.b32 	%f94, %r119;
	add.f32 	%f95, %f93, %f94;
	mov.b32 	%r120, %f95;
	shfl.sync.bfly.b32	%r121|%p43, %r120, 1, 31, -1;
	mov.b32 	%f96, %r121;
	add.f32 	%f214, %f95, %f96;
$L__BB2_25:
	not.pred 	%p44, %p57;
	@%p44 bra 	$L__BB2_27;
	ld.param.f32 	%f201, [_Z22adaln_layernorm_kernelIffEvPT_PKS0_S3_S3_S3_S3_iiif_param_9];
	cvt.rn.f32.s32 	%f97, %r40;
	div.rn.f32 	%f98, %f214, %f97;
	add.f32 	%f99, %f201, %f98;
	rsqrt.approx.f32 	%f100, %f99;
	st.shared.f32 	[_ZZ22adaln_layernorm_kernelIffEvPT_PKS0_S3_S3_S3_S3_iiifE7inv_std], %f100;
$L__BB2_27:
	setp.ge.s32 	%p45, %r161, %r40;
	bar.sync 	0;
	@%p45 bra 	$L__BB2_39;
	ld.param.u64 	%rd176, [_Z22adaln_layernorm_kernelIffEvPT_PKS0_S3_S3_S3_S3_iiif_param_3];
	ld.shared.f32 	%f25, [_ZZ22adaln_layernorm_kernelIffEvPT_PKS0_S3_S3_S3_S3_iiifE4mean];
	ld.shared.f32 	%f26, [_ZZ22adaln_layernorm_kernelIffEvPT_PKS0_S3_S3_S3_S3_iiifE7inv_std];
	setp.ne.s64 	%p46, %rd176, 0;
	@%p46 bra 	$L__BB2_34;
	add.s32 	%r137, %r161, %r2;
	max.u32 	%r138, %r40, %r137;
	setp.lt.u32 	%p52, %r137, %r40;
	selp.u32 	%r139, 1, 0, %p52;
	add.s32 	%r140, %r137, %r139;
	sub.s32 	%r141, %r138, %r140;
	div.u32 	%r142, %r141, %r2;
	add.s32 	%r24, %r142, %r139;
	and.b32  	%r143, %r24, 3;
	setp.eq.s32 	%p53, %r143, 3;
	@%p53 bra 	$L__BB2_32;
	add.s32 	%r144, %r24, 1;
	and.b32  	%r145, %r144, 3;
	mul.wide.u32 	%rd181, %r161, 4;
	neg.s32 	%r160, %r145;
	shl.b64 	%rd117, %rd7, 2;
	add.s64 	%rd118, %rd2, %rd117;
	add.s64 	%rd120, %rd1, %rd117;
	shl.b64 	%rd122, %rd5, 2;
	mul.wide.u32 	%rd126, %r2, 4;
$L__BB2_31:
	.pragma "nounroll";
	ld.param.u64 	%rd174, [_Z22adaln_layernorm_kernelIffEvPT_PKS0_S3_S3_S3_S3_iiif_param_0];
	mov.u32 	%r146, %tid.x;
	add.s32 	%r147, %r24, 1;
	and.b32  	%r148, %r147, 3;
	mad.lo.s32 	%r161, %r2, %r148, %r146;
	add.s64 	%rd115, %rd6, %rd181;
	ld.global.nc.f32 	%f156, [%rd115];
	sub.f32 	%f157, %f156, %f25;
	mul.f32 	%f158, %f157, %f26;
	add.s64 	%rd116, %rd3, %rd181;
	ld.global.nc.f32 	%f159, [%rd116];
	add.s64 	%rd119, %rd118, %rd181;
	ld.global.nc.f32 	%f160, [%rd119];
	add.s64 	%rd121, %rd120, %rd181;
	ld.global.nc.f32 	%f161, [%rd121];
	mul.f32 	%f162, %f158, %f159;
	add.f32 	%f163, %f160, 0f3F800000;
	fma.rn.f32 	%f164, %f162, %f163, %f161;
	cvta.to.global.u64 	%rd123, %rd174;
	add.s64 	%rd124, %rd123, %rd122;
	add.s64 	%rd125, %rd124, %rd181;
	st.global.f32 	[%rd125], %f164;
	add.s64 	%rd181, %rd181, %rd126;
	add.s32 	%r160, %r160, 1;
	setp.ne.s32 	%p54, %r160, 0;
	@%p54 bra 	$L__BB2_31;
$L__BB2_32:
	setp.lt.u32 	%p55, %r24, 3;
	@%p55 bra 	$L__BB2_39;
$L__BB2_33:
	ld.param.u64 	%rd175, [_Z22adaln_layernorm_kernelIffEvPT_PKS0_S3_S3_S3_S3_iiif_param_0];
	cvt.u64.u32 	%rd127, %r161;
	mul.wide.u32 	%rd128, %r161, 4;
	add.s64 	%rd129, %rd6, %rd128;
	ld.global.nc.f32 	%f165, [%rd129];
	sub.f32 	%f166, %f165, %f25;
	mul.f32 	%f167, %f166, %f26;
	add.s64 	%rd130, %rd3, %rd128;
	ld.global.nc.f32 	%f168, [%rd130];
	add.s64 	%rd131, %rd127, %rd7;
	shl.b64 	%rd132, %rd131, 2;
	add.s64 	%rd133, %rd2, %rd132;
	ld.global.nc.f32 	%f169, [%rd133];
	add.s64 	%rd134, %rd1, %rd132;
	ld.global.nc.f32 	%f170, [%rd134];
	mul.f32 	%f171, %f167, %f168;
	add.f32 	%f172, %f169, 0f3F800000;
	fma.rn.f32 	%f173, %f171, %f172, %f170;
	add.s64 	%rd135, %rd127, %rd5;
	cvta.to.global.u64 	%rd136, %rd175;
	shl.b64 	%rd137, %rd135, 2;
	add.s64 	%rd138, %rd136, %rd137;
	st.global.f32 	[%rd138], %f173;
	add.s32 	%r149, %r161, %r2;
	cvt.u64.u32 	%rd139, %r149;
	mul.wide.u32 	%rd140, %r149, 4;
	add.s64 	%rd141, %rd6, %rd140;
	ld.global.nc.f32 	%f174, [%rd141];
	sub.f32 	%f175, %f174, %f25;
	mul.f32 	%f176, %f175, %f26;
	add.s64 	%rd142, %rd3, %rd140;
	ld.global.nc.f32 	%f177, [%rd142];
	add.s64 	%rd143, %rd139, %rd7;
	shl.b64 	%rd144, %rd143, 2;
	add.s64 	%rd145, %rd2, %rd144;
	ld.global.nc.f32 	%f178, [%rd145];
	add.s64 	%rd146, %rd1, %rd144;
	ld.global.nc.f32 	%f179, [%rd146];
	mul.f32 	%f180, %f176, %f177;
	add.f32 	%f181, %f178, 0f3F800000;
	fma.rn.f32 	%f182, %f180, %f181, %f179;
	add.s64 	%rd147, %rd139, %rd5;
	shl.b64 	%rd148, %rd147, 2;
	add.s64 	%rd149, %rd136, %rd148;
	st.global.f32 	[%rd149], %f182;
	add.s32 	%r150, %r149, %r2;
	cvt.u64.u32 	%rd150, %r150;
	mul.wide.u32 	%rd151, %r150, 4;
	add.s64 	%rd152, %rd6, %rd151;
	ld.global.nc.f32 	%f183, [%rd152];
	sub.f32 	%f184, %f183, %f25;
	mul.f32 	%f185, %f184, %f26;
	add.s64 	%rd153, %rd3, %rd151;
	ld.global.nc.f32 	%f186, [%rd153];
	add.s64 	%rd154, %rd150, %rd7;
	shl.b64 	%rd155, %rd154, 2;
	add.s64 	%rd156, %rd2, %rd155;
	ld.global.nc.f32 	%f187, [%rd156];
	add.s64 	%rd157, %rd1, %rd155;
	ld.global.nc.f32 	%f188, [%rd157];
	mul.f32 	%f189, %f185, %f186;
	add.f32 	%f190, %f187, 0f3F800000;
	fma.rn.f32 	%f191, %f189, %f190, %f188;
	add.s64 	%rd158, %rd150, %rd5;
	shl.b64 	%rd159, %rd158, 2;
	add.s64 	%rd160, %rd136, %rd159;
	st.global.f32 	[%rd160], %f191;
	add.s32 	%r151, %r150, %r2;
	cvt.u64.u32 	%rd161, %r151;
	mul.wide.u32 	%rd162, %r151, 4;
	add.s64 	%rd163, %rd6, %rd162;
	ld.global.nc.f32 	%f192, [%rd163];
	sub.f32 	%f193, %f192, %f25;
	mul.f32 	%f194, %f193, %f26;
	add.s64 	%rd164, %rd3, %rd162;
	ld.global.nc.f32 	%f195, [%rd164];
	add.s64 	%rd165, %rd161, %rd7;
	shl.b64 	%rd166, %rd165, 2;
	add.s64 	%rd167, %rd2, %rd166;
	ld.global.nc.f32 	%f196, [%rd167];
	add.s64 	%rd168, %rd1, %rd166;
	ld.global.nc.f32 	%f197, [%rd168];
	mul.f32 	%f198, %f194, %f195;
	add.f32 	%f199, %f196, 0f3F800000;
	fma.rn.f32 	%f200, %f198, %f199, %f197;
	add.s64 	%rd169, %rd161, %rd5;
	shl.b64 	%rd170, %rd169, 2;
	add.s64 	%rd171, %rd136, %rd170;
	st.global.f32 	[%rd171], %f200;
	add.s32 	%r161, %r151, %r2;
	setp.lt.s32 	%p56, %r161, %r40;
	@%p56 bra 	$L__BB2_33;
	bra.uni 	$L__BB2_39;
$L__BB2_34:
	add.s32 	%r122, %r161, %r2;
	max.u32 	%r123, %r40, %r122;
	setp.lt.u32 	%p47, %r122, %r40;
	selp.u32 	%r124, 1, 0, %p47;
	add.s32 	%r125, %r122, %r124;
	sub.s32 	%r126, %r123, %r125;
	div.u32 	%r127, %r126, %r2;
	add.s32 	%r32, %r127, %r124;
	and.b32  	%r128, %r32, 3;
	setp.eq.s32 	%p48, %r128, 3;
	@%p48 bra 	$L__BB2_37;
	add.s32 	%r129, %r32, 1;
	and.b32  	%r130, %r129, 3;
	mul.wide.u32 	%rd182, %r161, 4;
	neg.s32 	%r163, %r130;
	shl.b64 	%rd53, %rd7, 2;
	add.s64 	%rd54, %rd2, %rd53;
	add.s64 	%rd56, %rd1, %rd53;
	shl.b64 	%rd60, %rd5, 2;
	mul.wide.u32 	%rd64, %r2, 4;
$L__BB2_36:
	.pragma "nounroll";
	ld.param.u64 	%rd177, [_Z22adaln_layernorm_kernelIffEvPT_PKS0_S3_S3_S3_S3_iiif_param_3];
	ld.param.u64 	%rd172, [_Z22adaln_layernorm_kernelIffEvPT_PKS0_S3_S3_S3_S3_iiif_param_0];
	mov.u32 	%r131, %tid.x;
	add.s32 	%r132, %r32, 1;
	and.b32  	%r133, %r132, 3;
	mad.lo.s32 	%r161, %r2, %r133, %r131;
	add.s64 	%rd51, %rd6, %rd182;
	ld.global.nc.f32 	%f101, [%rd51];
	sub.f32 	%f102, %f101, %f25;
	mul.f32 	%f103, %f102, %f26;
	add.s64 	%rd52, %rd3, %rd182;
	ld.global.nc.f32 	%f104, [%rd52];
	add.s64 	%rd55, %rd54, %rd182;
	ld.global.nc.f32 	%f105, [%rd55];
	add.s64 	%rd57, %rd56, %rd182;
	ld.global.nc.f32 	%f106, [%rd57];
	mul.f32 	%f107, %f103, %f104;
	add.f32 	%f108, %f105, 0f3F800000;
	fma.rn.f32 	%f109, %f107, %f108, %f106;
	cvta.to.global.u64 	%rd58, %rd177;
	add.s64 	%rd59, %rd58, %rd182;
	ld.global.nc.f32 	%f110, [%rd59];
	add.f32 	%f111, %f109, %f110;
	cvta.to.global.u64 	%rd61, %rd172;
	add.s64 	%rd62, %rd61, %rd60;
	add.s64 	%rd63, %rd62, %rd182;
	st.global.f32 	[%rd63], %f111;
	add.s64 	%rd182, %rd182, %rd64;
	add.s32 	%r163, %r163, 1;
	setp.ne.s32 	%p49, %r163, 0;
	@%p49 bra 	$L__BB2_36;
$L__BB2_37:
	setp.lt.u32 	%p50, %r32, 3;
	@%p50 bra 	$L__BB2_39;
$L__BB2_38:
	ld.param.u64 	%rd178, [_Z22adaln_layernorm_kernelIffEvPT_PKS0_S3_S3_S3_S3_iiif_param_3];
	ld.param.u64 	%rd173, [_Z22adaln_layernorm_kernelIffEvPT_PKS0_S3_S3_S3_S3_iiif_param_0];
	cvt.u64.u32 	%rd65, %r161;
	mul.wide.u32 	%rd66, %r161, 4;
	add.s64 	%rd67, %rd6, %rd66;
	ld.global.nc.f32 	%f112, [%rd67];
	sub.f32 	%f113, %f112, %f25;
	mul.f32 	%f114, %f113, %f26;
	add.s64 	%rd68, %rd3, %rd66;
	ld.global.nc.f32 	%f115, [%rd68];
	add.s64 	%rd69, %rd65, %rd7;
	shl.b64 	%rd70, %rd69, 2;
	add.s64 	%rd71, %rd2, %rd70;
	ld.global.nc.f32 	%f116, [%rd71];
	add.s64 	%rd72, %rd1, %rd70;
	ld.global.nc.f32 	%f117, [%rd72];
	mul.f32 	%f118, %f114, %f115;
	add.f32 	%f119, %f116, 0f3F800000;
	fma.rn.f32 	%f120, %f118, %f119, %f117;
	cvta.to.global.u64 	%rd73, %rd178;
	add.s64 	%rd74, %rd73, %rd66;
	ld.global.nc.f32 	%f121, [%rd74];
	add.f32 	%f122, %f120, %f121;
	add.s64 	%rd75, %rd65, %rd5;
	cvta.to.global.u64 	%rd76, %rd173;
	shl.b64 	%rd77, %rd75, 2;
	add.s64 	%rd78, %rd76, %rd77;
	st.global.f32 	[%rd78], %f122;
	add.s32 	%r134, %r161, %r2;
	cvt.u64.u32 	%rd79, %r134;
	mul.wide.u32 	%rd80, %r134, 4;
	add.s64 	%rd81, %rd6, %rd80;
	ld.global.nc.f32 	%f123, [%rd81];
	sub.f32 	%f124, %f123, %f25;
	mul.f32 	%f125, %f124, %f26;
	add.s64 	%rd82, %rd3, %rd80;
	ld.global.nc.f32 	%f126, [%rd82];
	add.s64 	%rd83, %rd79, %rd7;
	shl.b64 	%rd84, %rd83, 2;
	add.s64 	%rd85, %rd2, %rd84;
	ld.global.nc.f32 	%f127, [%rd85];
	add.s64 	%rd86, %rd1, %rd84;
	ld.global.nc.f32 	%f128, [%rd86];
	mul.f32 	%f129, %f125, %f126;
	add.f32 	%f130, %f127, 0f3F800000;
	fma.rn.f32 	%f131, %f129, %f130, %f128;
	add.s64 	%rd87, %rd73, %rd80;
	ld.global.nc.f32 	%f132, [%rd87];
	add.f32 	%f133, %f131, %f132;
	add.s64 	%rd88, %rd79, %rd5;
	shl.b64 	%rd89, %rd88, 2;
	add.s64 	%rd90, %rd76, %rd89;
	st.global.f32 	[%rd90], %f133;
	add.s32 	%r135, %r134, %r2;
	cvt.u64.u32 	%rd91, %r135;
	mul.wide.u32 	%rd92, %r135, 4;
	add.s64 	%rd93, %rd6, %rd92;
	ld.global.nc.f32 	%f134, [%rd93];
	sub.f32 	%f135, %f134, %f25;
	mul.f32 	%f136, %f135, %f26;
	add.s64 	%rd94, %rd3, %rd92;
	ld.global.nc.f32 	%f137, [%rd94];
	add.s64 	%rd95, %rd91, %rd7;
	shl.b64 	%rd96, %rd95, 2;
	add.s64 	%rd97, %rd2, %rd96;
	ld.global.nc.f32 	%f138, [%rd97];
	add.s64 	%rd98, %rd1, %rd96;
	ld.global.nc.f32 	%f139, [%rd98];
	mul.f32 	%f140, %f136, %f137;
	add.f32 	%f141, %f138, 0f3F800000;
	fma.rn.f32 	%f142, %f140, %f141, %f139;
	add.s64 	%rd99, %rd73, %rd92;
	ld.global.nc.f32 	%f143, [%rd99];
	add.f32 	%f144, %f142, %f143;
	add.s64 	%rd100, %rd91, %rd5;
	shl.b64 	%rd101, %rd100, 2;
	add.s64 	%rd102, %rd76, %rd101;
	st.global.f32 	[%rd102], %f144;
	add.s32 	%r136, %r135, %r2;
	cvt.u64.u32 	%rd103, %r136;
	mul.wide.u32 	%rd104, %r136, 4;
	add.s64 	%rd105, %rd6, %rd104;
	ld.global.nc.f32 	%f145, [%rd105];
	sub.f32 	%f146, %f145, %f25;
	mul.f32 	%f147, %f146, %f26;
	add.s64 	%rd106, %rd3, %rd104;
	ld.global.nc.f32 	%f148, [%rd106];
	add.s64 	%rd107, %rd103, %rd7;
	shl.b64 	%rd108, %rd107, 2;
	add.s64 	%rd109, %rd2, %rd108;
	ld.global.nc.f32 	%f149, [%rd109];
	add.s64 	%rd110, %rd1, %rd108;
	ld.global.nc.f32 	%f150, [%rd110];
	mul.f32 	%f151, %f147, %f148;
	add.f32 	%f152, %f149, 0f3F800000;
	fma.rn.f32 	%f153, %f151, %f152, %f150;
	add.s64 	%rd111, %rd73, %rd104;
	ld.global.nc.f32 	%f154, [%rd111];
	add.f32 	%f155, %f153, %f154;
	add.s64 	%rd112, %rd103, %rd5;
	shl.b64 	%rd113, %rd112, 2;
	add.s64 	%rd114, %rd76, %rd113;
	st.global.f32 	[%rd114], %f155;
	add.s32 	%r161, %r136, %r2;
	setp.lt.s32 	%p51, %r161, %r40;
	@%p51 bra 	$L__BB2_38;
$L__BB2_39:
	ret;

}
	// .globl	_Z20adaln_rmsnorm_kernelI6__halffEvPT_PKS1_S4_S4_S4_iiif
.visible .entry _Z20adaln_rmsnorm_kernelI6__halffEvPT_PKS1_S4_S4_S4_iiif(
	.param .u64 .ptr .align 1 _Z20adaln_rmsnorm_kernelI6__halffEvPT_PKS1_S4_S4_S4_iiif_param_0,
	.param .u64 .ptr .align 1 _Z20adaln_rmsnorm_kernelI6__halffEvPT_PKS1_S4_S4_S4_iiif_param_1,
	.param .u64 .ptr .align 1 _Z20adaln_rmsnorm_kernelI6__halffEvPT_PKS1_S4_S4_S4_iiif_param_2,
	.param .u64 .ptr .align 1 _Z20adaln_rmsnorm_kernelI6__halffEvPT_PKS1_S4_S4_S4_iiif_param_3,
	.param .u64 .ptr .align 1 _Z20adaln_rmsnorm_kernelI6__halffEvPT_PKS1_S4_S4_S4_iiif_param_4,
	.param .u32 _Z20adaln_rmsnorm_kernelI6__halffEvPT_PKS1_S4_S4_S4_iiif_param_5,
	.param .u32 _Z20adaln_rmsnorm_kernelI6__halffEvPT_PKS1_S4_S4_S4_iiif_param_6,
	.param .u32 _Z20adaln_rmsnorm_kernelI6__halffEvPT_PKS1_S4_S4_S4_iiif_param_7,
	.param .f32 _Z20adaln_rmsnorm_kernelI6__halffEvPT_PKS1_S4_S4_S4_iiif_param_8
)
{
	.reg .pred 	%p<27>;
	.reg .b16 	%rs<31>;
	.reg .b32 	%r<86>;
	.reg .b32 	%f<95>;
	.reg .b64 	%rd<91>;
	// demoted variable
	.shared .align 4 .f32 _ZZ20adaln_rmsnorm_kernelI6__halffEvPT_PKS1_S4_S4_S4_iiifE7rms_inv;
	ld.param.u64 	%rd18, [_Z20adaln_rmsnorm_kernelI6__halffEvPT_PKS1_S4_S4_S4_iiif_param_0];
	ld.param.u64 	%rd19, [_Z20adaln_rmsnorm_kernelI6__halffEvPT_PKS1_S4_S4_S4_iiif_param_1];
	ld.param.u64 	%rd20, [_Z20adaln_rmsnorm_kernelI6__halffEvPT_PKS1_S4_S4_S4_iiif_param_2];
	ld.param.u64 	%rd21, [_Z20adaln_rmsnorm_kernelI6__halffEvPT_PKS1_S4_S4_S4_iiif_param_3];
	ld.param.u64 	%rd22, [_Z20adaln_rmsnorm_kernelI6__halffEvPT_PKS1_S4_S4_S4_iiif_param_4];
	ld.param.u32 	%r21, [_Z20adaln_rmsnorm_kernelI6__halffEvPT_PKS1_S4_S4_S4_iiif_param_6];
	ld.param.u32 	%r20, [_Z20adaln_rmsnorm_kernelI6__halffEvPT_PKS1_S4_S4_S4_iiif_param_7];
	ld.param.f32 	%f13, [_Z20adaln_rmsnorm_kernelI6__halffEvPT_PKS1_S4_S4_S4_iiif_param_8];
	cvta.to.global.u64 	%rd1, %rd18;
	cvta.to.global.u64 	%rd2, %rd22;
	cvta.to.global.u64 	%rd3, %rd21;
	cvta.to.global.u64 	%rd4, %rd20;
	cvta.to.global.u64 	%rd5, %rd19;
	mov.u32 	%r22, %ctaid.x;
	div.s32 	%r23, %r22, %r21;
	mov.u32 	%r85, %tid.x;
	mov.u32 	%r2, %ntid.x;
	mul.lo.s32 	%r24, %r20, %r22;
	cvt.s64.s32 	%rd6, %r24;
	mul.wide.s32 	%rd23, %r24, 2;
	add.s64 	%rd7, %rd5, %rd23;
	mul.lo.s32 	%r25, %r23, %r20;
	cvt.s64.s32 	%rd8, %r25;
	setp.ge.s32 	%p1, %r85, %r20;
	mov.f32 	%f93, 0f00000000;
	@%p1 bra 	$L__BB3_6;
	add.s32 	%r26, %r85, %r2;
	max.u32 	%r27, %r20, %r26;
	setp.lt.u32 	%p2, %r26, %r20;
	selp.u32 	%r28, 1, 0, %p2;
	add.s32 	%r29, %r26, %r28;
	sub.s32 	%r30, %r27, %r29;
	div.u32 	%r31, %r30, %r2;
	add.s32 	%r3, %r31, %r28;
	and.b32  	%r32, %r3, 3;
	setp.eq.s32 	%p3, %r32, 3;
	mov.f32 	%f93, 0f00000000;
	mov.u32 	%r81, %r85;
	@%p3 bra 	$L__BB3_4;
	shl.b64 	%rd24, %rd6, 1;
	mul.wide.u32 	%rd25, %r85, 2;
	add.s64 	%rd26, %rd24, %rd25;
	add.s64 	%rd89, %rd5, %rd26;
	mul.wide.u32 	%rd10, %r2, 2;
	add.s32 	%r33, %r3, 1;
	and.b32  	%r34, %r33, 3;
	neg.s32 	%r79, %r34;
	mov.f32 	%f93, 0f00000000;
	mov.u32 	%r81, %r85;
$L__BB3_3:
	.pragma "nounroll";
	ld.global.nc.u16 	%rs1, [%rd89];
	// begin inline asm
	{  cvt.f32.f16 %f18, %rs1;}

	// end inline asm
	fma.rn.f32 	%f93, %f18, %f18, %f93;
	add.s32 	%r81, %r81, %r2;
	add.s64 	%rd89, %rd89, %rd10;
	add.s32 	%r79, %r79, 1;
	setp.ne.s32 	%p4, %r79, 0;
	@%p4 bra 	$L__BB3_3;
$L__BB3_4:
	setp.lt.u32 	%p5, %r3, 3;
	@%p5 bra 	$L__BB3_6;
$L__BB3_5:
	mul.wide.u32 	%rd27, %r81, 2;
	add.s64 	%rd28, %rd7, %rd27;
	ld.global.nc.u16 	%rs2, [%rd28];
	// begin inline asm
	{  cvt.f32.f16 %f19, %rs2;}

	// end inline asm
	fma.rn.f32 	%f23, %f19, %f19, %f93;
	add.s32 	%r35, %r81, %r2;
	mul.wide.u32 	%rd29, %r35, 2;
	add.s64 	%rd30, %rd7, %rd29;
	ld.global.nc.u16 	%rs3, [%rd30];
	// begin inline asm
	{  cvt.f32.f16 %f20, %rs3;}

	// end inline asm
	fma.rn.f32 	%f24, %f20, %f20, %f23;
	add.s32 	%r36, %r35, %r2;
	mul.wide.u32 	%rd31, %r36, 2;
	add.s64 	%rd32, %rd7, %rd31;
	ld.global.nc.u16 	%rs4, [%rd32];
	// begin inline asm
	{  cvt.f32.f16 %f21, %rs4;}

	// end inline asm
	fma.rn.f32 	%f25, %f21, %f21, %f24;
	add.s32 	%r37, %r36, %r2;
	mul.wide.u32 	%rd33, %r37, 2;
	add.s64 	%rd34, %rd7, %rd33;
	ld.global.nc.u16 	%rs5, [%rd34];
	// begin inline asm
	{  cvt.f32.f16 %f22, %rs5;}

	// end inline asm
	fma.rn.f32 	%f93, %f22, %f22, %f25;
	add.s32 	%r81, %r37, %r2;
	setp.lt.s32 	%p6, %r81, %r20;
	@%p6 bra 	$L__BB3_5;
$L__BB3_6:
	and.b32  	%r38, %r85, 31;
	mov.b32 	%r39, %f93;
	shfl.sync.bfly.b32	%r40|%p7, %r39, 16, 31, -1;
	mov.b32 	%f26, %r40;
	add.f32 	%f27, %f93, %f26;
	mov.b32 	%r41, %f27;
	shfl.sync.bfly.b32	%r42|%p8, %r41, 8, 31, -1;
	mov.b32 	%f28, %r42;
	add.f32 	%f29, %f27, %f28;
	mov.b32 	%r43, %f29;
	shfl.sync.bfly.b32	%r44|%p9, %r43, 4, 31, -1;
	mov.b32 	%f30, %r44;
	add.f32 	%f31, %f29, %f30;
	mov.b32 	%r45, %f31;
	shfl.sync.bfly.b32	%r46|%p10, %r45, 2, 31, -1;
	mov.b32 	%f32, %r46;
	add.f32 	%f33, %f31, %f32;
	mov.b32 	%r47, %f33;
	shfl.sync.bfly.b32	%r48|%p11, %r47, 1, 31, -1;
	mov.b32 	%f34, %r48;
	add.f32 	%f8, %f33, %f34;
	setp.ne.s32 	%p12, %r38, 0;
	@%p12 bra 	$L__BB3_8;
	shr.u32 	%r49, %r85, 3;
	mov.u32 	%r50, smem;
	add.s32 	%r51, %r50, %r49;
	st.shared.f32 	[%r51], %f8;
$L__BB3_8:
	bar.sync 	0;
	add.s32 	%r52, %r2, 31;
	shr.u32 	%r53, %r52, 5;
	setp.ge.u32 	%p13, %r85, %r53;
	mov.f32 	%f94, 0f00000000;
	@%p13 bra 	$L__BB3_10;
	shl.b32 	%r54, %r85, 2;
	mov.u32 	%r55, smem;
	add.s32 	%r56, %r55, %r54;
	ld.shared.f32 	%f94, [%r56];
$L__BB3_10:
	setp.gt.u32 	%p14, %r85, 31;
	@%p14 bra 	$L__BB3_13;
	mov.b32 	%r57, %f94;
	shfl.sync.bfly.b32	%r58|%p15, %r57, 16, 31, -1;
	mov.b32 	%f36, %r58;
	add.f32 	%f37, %f94, %f36;
	mov.b32 	%r59, %f37;
	shfl.sync.bfly.b32	%r60|%p16, %r59, 8, 31, -1;
	mov.b32 	%f38, %r60;
	add.f32 	%f39, %f37, %f38;
	mov.b32 	%r61, %f39;
	shfl.sync.bfly.b32	%r62|%p17, %r61, 4, 31, -1;
	mov.b32 	%f40, %r62;
	add.f32 	%f41, %f39, %f40;
	mov.b32 	%r63, %f41;
	shfl.sync.bfly.b32	%r64|%p18, %r63, 2, 31, -1;
	mov.b32 	%f42, %r64;
	add.f32 	%f43, %f41, %f42;
	mov.b32 	%r65, %f43;
	shfl.sync.bfly.b32	%r66|%p19, %r65, 1, 31, -1;
	mov.b32 	%f44, %r66;
	add.f32 	%f11, %f43, %f44;
	setp.ne.s32 	%p20, %r85, 0;
	@%p20 bra 	$L__BB3_13;
	cvt.rn.f32.s32 	%f45, %r20;
	div.rn.f32 	%f46, %f11, %f45;
	add.f32 	%f47, %f13, %f46;
	rsqrt.approx.f32 	%f48, %f47;
	st.shared.f32 	[_ZZ20adaln_rmsnorm_kernelI6__halffEvPT_PKS1_S4_S4_S4_iiifE7rms_inv], %f48;
$L__BB3_13:
	setp.ge.s32 	%p21, %r85, %r20;
	bar.sync 	0;
	@%p21 bra 	$L__BB3_19;
	ld.shared.f32 	%f12, [_ZZ20adaln_rmsnorm_kernelI6__halffEvPT_PKS1_S4_S4_S4_iiifE7rms_inv];
	add.s32 	%r67, %r85, %r2;
	max.u32 	%r68, %r20, %r67;
	setp.lt.u32 	%p22, %r67, %r20;
	selp.u32 	%r69, 1, 0, %p22;
	add.s32 	%r70, %r67, %r69;
	sub.s32 	%r71, %r68, %r70;
	div.u32 	%r72, %r71, %r2;
	add.s32 	%r12, %r72, %r69;
	and.b32  	%r73, %r12, 3;
	setp.eq.s32 	%p23, %r73, 3;
	@%p23 bra 	$L__BB3_17;
	add.s32 	%r74, %r12, 1;
	and.b32  	%r75, %r74, 3;
	shl.b64 	%rd35, %rd6, 1;
	add.s64 	%rd13, %rd1, %rd35;
	mul.wide.u32 	%rd90, %r85, 2;
	shl.b64 	%rd36, %rd8, 1;
	add.s64 	%rd15, %rd2, %rd36;
	neg.s32 	%r83, %r75;
	mad.lo.s32 	%r85, %r2, %r75, %r85;
$L__BB3_16:
	.pragma "nounroll";
	add.s64 	%rd37, %rd7, %rd90;
	ld.global.nc.u16 	%rs6, [%rd37];
	// begin inline asm
	{  cvt.f32.f16 %f49, %rs6;}

	// end inline asm
	mul.f32 	%f54, %f49, %f12;
	add.s64 	%rd38, %rd4, %rd90;
	ld.global.nc.u16 	%rs7, [%rd38];
	// begin inline asm
	{  cvt.f32.f16 %f50, %rs7;}

	// end inline asm
	add.s64 	%rd40, %rd3, %rd36;
	add.s64 	%rd41, %rd40, %rd90;
	ld.global.nc.u16 	%rs8, [%rd41];
	// begin inline asm
	{  cvt.f32.f16 %f51, %rs8;}

	// end inline asm
	add.s64 	%rd42, %rd15, %rd90;
	ld.global.nc.u16 	%rs9, [%rd42];
	// begin inline asm
	{  cvt.f32.f16 %f52, %rs9;}

	// end inline asm
	mul.f32 	%f55, %f54, %f50;
	add.f32 	%f56, %f51, 0f3F800000;
	fma.rn.f32 	%f53, %f55, %f56, %f52;
	// begin inline asm
	{  cvt.rn.f16.f32 %rs10, %f53;}

	// end inline asm
	add.s64 	%rd43, %rd13, %rd90;
	st.global.u16 	[%rd43], %rs10;
	mul.wide.u32 	%rd44, %r2, 2;
	add.s64 	%rd90, %rd90, %rd44;
	add.s32 	%r83, %r83, 1;
	setp.ne.s32 	%p24, %r83, 0;
	@%p24 bra 	$L__BB3_16;
$L__BB3_17:
	setp.lt.u32 	%p25, %r12, 3;
	@%p25 bra 	$L__BB3_19;
$L__BB3_18:
	cvt.u64.u32 	%rd45, %r85;
	mul.wide.u32 	%rd46, %r85, 2;
	add.s64 	%rd47, %rd7, %rd46;
	ld.global.nc.u16 	%rs11, [%rd47];
	// begin inline asm
	{  cvt.f32.f16 %f57, %rs11;}

	// end inline asm
	mul.f32 	%f77, %f57, %f12;
	add.s64 	%rd48, %rd4, %rd46;
	ld.global.nc.u16 	%rs12, [%rd48];
	// begin inline asm
	{  cvt.f32.f16 %f58, %rs12;}

	// end inline asm
	add.s64 	%rd49, %rd45, %rd8;
	shl.b64 	%rd50, %rd49, 1;
	add.s64 	%rd51, %rd3, %rd50;
	ld.global.nc.u16 	%rs13, [%rd51];
	// begin inline asm
	{  cvt.f32.f16 %f59, %rs13;}

	// end inline asm
	add.s64 	%rd52, %rd2, %rd50;
	ld.global.nc.u16 	%rs14, [%rd52];
	// begin inline asm
	{  cvt.f32.f16 %f60, %rs14;}

	// end inline asm
	mul.f32 	%f78, %f77, %f58;
	add.f32 	%f79, %f59, 0f3F800000;
	fma.rn.f32 	%f61, %f78, %f79, %f60;
	// begin inline asm
	{  cvt.rn.f16.f32 %rs15, %f61;}

	// end inline asm
	add.s64 	%rd53, %rd45, %rd6;
	shl.b64 	%rd54, %rd53, 1;
	add.s64 	%rd55, %rd1, %rd54;
	st.global.u16 	[%rd55], %rs15;
	add.s32 	%r76, %r85, %r2;
	cvt.u64.u32 	%rd56, %r76;
	mul.wide.u32 	%rd57, %r76, 2;
	add.s64 	%rd58, %rd7, %rd57;
	ld.global.nc.u16 	%rs16, [%rd58];
	// begin inline asm
	{  cvt.f32.f16 %f62, %rs16;}

	// end inline asm
	mul.f32 	%f80, %f62, %f12;
	add.s64 	%rd59, %rd4, %rd57;
	ld.global.nc.u16 	%rs17, [%rd59];
	// begin inline asm
	{  cvt.f32.f16 %f63, %rs17;}

	// end inline asm
	add.s64 	%rd60, %rd56, %rd8;
	shl.b64 	%rd61, %rd60, 1;
	add.s64 	%rd62, %rd3, %rd61;
	ld.global.nc.u16 	%rs18, [%rd62];
	// begin inline asm
	{  cvt.f32.f16 %f64, %rs18;}

	// end inline asm
	add.s64 	%rd63, %rd2, %rd61;
	ld.global.nc.u16 	%rs19, [%rd63];
	// begin inline asm
	{  cvt.f32.f16 %f65, %rs19;}

	// end inline asm
	mul.f32 	%f81, %f80, %f63;
	add.f32 	%f82, %f64, 0f3F800000;
	fma.rn.f32 	%f66, %f81, %f82, %f65;
	// begin inline asm
	{  cvt.rn.f16.f32 %rs20, %f66;}

	// end inline asm
	add.s64 	%rd64, %rd56, %rd6;
	shl.b64 	%rd65, %rd64, 1;
	add.s64 	%rd66, %rd1, %rd65;
	st.global.u16 	[%rd66], %rs20;
	add.s32 	%r77, %r76, %r2;
	cvt.u64.u32 	%rd67, %r77;
	mul.wide.u32 	%rd68, %r77, 2;
	add.s64 	%rd69, %rd7, %rd68;
	ld.global.nc.u16 	%rs21, [%rd69];
	// begin inline asm
	{  cvt.f32.f16 %f67, %rs21;}

	// end inline asm
	mul.f32 	%f83, %f67, %f12;
	add.s64 	%rd70, %rd4, %rd68;
	ld.global.nc.u16 	%rs22, [%rd70];
	// begin inline asm
	{  cvt.f32.f16 %f68, %rs22;}

	// end inline asm
	add.s64 	%rd71, %rd67, %rd8;
	shl.b64 	%rd72, %rd71, 1;
	add.s64 	%rd73, %rd3, %rd72;
	ld.global.nc.u16 	%rs23, [%rd73];
	// begin inline asm
	{  cvt.f32.f16 %f69, %rs23;}

	// end inline asm
	add.s64 	%rd74, %rd2, %rd72;
	ld.global.nc.u16 	%rs24, [%rd74];
	// begin inline asm
	{  cvt.f32.f16 %f70, %rs24;}

	// end inline asm
	mul.f32 	%f84, %f83, %f68;
	add.f32 	%f85, %f69, 0f3F800000;
	fma.rn.f32 	%f71, %f84, %f85, %f70;
	// begin inline asm
	{  cvt.rn.f16.f32 %rs25, %f71;}

	// end inline asm
	add.s64 	%rd75, %rd67, %rd6;
	shl.b64 	%rd76, %rd75, 1;
	add.s64 	%rd77, %rd1, %rd76;
	st.global.u16 	[%rd77], %rs25;
	add.s32 	%r78, %r77, %r2;
	cvt.u64.u32 	%rd78, %r78;
	mul.wide.u32 	%rd79, %r78, 2;
	add.s64 	%rd80, %rd7, %rd79;
	ld.global.nc.u16 	%rs26, [%rd80];
	// begin inline asm
	{  cvt.f32.f16 %f72, %rs26;}

	// end inline asm
	mul.f32 	%f86, %f72, %f12;
	add.s64 	%rd81, %rd4, %rd79;
	ld.global.nc.u16 	%rs27, [%rd81];
	// begin inline asm
	{  cvt.f32.f16 %f73, %rs27;}

	// end inline asm
	add.s64 	%rd82, %rd78, %rd8;
	shl.b64 	%rd83, %rd82, 1;
	add.s64 	%rd84, %rd3, %rd83;
	ld.global.nc.u16 	%rs28, [%rd84];
	// begin inline asm
	{  cvt.f32.f16 %f74, %rs28;}

	// end inline asm
	add.s64 	%rd85, %rd2, %rd83;
	ld.global.nc.u16 	%rs29, [%rd85];
	// begin inline asm
	{  cvt.f32.f16 %f75, %rs29;}

	// end inline asm
	mul.f32 	%f87, %f86, %f73;
	add.f32 	%f88, %f74, 0f3F800000;
	fma.rn.f32 	%f76, %f87, %f88, %f75;
	// begin inline asm
	{  cvt.rn.f16.f32 %rs30, %f76;}

	// end inline asm
	add.s64 	%rd86, %rd78, %rd6;
	shl.b64 	%rd87, %rd86, 1;
	add.s64 	%rd88, %rd1, %rd87;
	st.global.u16 	[%rd88], %rs30;
	add.s32 	%r85, %r78, %r2;
	setp.lt.s32 	%p26, %r85, %r20;
	@%p26 bra 	$L__BB3_18;
$L__BB3_19:
	ret;

}
	// .globl	_Z20adaln_rmsnorm_kernelI13__nv_bfloat16fEvPT_PKS1_S4_S4_S4_iiif
.visible .entry _Z20adaln_rmsnorm_kernelI13__nv_bfloat16fEvPT_PKS1_S4_S4_S4_iiif(
	.param .u64 .ptr .align 1 _Z20adaln_rmsnorm_kernelI13__nv_bfloat16fEvPT_PKS1_S4_S4_S4_iiif_param_0,
	.param .u64 .ptr .align 1 _Z20adaln_rmsnorm_kernelI13__nv_bfloat16fEvPT_PKS1_S4_S4_S4_iiif_param_1,
	.param .u64 .ptr .align 1 _Z20adaln_rmsnorm_kernelI13__nv_bfloat16fEvPT_PKS1_S4_S4_S4_iiif_param_2,
	.param .u64 .ptr .align 1 _Z20adaln_rmsnorm_kernelI13__nv_bfloat16fEvPT_PKS1_S4_S4_S4_iiif_param_3,
	.param .u64 .ptr .align 1 _Z20adaln_rmsnorm_kernelI13__nv_bfloat16fEvPT_PKS1_S4_S4_S4_iiif_param_4,
	.param .u32 _Z20adaln_rmsnorm_kernelI13__nv_bfloat16fEvPT_PKS1_S4_S4_S4_iiif_param_5,
	.param .u32 _Z20adaln_rmsnorm_kernelI13__nv_bfloat16fEvPT_PKS1_S4_S4_S4_iiif_param_6,
	.param .u32 _Z20adaln_rmsnorm_kernelI13__nv_bfloat16fEvPT_PKS1_S4_S4_S4_iiif_param_7,
	.param .f32 _Z20adaln_rmsnorm_kernelI13__nv_bfloat16fEvPT_PKS1_S4_S4_S4_iiif_param_8
)
{
	.reg .pred 	%p<27>;
	.reg .b16 	%rs<31>;
	.reg .b32 	%r<86>;
	.reg .b32 	%f<95>;
	.reg .b64 	%rd<91>;
	// demoted variable
	.shared .align 4 .f32 _ZZ20adaln_rmsnorm_kernelI13__nv_bfloat16fEvPT_PKS1_S4_S4_S4_iiifE7rms_inv;
	ld.param.u64 	%rd18, [_Z20adaln_rmsnorm_kernelI13__nv_bfloat16fEvPT_PKS1_S4_S4_S4_iiif_param_0];
	ld.param.u64 	%rd19, [_Z20adaln_rmsnorm_kernelI13__nv_bfloat16fEvPT_PKS1_S4_S4_S4_iiif_param_1];
	ld.param.u64 	%rd20, [_Z20adaln_rmsnorm_kernelI13__nv_bfloat16fEvPT_PKS1_S4_S4_S4_iiif_param_2];
	ld.param.u64 	%rd21, [_Z20adaln_rmsnorm_kernelI13__nv_bfloat16fEvPT_PKS1_S4_S4_S4_iiif_param_3];
	ld.param.u64 	%rd22, [_Z20adaln_rmsnorm_kernelI13__nv_bfloat16fEvPT_PKS1_S4_S4_S4_iiif_param_4];
	ld.param.u32 	%r21, [_Z20adaln_rmsnorm_kernelI13__nv_bfloat16fEvPT_PKS1_S4_S4_S4_iiif_param_6];
	ld.param.u32 	%r20, [_Z20adaln_rmsnorm_kernelI13__nv_bfloat16fEvPT_PKS1_S4_S4_S4_iiif_param_7];
	ld.param.f32 	%f13, [_Z20adaln_rmsnorm_kernelI13__nv_bfloat16fEvPT_PKS1_S4_S4_S4_iiif_param_8];
	cvta.to.global.u64 	%rd1, %rd18;
	cvta.to.global.u64 	%rd2, %rd22;
	cvta.to.global.u64 	%rd3, %rd21;
	cvta.to.global.u64 	%rd4, %rd20;
	cvta.to.global.u64 	%rd5, %rd19;
	mov.u32 	%r22, %ctaid.x;
	div.s32 	%r23, %r22, %r21;
	mov.u32 	%r85, %tid.x;
	mov.u32 	%r2, %ntid.x;
	mul.lo.s32 	%r24, %r20, %r22;
	cvt.s64.s32 	%rd6, %r24;
	mul.wide.s32 	%rd23, %r24, 2;
	add.s64 	%rd7, %rd5, %rd23;
	mul.lo.s32 	%r25, %r23, %r20;
	cvt.s64.s32 	%rd8, %r25;
	setp.ge.s32 	%p1, %r85, %r20;
	mov.f32 	%f93, 0f00000000;
	@%p1 bra 	$L__BB4_6;
	add.s32 	%r26, %r85, %r2;
	max.u32 	%r27, %r20, %r26;
	setp.lt.u32 	%p2, %r26, %r20;
	selp.u32 	%r28, 1, 0, %p2;
	add.s32 	%r29, %r26, %r28;
	sub.s32 	%r30, %r27, %r29;
	div.u32 	%r31, %r30, %r2;
	add.s32 	%r3, %r31, %r28;
	and.b32  	%r32, %r3, 3;
	setp.eq.s32 	%p3, %r32, 3;
	mov.f32 	%f93, 0f00000000;
	mov.u32 	%r81, %r85;
	@%p3 bra 	$L__BB4_4;
	shl.b64 	%rd24, %rd6, 1;
	mul.wide.u32 	%rd25, %r85, 2;
	add.s64 	%rd26, %rd24, %rd25;
	add.s64 	%rd89, %rd5, %rd26;
	mul.wide.u32 	%rd10, %r2, 2;
	add.s32 	%r33, %r3, 1;
	and.b32  	%r34, %r33, 3;
	neg.s32 	%r79, %r34;
	mov.f32 	%f93, 0f00000000;
	mov.u32 	%r81, %r85;
$L__BB4_3:
	.pragma "nounroll";
	ld.global.nc.u16 	%rs1, [%rd89];
	// begin inline asm
	{ cvt.f32.bf16 %f18, %rs1;}

	// end inline asm
	fma.rn.f32 	%f93, %f18, %f18, %f93;
	add.s32 	%r81, %r81, %r2;
	add.s64 	%rd89, %rd89, %rd10;
	add.s32 	%r79, %r79, 1;
	setp.ne.s32 	%p4, %r79, 0;
	@%p4 bra 	$L__BB4_3;
$L__BB4_4:
	setp.lt.u32 	%p5, %r3, 3;
	@%p5 bra 	$L__BB4_6;
$L__BB4_5:
	mul.wide.u32 	%rd27, %r81, 2;
	add.s64 	%rd28, %rd7, %rd27;
	ld.global.nc.u16 	%rs2, [%rd28];
	// begin inline asm
	{ cvt.f32.bf16 %f19, %rs2;}

	// end inline asm
	fma.rn.f32 	%f23, %f19, %f19, %f93;
	add.s32 	%r35, %r81, %r2;
	mul.wide.u32 	%rd29, %r35, 2;
	add.s64 	%rd30, %rd7, %rd29;
	ld.global.nc.u16 	%rs3, [%rd30];
	// begin inline asm
	{ cvt.f32.bf16 %f20, %rs3;}

	// end inline asm
	fma.rn.f32 	%f24, %f20, %f20, %f23;
	add.s32 	%r36, %r35, %r2;
	mul.wide.u32 	%rd31, %r36, 2;
	add.s64 	%rd32, %rd7, %rd31;
	ld.global.nc.u16 	%rs4, [%rd32];
	// begin inline asm
	{ cvt.f32.bf16 %f21, %rs4;}

	// end inline asm
	fma.rn.f32 	%f25, %f21, %f21, %f24;
	add.s32 	%r37, %r36, %r2;
	mul.wide.u32 	%rd33, %r37, 2;
	add.s64 	%rd34, %rd7, %rd33;
	ld.global.nc.u16 	%rs5, [%rd34];
	// begin inline asm
	{ cvt.f32.bf16 %f22, %rs5;}

	// end inline asm
	fma.rn.f32 	%f93, %f22, %f22, %f25;
	add.s32 	%r81, %r37, %r2;
	setp.lt.s32 	%p6, %r81, %r20;
	@%p6 bra 	$L__BB4_5;
$L__BB4_6:
	and.b32  	%r38, %r85, 31;
	mov.b32 	%r39, %f93;
	shfl.sync.bfly.b32	%r40|%p7, %r39, 16, 31, -1;
	mov.b32 	%f26, %r40;
	add.f32 	%f27, %f93, %f26;
	mov.b32 	%r41, %f27;
	shfl.sync.bfly.b32	%r42|%p8, %r41, 8, 31, -1;
	mov.b32 	%f28, %r42;
	add.f32 	%f29, %f27, %f28;
	mov.b32 	%r43, %f29;
	shfl.sync.bfly.b32	%r44|%p9, %r43, 4, 31, -1;
	mov.b32 	%f30, %r44;
	add.f32 	%f31, %f29, %f30;
	mov.b32 	%r45, %f31;
	shfl.sync.bfly.b32	%r46|%p10, %r45, 2, 31, -1;
	mov.b32 	%f32, %r46;
	add.f32 	%f33, %f31, %f32;
	mov.b32 	%r47, %f33;
	shfl.sync.bfly.b32	%r48|%p11, %r47, 1, 31, -1;
	mov.b32 	%f34, %r48;
	add.f32 	%f8, %f33, %f34;
	setp.ne.s32 	%p12, %r38, 0;
	@%p12 bra 	$L__BB4_8;
	shr.u32 	%r49, %r85, 3;
	mov.u32 	%r50, smem;
	add.s32 	%r51, %r50, %r49;
	st.shared.f32 	[%r51], %f8;
$L__BB4_8:
	bar.sync 	0;
	add.s32 	%r52, %r2, 31;
	shr.u32 	%r53, %r52, 5;
	setp.ge.u32 	%p13, %r85, %r53;
	mov.f32 	%f94, 0f00000000;
	@%p13 bra 	$L__BB4_10;
	shl.b32 	%r54, %r85, 2;
	mov.u32 	%r55, smem;
	add.s32 	%r56, %r55, %r54;
	ld.shared.f32 	%f94, [%r56];
$L__BB4_10:
	setp.gt.u32 	%p14, %r85, 31;
	@%p14 bra 	$L__BB4_13;
	mov.b32 	%r57, %f94;
	shfl.sync.bfly.b32	%r58|%p15, %r57, 16, 31, -1;
	mov.b32 	%f36, %r58;
	add.f32 	%f37, %f94, %f36;
	mov.b32 	%r59, %f37;
	shfl.sync.bfly.b32	%r60|%p16, %r59, 8, 31, -1;
	mov.b32 	%f38, %r60;
	add.f32 	%f39, %f37, %f38;
	mov.b32 	%r61, %f39;
	shfl.sync.bfly.b32	%r62|%p17, %r61, 4, 31, -1;
	mov.b32 	%f40, %r62;
	add.f32 	%f41, %f39, %f40;
	mov.b32 	%r63, %f41;
	shfl.sync.bfly.b32	%r64|%p18, %r63, 2, 31, -1;
	mov.b32 	%f42, %r64;
	add.f32 	%f43, %f41, %f42;
	mov.b32 	%r65, %f43;
	shfl.sync.bfly.b32	%r66|%p19, %r65, 1, 31, -1;
	mov.b32 	%f44, %r66;
	add.f32 	%f11, %f43, %f44;
	setp.ne.s32 	%p20, %r85, 0;
	@%p20 bra 	$L__BB4_13;
	cvt.rn.f32.s32 	%f45, %r20;
	div.rn.f32 	%f46, %f11, %f45;
	add.f32 	%f47, %f13, %f46;
	rsqrt.approx.f32 	%f48, %f47;
	st.shared.f32 	[_ZZ20adaln_rmsnorm_kernelI13__nv_bfloat16fEvPT_PKS1_S4_S4_S4_iiifE7rms_inv], %f48;
$L__BB4_13:
	setp.ge.s32 	%p21, %r85, %r20;
	bar.sync 	0;
	@%p21 bra 	$L__BB4_19;
	ld.shared.f32 	%f12, [_ZZ20adaln_rmsnorm_kernelI13__nv_bfloat16fEvPT_PKS1_S4_S4_S4_iiifE7rms_inv];
	add.s32 	%r67, %r85, %r2;
	max.u32 	%r68, %r20, %r67;
	setp.lt.u32 	%p22, %r67, %r20;
	selp.u32 	%r69, 1, 0, %p22;
	add.s32 	%r70, %r67, %r69;
	sub.s32 	%r71, %r68, %r70;
	div.u32 	%r72, %r71, %r2;
	add.s32 	%r12, %r72, %r69;
	and.b32  	%r73, %r12, 3;
	setp.eq.s32 	%p23, %r73, 3;
	@%p23 bra 	$L__BB4_17;
	add.s32 	%r74, %r12, 1;
	and.b32  	%r75, %r74, 3;
	shl.b64 	%rd35, %rd6, 1;
	add.s64 	%rd13, %rd1, %rd35;
	mul.wide.u32 	%rd90, %r85, 2;
	shl.b64 	%rd36, %rd8, 1;
	add.s64 	%rd15, %rd2, %rd36;
	neg.s32 	%r83, %r75;
	mad.lo.s32 	%r85, %r2, %r75, %r85;
$L__BB4_16:
	.pragma "nounroll";
	add.s64 	%rd37, %rd7, %rd90;
	ld.global.nc.u16 	%rs6, [%rd37];
	// begin inline asm
	{ cvt.f32.bf16 %f49, %rs6;}

	// end inline asm
	mul.f32 	%f54, %f49, %f12;
	add.s64 	%rd38, %rd4, %rd90;
	ld.global.nc.u16 	%rs7, [%rd38];
	// begin inline asm
	{ cvt.f32.bf16 %f50, %rs7;}

	// end inline asm
	add.s64 	%rd40, %rd3, %rd36;
	add.s64 	%rd41, %rd40, %rd90;
	ld.global.nc.u16 	%rs8, [%rd41];
	// begin inline asm
	{ cvt.f32.bf16 %f51, %rs8;}

	// end inline asm
	add.s64 	%rd42, %rd15, %rd90;
	ld.global.nc.u16 	%rs9, [%rd42];
	// begin inline asm
	{ cvt.f32.bf16 %f52, %rs9;}

	// end inline asm
	mul.f32 	%f55, %f54, %f50;
	add.f32 	%f56, %f51, 0f3F800000;
	fma.rn.f32 	%f53, %f55, %f56, %f52;
	// begin inline asm
	{  cvt.rn.bf16.f32 %rs10, %f53;}

	// end inline asm
	add.s64 	%rd43, %rd13, %rd90;
	st.global.u16 	[%rd43], %rs10;
	mul.wide.u32 	%rd44, %r2, 2;
	add.s64 	%rd90, %rd90, %rd44;
	add.s32 	%r83, %r83, 1;
	setp.ne.s32 	%p24, %r83, 0;
	@%p24 bra 	$L__BB4_16;
$L__BB4_17:
	setp.lt.u32 	%p25, %r12, 3;
	@%p25 bra 	$L__BB4_19;
$L__BB4_18:
	cvt.u64.u32 	%rd45, %r85;
	mul.wide.u32 	%rd46, %r85, 2;
	add.s64 	%rd47, %rd7, %rd46;
	ld.global.nc.u16 	%rs11, [%rd47];
	// begin inline asm
	{ cvt.f32.bf16 %f57, %rs11;}

	// end inline asm
	mul.f32 	%f77, %f57, %f12;
	add.s64 	%rd48, %rd4, %rd46;
	ld.global.nc.u16 	%rs12, [%rd48];
	// begin inline asm
	{ cvt.f32.bf16 %f58, %rs12;}

	// end inline asm
	add.s64 	%rd49, %rd45, %rd8;
	shl.b64 	%rd50, %rd49, 1;
	add.s64 	%rd51, %rd3, %rd50;
	ld.global.nc.u16 	%rs13, [%rd51];
	// begin inline asm
	{ cvt.f32.bf16 %f59, %rs13;}

	// end inline asm
	add.s64 	%rd52, %rd2, %rd50;
	ld.global.nc.u16 	%rs14, [%rd52];
	// begin inline asm
	{ cvt.f32.bf16 %f60, %rs14;}

	// end inline asm
	mul.f32 	%f78, %f77, %f58;
	add.f32 	%f79, %f59, 0f3F800000;
	fma.rn.f32 	%f61, %f78, %f79, %f60;
	// begin inline asm
	{  cvt.rn.bf16.f32 %rs15, %f61;}

	// end inline asm
	add.s64 	%rd53, %rd45, %rd6;
	shl.b64 	%rd54, %rd53, 1;
	add.s64 	%rd55, %rd1, %rd54;
	st.global.u16 	[%rd55], %rs15;
	add.s32 	%r76, %r85, %r2;
	cvt.u64.u32 	%rd56, %r76;
	mul.wide.u32 	%rd57, %r76, 2;
	add.s64 	%rd58, %rd7, %rd57;
	ld.global.nc.u16 	%rs16, [%rd58];
	// begin inline asm
	{ cvt.f32.bf16 %f62, %rs16;}

	// end inline asm
	mul.f32 	%f80, %f62, %f12;
	add.s64 	%rd59, %rd4, %rd57;
	ld.global.nc.u16 	%rs17, [%rd59];
	// begin inline asm
	{ cvt.f32.bf16 %f63, %rs17;}

	// end inline asm
	add.s64 	%rd60, %rd56, %rd8;
	shl.b64 	%rd61, %rd60, 1;
	add.s64 	%rd62, %rd3, %rd61;
	ld.global.nc.u16 	%rs18, [%rd62];
	// begin inline asm
	{ cvt.f32.bf16 %f64, %rs18;}

	// end inline asm
	add.s64 	%rd63, %rd2, %rd61;
	ld.global.nc.u16 	%rs19, [%rd63];
	// begin inline asm
	{ cvt.f32.bf16 %f65, %rs19;}

	// end inline asm
	mul.f32 	%f81, %f80, %f63;
	add.f32 	%f82, %f64, 0f3F800000;
	fma.rn.f32 	%f66, %f81, %f82, %f65;
	// begin inline asm
	{  cvt.rn.bf16.f32 %rs20, %f66;}

	// end inline asm
	add.s64 	%rd64, %rd56, %rd6;
	shl.b64 	%rd65, %rd64, 1;
	add.s64 	%rd66, %rd1, %rd65;
	st.global.u16 	[%rd66], %rs20;
	add.s32 	%r77, %r76, %r2;
	cvt.u64.u32 	%rd67, %r77;
	mul.wide.u32 	%rd68, %r77, 2;
	add.s64 	%rd69, %rd7, %rd68;
	ld.global.nc.u16 	%rs21, [%rd69];
	// begin inline asm
	{ cvt.f32.bf16 %f67, %rs21;}

	// end inline asm
	mul.f32 	%f83, %f67, %f12;
	add.s64 	%rd70, %rd4, %rd68;
	ld.global.nc.u16 	%rs22, [%rd70];
	// begin inline asm
	{ cvt.f32.bf16 %f68, %rs22;}

	// end inline asm
	add.s64 	%rd71, %rd67, %rd8;
	shl.b64 	%rd72, %rd71, 1;
	add.s64 	%rd73, %rd3, %rd72;
	ld.global.nc.u16 	%rs23, [%rd73];
	// begin inline asm
	{ cvt.f32.bf16 %f69, %rs23;}

	// end inline asm
	add.s64 	%rd74, %rd2, %rd72;
	ld.global.nc.u16 	%rs24, [%rd74];
	// begin inline asm
	{ cvt.f32.bf16 %f70, %rs24;}

	// end inline asm
	mul.f32 	%f84, %f83, %f68;
	add.f32 	%f85, %f69, 0f3F800000;
	fma.rn.f32 	%f71, %f84, %f85, %f70;
	// begin inline asm
	{  cvt.rn.bf16.f32 %rs25, %f71;}

	// end inline asm
	add.s64 	%rd75, %rd67, %rd6;
	shl.b64 	%rd76, %rd75, 1;
	add.s64 	%rd77, %rd1, %rd76;
	st.global.u16 	[%rd77], %rs25;
	add.s32 	%r78, %r77, %r2;
	cvt.u64.u32 	%rd78, %r78;
	mul.wide.u32 	%rd79, %r78, 2;
	add.s64 	%rd80, %rd7, %rd79;
	ld.global.nc.u16 	%rs26, [%rd80];
	// begin inline asm
	{ cvt.f32.bf16 %f72, %rs26;}

	// end inline asm
	mul.f32 	%f86, %f72, %f12;
	add.s64 	%rd81, %rd4, %rd79;
	ld.global.nc.u16 	%rs27, [%rd81];
	// begin inline asm
	{ cvt.f32.bf16 %f73, %rs27;}

	// end inline asm
	add.s64 	%rd82, %rd78, %rd8;
	shl.b64 	%rd83, %rd82, 1;
	add.s64 	%rd84, %rd3, %rd83;
	ld.global.nc.u16 	%rs28, [%rd84];
	// begin inline asm
	{ cvt.f32.bf16 %f74, %rs28;}

	// end inline asm
	add.s64 	%rd85, %rd2, %rd83;
	ld.global.nc.u16 	%rs29, [%rd85];
	// begin inline asm
	{ cvt.f32.bf16 %f75, %rs29;}

	// end inline asm
	mul.f32 	%f87, %f86, %f73;
	add.f32 	%f88, %f74, 0f3F800000;
	fma.rn.f32 	%f76, %f87, %f88, %f75;
	// begin inline asm
	{  cvt.rn.bf16.f32 %rs30, %f76;}

	// end inline asm
	add.s64 	%rd86, %rd78, %rd6;
	shl.b64 	%rd87, %rd86, 1;
	add.s64 	%rd88, %rd1, %rd87;
	st.global.u16 	[%rd88], %rs30;
	add.s32 	%r85, %r78, %r2;
	setp.lt.s32 	%p26, %r85, %r20;
	@%p26 bra 	$L__BB4_18;
$L__BB4_19:
	ret;

}
	// .globl	_Z20adaln_rmsnorm_kernelIffEvPT_PKS0_S3_S3_S3_iiif
.visible .entry _Z20adaln_rmsnorm_kernelIffEvPT_PKS0_S3_S3_S3_iiif(
	.param .u64 .ptr .align 1 _Z20adaln_rmsnorm_kernelIffEvPT_PKS0_S3_S3_S3_iiif_param_0,
	.param .u64 .ptr .align 1 _Z20adaln_rmsnorm_kernelIffEvPT_PKS0_S3_S3_S3_iiif_param_1,
	.param .u64 .ptr .align 1 _Z20adaln_rmsnorm_kernelIffEvPT_PKS0_S3_S3_S3_iiif_param_2,
	.param .u64 .ptr .align 1 _Z20adaln_rmsnorm_kernelIffEvPT_PKS0_S3_S3_S3_iiif_param_3,
	.param .u64 .ptr .align 1 _Z20adaln_rmsnorm_kernelIffEvPT_PKS0_S3_S3_S3_iiif_param_4,
	.param .u32 _Z20adaln_rmsnorm_kernelIffEvPT_PKS0_S3_S3_S3_iiif_param_5,
	.param .u32 _Z20adaln_rmsnorm_kernelIffEvPT_PKS0_S3_S3_S3_iiif_param_6,
	.param .u32 _Z20adaln_rmsnorm_kernelIffEvPT_PKS0_S3_S3_S3_iiif_param_7,
	.param .f32 _Z20adaln_rmsnorm_kernelIffEvPT_PKS0_S3_S3_S3_iiif_param_8
)
{
	.reg .pred 	%p<27>;
	.reg .b32 	%r<86>;
	.reg .b32 	%f<95>;
	.reg .b64 	%rd<91>;
	// demoted variable
	.shared .align 4 .f32 _ZZ20adaln_rmsnorm_kernelIffEvPT_PKS0_S3_S3_S3_iiifE7rms_inv;
	ld.param.u64 	%rd18, [_Z20adaln_rmsnorm_kernelIffEvPT_PKS0_S3_S3_S3_iiif_param_0];
	ld.param.u64 	%rd19, [_Z20adaln_rmsnorm_kernelIffEvPT_PKS0_S3_S3_S3_iiif_param_1];
	ld.param.u64 	%rd20, [_Z20adaln_rmsnorm_kernelIffEvPT_PKS0_S3_S3_S3_iiif_param_2];
	ld.param.u64 	%rd21, [_Z20adaln_rmsnorm_kernelIffEvPT_PKS0_S3_S3_S3_iiif_param_3];
	ld.param.u64 	%rd22, [_Z20adaln_rmsnorm_kernelIffEvPT_PKS0_S3_S3_S3_iiif_param_4];
	ld.param.u32 	%r21, [_Z20adaln_rmsnorm_kernelIffEvPT_PKS0_S3_S3_S3_iiif_param_6];
	ld.param.u32 	%r20, [_Z20adaln_rmsnorm_kernelIffEvPT_PKS0_S3_S3_S3_iiif_param_7];
	ld.param.f32 	%f13, [_Z20adaln_rmsnorm_kernelIffEvPT_PKS0_S3_S3_S3_iiif_param_8];
	cvta.to.global.u64 	%rd1, %rd18;
	cvta.to.global.u64 	%rd2, %rd22;
	cvta.to.global.u64 	%rd3, %rd21;
	cvta.to.global.u64 	%rd4, %rd20;
	cvta.to.global.u64 	%rd5, %rd19;
	mov.u32 	%r22, %ctaid.x;
	div.s32 	%r23, %r22, %r21;
	mov.u32 	%r85, %tid.x;
	mov.u32 	%r2, %ntid.x;
	mul.lo.s32 	%r24, %r20, %r22;
	cvt.s64.s32 	%rd6, %r24;
	mul.wide.s32 	%rd23, %r24, 4;
	add.s64 	%rd7, %rd5, %rd23;
	mul.lo.s32 	%r25, %r23, %r20;
	cvt.s64.s32 	%rd8, %r25;
	setp.ge.s32 	%p1, %r85, %r20;
	mov.f32 	%f93, 0f00000000;
	@%p1 bra 	$L__BB5_6;
	add.s32 	%r26, %r85, %r2;
	max.u32 	%r27, %r20, %r26;
	setp.lt.u32 	%p2, %r26, %r20;
	selp.u32 	%r28, 1, 0, %p2;
	add.s32 	%r29, %r26, %r28;
	sub.s32 	%r30, %r27, %r29;
	div.u32 	%r31, %r30, %r2;
	add.s32 	%r3, %r31, %r28;
	and.b32  	%r32, %r3, 3;
	setp.eq.s32 	%p3, %r32, 3;
	mov.f32 	%f93, 0f00000000;
	mov.u32 	%r81, %r85;
	@%p3 bra 	$L__BB5_4;
	shl.b64 	%rd24, %rd6, 2;
	mul.wide.u32 	%rd25, %r85, 4;
	add.s64 	%rd26, %rd24, %rd25;
	add.s64 	%rd89, %rd5, %rd26;
	mul.wide.u32 	%rd10, %r2, 4;
	add.s32 	%r33, %r3, 1;
	and.b32  	%r34, %r33, 3;
	neg.s32 	%r79, %r34;
	mov.f32 	%f93, 0f00000000;
	mov.u32 	%r81, %r85;
$L__BB5_3:
	.pragma "nounroll";
	ld.global.nc.f32 	%f18, [%rd89];
	fma.rn.f32 	%f93, %f18, %f18, %f93;
	add.s32 	%r81, %r81, %r2;
	add.s64 	%rd89, %rd89, %rd10;
	add.s32 	%r79, %r79, 1;
	setp.ne.s32 	%p4, %r79, 0;
	@%p4 bra 	$L__BB5_3;
$L__BB5_4:
	setp.lt.u32 	%p5, %r3, 3;
	@%p5 bra 	$L__BB5_6;
$L__BB5_5:
	mul.wide.u32 	%rd27, %r81, 4;
	add.s64 	%rd28, %rd7, %rd27;
	ld.global.nc.f32 	%f19, [%rd28];
	fma.rn.f32 	%f20, %f19, %f19, %f93;
	add.s32 	%r35, %r81, %r2;
	mul.wide.u32 	%rd29, %r35, 4;
	add.s64 	%rd30, %rd7, %rd29;
	ld.global.nc.f32 	%f21, [%rd30];
	fma.rn.f32 	%f22, %f21, %f21, %f20;
	add.s32 	%r36, %r35, %r2;
	mul.wide.u32 	%rd31, %r36, 4;
	add.s64 	%rd32, %rd7, %rd31;
	ld.global.nc.f32 	%f23, [%rd32];
	fma.rn.f32 	%f24, %f23, %f23, %f22;
	add.s32 	%r37, %r36, %r2;
	mul.wide.u32 	%rd33, %r37, 4;
	add.s64 	%rd34, %rd7, %rd33;
	ld.global.nc.f32 	%f25, [%rd34];
	fma.rn.f32 	%f93, %f25, %f25, %f24;
	add.s32 	%r81, %r37, %r2;
	setp.lt.s32 	%p6, %r81, %r20;
	@%p6 bra 	$L__BB5_5;
$L__BB5_6:
	and.b32  	%r38, %r85, 31;
	mov.b32 	%r39, %f93;
	shfl.sync.bfly.b32	%r40|%p7, %r39, 16, 31, -1;
	mov.b32 	%f26, %r40;
	add.f32 	%f27, %f93, %f26;
	mov.b32 	%r41, %f27;
	shfl.sync.bfly.b32	%r42|%p8, %r41, 8, 31, -1;
	mov.b32 	%f28, %r42;
	add.f32 	%f29, %f27, %f28;
	mov.b32 	%r43, %f29;
	shfl.sync.bfly.b32	%r44|%p9, %r43, 4, 31, -1;
	mov.b32 	%f30, %r44;
	add.f32 	%f31, %f29, %f30;
	mov.b32 	%r45, %f31;
	shfl.sync.bfly.b32	%r46|%p10, %r45, 2, 31, -1;
	mov.b32 	%f32, %r46;
	add.f32 	%f33, %f31, %f32;
	mov.b32 	%r47, %f33;
	shfl.sync.bfly.b32	%r48|%p11, %r47, 1, 31, -1;
	mov.b32 	%f34, %r48;
	add.f32 	%f8, %f33, %f34;
	setp.ne.s32 	%p12, %r38, 0;
	@%p12 bra 	$L__BB5_8;
	shr.u32 	%r49, %r85, 3;
	mov.u32 	%r50, smem;
	add.s32 	%r51, %r50, %r49;
	st.shared.f32 	[%r51], %f8;
$L__BB5_8:
	bar.sync 	0;
	add.s32 	%r52, %r2, 31;
	shr.u32 	%r53, %r52, 5;
	setp.ge.u32 	%p13, %r85, %r53;
	mov.f32 	%f94, 0f00000000;
	@%p13 bra 	$L__BB5_10;
	shl.b32 	%r54, %r85, 2;
	mov.u32 	%r55, smem;
	add.s32 	%r56, %r55, %r54;
	ld.shared.f32 	%f94, [%r56];
$L__BB5_10:
	setp.gt.u32 	%p14, %r85, 31;
	@%p14 bra 	$L__BB5_13;
	mov.b32 	%r57, %f94;
	shfl.sync.bfly.b32	%r58|%p15, %r57, 16, 31, -1;
	mov.b32 	%f36, %r58;
	add.f32 	%f37, %f94, %f36;
	mov.b32 	%r59, %f37;
	shfl.sync.bfly.b32	%r60|%p16, %r59, 8, 31, -1;
	mov.b32 	%f38, %r60;
	add.f32 	%f39, %f37, %f38;
	mov.b32 	%r61, %f39;
	shfl.sync.bfly.b32	%r62|%p17, %r61, 4, 31, -1;
	mov.b32 	%f40, %r62;
	add.f32 	%f41, %f39, %f40;
	mov.b32 	%r63, %f41;
	shfl.sync.bfly.b32	%r64|%p18, %r63, 2, 31, -1;
	mov.b32 	%f42, %r64;
	add.f32 	%f43, %f41, %f42;
	mov.b32 	%r65, %f43;
	shfl.sync.bfly.b32	%r66|%p19, %r65, 1, 31, -1;
	mov.b32 	%f44, %r66;
	add.f32 	%f11, %f43, %f44;
	setp.ne.s32 	%p20, %r85, 0;
	@%p20 bra 	$L__BB5_13;
	cvt.rn.f32.s32 	%f45, %r20;
	div.rn.f32 	%f46, %f11, %f45;
	add.f32 	%f47, %f13, %f46;
	rsqrt.approx.f32 	%f48, %f47;
	st.shared.f32 	[_ZZ20adaln_rmsnorm_kernelIffEvPT_PKS0_S3_S3_S3_iiifE7rms_inv], %f48;
$L__BB5_13:
	setp.ge.s32 	%p21, %r85, %r20;
	bar.sync 	0;
	@%p21 bra 	$L__BB5_19;
	ld.shared.f32 	%f12, [_ZZ20adaln_rmsnorm_kernelIffEvPT_PKS0_S3_S3_S3_iiifE7rms_inv];
	add.s32 	%r67, %r85, %r2;
	max.u32 	%r68, %r20, %r67;
	setp.lt.u32 	%p22, %r67, %r20;
	selp.u32 	%r69, 1, 0, %p22;
	add.s32 	%r70, %r67, %r69;
	sub.s32 	%r71, %r68, %r70;
	div.u32 	%r72, %r71, %r2;
	add.s32 	%r12, %r72, %r69;
	and.b32  	%r73, %r12, 3;
	setp.eq.s32 	%p23, %r73, 3;
	@%p23 bra 	$L__BB5_17;
	add.s32 	%r74, %r12, 1;
	and.b32  	%r75, %r74, 3;
	shl.b64 	%rd35, %rd6, 2;
	add.s64 	%rd13, %rd1, %rd35;
	mul.wide.u32 	%rd90, %r85, 4;
	shl.b64 	%rd36, %rd8, 2;
	add.s64 	%rd15, %rd2, %rd36;
	neg.s32 	%r83, %r75;
	mad.lo.s32 	%r85, %r2, %r75, %r85;
$L__BB5_16:
	.pragma "nounroll";
	add.s64 	%rd37, %rd7, %rd90;
	ld.global.nc.f32 	%f49, [%rd37];
	mul.f32 	%f50, %f49, %f12;
	add.s64 	%rd38, %rd4, %rd90;
	ld.global.nc.f32 	%f51, [%rd38];
	shl.b64 	%rd39, %rd8, 2;
	add.s64 	%rd40, %rd3, %rd39;
	add.s64 	%rd41, %rd40, %rd90;
	ld.global.nc.f32 	%f52, [%rd41];
	add.s64 	%rd42, %rd15, %rd90;
	ld.global.nc.f32 	%f53, [%rd42];
	mul.f32 	%f54, %f50, %f51;
	add.f32 	%f55, %f52, 0f3F800000;
	fma.rn.f32 	%f56, %f54, %f55, %f53;
	add.s64 	%rd43, %rd13, %rd90;
	st.global.f32 	[%rd43], %f56;
	mul.wide.u32 	%rd44, %r2, 4;
	add.s64 	%rd90, %rd90, %rd44;
	add.s32 	%r83, %r83, 1;
	setp.ne.s32 	%p24, %r83, 0;
	@%p24 bra 	$L__BB5_16;
$L__BB5_17:
	setp.lt.u32 	%p25, %r12, 3;
	@%p25 bra 	$L__BB5_19;
$L__BB5_18:
	cvt.u64.u32 	%rd45, %r85;
	mul.wide.u32 	%rd46, %r85, 4;
	add.s64 	%rd47, %rd7, %rd46;
	ld.global.nc.f32 	%f57, [%rd47];
	mul.f32 	%f58, %f57, %f12;
	add.s64 	%rd48, %rd4, %rd46;
	ld.global.nc.f32 	%f59, [%rd48];
	add.s64 	%rd49, %rd45, %rd8;
	shl.b64 	%rd50, %rd49, 2;
	add.s64 	%rd51, %rd3, %rd50;
	ld.global.nc.f32 	%f60, [%rd51];
	add.s64 	%rd52, %rd2, %rd50;
	ld.global.nc.f32 	%f61, [%rd52];
	mul.f32 	%f62, %f58, %f59;
	add.f32 	%f63, %f60, 0f3F800000;
	fma.rn.f32 	%f64, %f62, %f63, %f61;
	add.s64 	%rd53, %rd45, %rd6;
	shl.b64 	%rd54, %rd53, 2;
	add.s64 	%rd55, %rd1, %rd54;
	st.global.f32 	[%rd55], %f64;
	add.s32 	%r76, %r85, %r2;
	cvt.u64.u32 	%rd56, %r76;
	mul.wide.u32 	%rd57, %r76, 4;
	add.s64 	%rd58, %rd7, %rd57;
	ld.global.nc.f32 	%f65, [%rd58];
	mul.f32 	%f66, %f65, %f12;
	add.s64 	%rd59, %rd4, %rd57;
	ld.global.nc.f32 	%f67, [%rd59];
	add.s64 	%rd60, %rd56, %rd8;
	shl.b64 	%rd61, %rd60, 2;
	add.s64 	%rd62, %rd3, %rd61;
	ld.global.nc.f32 	%f68, [%rd62];
	add.s64 	%rd63, %rd2, %rd61;
	ld.global.nc.f32 	%f69, [%rd63];
	mul.f32 	%f70, %f66, %f67;
	add.f32 	%f71, %f68, 0f3F800000;
	fma.rn.f32 	%f72, %f70, %f71, %f69;
	add.s64 	%rd64, %rd56, %rd6;
	shl.b64 	%rd65, %rd64, 2;
	add.s64 	%rd66, %rd1, %rd65;
	st.global.f32 	[%rd66], %f72;
	add.s32 	%r77, %r76, %r2;
	cvt.u64.u32 	%rd67, %r77;
	mul.wide.u32 	%rd68, %r77, 4;
	add.s64 	%rd69, %rd7, %rd68;
	ld.global.nc.f32 	%f73, [%rd69];
	mul.f32 	%f74, %f73, %f12;
	add.s64 	%rd70, %rd4, %rd68;
	ld.global.nc.f32 	%f75, [%rd70];
	add.s64 	%rd71, %rd67, %rd8;
	shl.b64 	%rd72, %rd71, 2;
	add.s64 	%rd73, %rd3, %rd72;
	ld.global.nc.f32 	%f76, [%rd73];
	add.s64 	%rd74, %rd2, %rd72;
	ld.global.nc.f32 	%f77, [%rd74];
	mul.f32 	%f78, %f74, %f75;
	add.f32 	%f79, %f76, 0f3F800000;
	fma.rn.f32 	%f80, %f78, %f79, %f77;
	add.s64 	%rd75, %rd67, %rd6;
	shl.b64 	%rd76, %rd75, 2;
	add.s64 	%rd77, %rd1, %rd76;
	st.global.f32 	[%rd77], %f80;
	add.s32 	%r78, %r77, %r2;
	cvt.u64.u32 	%rd78, %r78;
	mul.wide.u32 	%rd79, %r78, 4;
	add.s64 	%rd80, %rd7, %rd79;
	ld.global.nc.f32 	%f81, [%rd80];
	mul.f32 	%f82, %f81, %f12;
	add.s64 	%rd81, %rd4, %rd79;
	ld.global.nc.f32 	%f83, [%rd81];
	add.s64 	%rd82, %rd78, %rd8;
	shl.b64 	%rd83, %rd82, 2;
	add.s64 	%rd84, %rd3, %rd83;
	ld.global.nc.f32 	%f84, [%rd84];
	add.s64 	%rd85, %rd2, %rd83;
	ld.global.nc.f32 	%f85, [%rd85];
	mul.f32 	%f86, %f82, %f83;
	add.f32 	%f87, %f84, 0f3F800000;
	fma.rn.f32 	%f88, %f86, %f87, %f85;
	add.s64 	%rd86, %rd78, %rd6;
	shl.b64 	%rd87, %rd86, 2;
	add.s64 	%rd88, %rd1, %rd87;
	st.global.f32 	[%rd88], %f88;
	add.s32 	%r85, %r78, %r2;
	setp.lt.s32 	%p26, %r85, %r20;
	@%p26 bra 	$L__BB5_18;
$L__BB5_19:
	ret;

}
	// .globl	_Z17adaln_zero_kernelI6__halffEvPT_PKS1_S4_S4_S4_S4_iiif
.visible .entry _Z17adaln_zero_kernelI6__halffEvPT_PKS1_S4_S4_S4_S4_iiif(
	.param .u64 .ptr .align 1 _Z17adaln_zero_kernelI6__halffEvPT_PKS1_S4_S4_S4_S4_iiif_param_0,
	.param .u64 .ptr .align 1 _Z17adaln_zero_kernelI6__halffEvPT_PKS1_S4_S4_S4_S4_iiif_param_1,
	.param .u64 .ptr .align 1 _Z17adaln_zero_kernelI6__halffEvPT_PKS1_S4_S4_S4_S4_iiif_param_2,
	.param .u64 .ptr .align 1 _Z17adaln_zero_kernelI6__halffEvPT_PKS1_S4_S4_S4_S4_iiif_param_3,
	.param .u64 .ptr .align 1 _Z17adaln_zero_kernelI6__halffEvPT_PKS1_S4_S4_S4_S4_iiif_param_4,
	.param .u64 .ptr .align 1 _Z17adaln_zero_kernelI6__halffEvPT_PKS1_S4_S4_S4_S4_iiif_param_5,
	.param .u32 _Z17adaln_zero_kernelI6__halffEvPT_PKS1_S4_S4_S4_S4_iiif_param_6,
	.param .u32 _Z17adaln_zero_kernelI6__halffEvPT_PKS1_S4_S4_S4_S4_iiif_param_7,
	.param .u32 _Z17adaln_zero_kernelI6__halffEvPT_PKS1_S4_S4_S4_S4_iiif_param_8,
	.param .f32 _Z17adaln_zero_kernelI6__halffEvPT_PKS1_S4_S4_S4_S4_iiif_param_9
)
{
	.reg .pred 	%p<27>;
	.reg .b16 	%rs<36>;
	.reg .b32 	%r<89>;
	.reg .b32 	%f<106>;
	.reg .b64 	%rd<104>;
	// demoted variable
	.shared .align 4 .f32 _ZZ17adaln_zero_kernelI6__halffEvPT_PKS1_S4_S4_S4_S4_iiifE7rms_inv;
	ld.param.u64 	%rd17, [_Z17adaln_zero_kernelI6__halffEvPT_PKS1_S4_S4_S4_S4_iiif_param_1];
	ld.param.u64 	%rd18, [_Z17adaln_zero_kernelI6__halffEvPT_PKS1_S4_S4_S4_S4_iiif_param_2];
	ld.param.u64 	%rd19, [_Z17adaln_zero_kernelI6__halffEvPT_PKS1_S4_S4_S4_S4_iiif_param_3];
	ld.param.u64 	%rd20, [_Z17adaln_zero_kernelI6__halffEvPT_PKS1_S4_S4_S4_S4_iiif_param_4];
	ld.param.u32 	%r21, [_Z17adaln_zero_kernelI6__halffEvPT_PKS1_S4_S4_S4_S4_iiif_param_7];
	ld.param.u32 	%r20, [_Z17adaln_zero_kernelI6__halffEvPT_PKS1_S4_S4_S4_S4_iiif_param_8];
	cvta.to.global.u64 	%rd1, %rd20;
	cvta.to.global.u64 	%rd2, %rd19;
	cvta.to.global.u64 	%rd3, %rd18;
	cvta.to.global.u64 	%rd4, %rd17;
	mov.u32 	%r22, %ctaid.x;
	div.s32 	%r23, %r22, %r21;
	mov.u32 	%r88, %tid.x;
	mov.u32 	%r2, %ntid.x;
	mul.lo.s32 	%r24, %r20, %r22;
	cvt.s64.s32 	%rd5, %r24;
	mul.wide.s32 	%rd21, %r24, 2;
	add.s64 	%rd6, %rd4, %rd21;
	mul.lo.s32 	%r25, %r23, %r20;
	cvt.s64.s32 	%rd7, %r25;
	setp.ge.s32 	%p1, %r88, %r20;
	mov.f32 	%f104, 0f00000000;
	@%p1 bra 	$L__BB6_6;
	add.s32 	%r26, %r88, %r2;
	max.u32 	%r27, %r20, %r26;
	setp.lt.u32 	%p2, %r26, %r20;
	selp.u32 	%r28, 1, 0, %p2;
	add.s32 	%r29, %r26, %r28;
	sub.s32 	%r30, %r27, %r29;
	div.u32 	%r31, %r30, %r2;
	add.s32 	%r3, %r31, %r28;
	and.b32  	%r32, %r3, 3;
	setp.eq.s32 	%p3, %r32, 3;
	mov.f32 	%f104, 0f00000000;
	mov.u32 	%r84, %r88;
	@%p3 bra 	$L__BB6_4;
	shl.b64 	%rd22, %rd5, 1;
	mul.wide.u32 	%rd23, %r88, 2;
	add.s64 	%rd24, %rd22, %rd23;
	add.s64 	%rd102, %rd4, %rd24;
	mul.wide.u32 	%rd9, %r2, 2;
	add.s32 	%r33, %r3, 1;
	and.b32  	%r34, %r33, 3;
	neg.s32 	%r82, %r34;
	mov.f32 	%f104, 0f00000000;
	mov.u32 	%r84, %r88;
$L__BB6_3:
	.pragma "nounroll";
	ld.global.nc.u16 	%rs1, [%rd102];
	// begin inline asm
	{  cvt.f32.f16 %f18, %rs1;}

	// end inline asm
	fma.rn.f32 	%f104, %f18, %f18, %f104;
	add.s32 	%r84, %r84, %r2;
	add.s64 	%rd102, %rd102, %rd9;
	add.s32 	%r82, %r82, 1;
	setp.ne.s32 	%p4, %r82, 0;
	@%p4 bra 	$L__BB6_3;
$L__BB6_4:
	setp.lt.u32 	%p5, %r3, 3;
	@%p5 bra 	$L__BB6_6;
$L__BB6_5:
	mul.wide.u32 	%rd25, %r84, 2;
	add.s64 	%rd26, %rd6, %rd25;
	ld.global.nc.u16 	%rs2, [%rd26];
	// begin inline asm
	{  cvt.f32.f16 %f19, %rs2;}

	// end inline asm
	fma.rn.f32 	%f23, %f19, %f19, %f104;
	add.s32 	%r35, %r84, %r2;
	mul.wide.u32 	%rd27, %r35, 2;
	add.s64 	%rd28, %rd6, %rd27;
	ld.global.nc.u16 	%rs3, [%rd28];
	// begin inline asm
	{  cvt.f32.f16 %f20, %rs3;}

	// end inline asm
	fma.rn.f32 	%f24, %f20, %f20, %f23;
	add.s32 	%r36, %r35, %r2;
	mul.wide.u32 	%rd29, %r36, 2;
	add.s64 	%rd30, %rd6, %rd29;
	ld.global.nc.u16 	%rs4, [%rd30];
	// begin inline asm
	{  cvt.f32.f16 %f21, %rs4;}

	// end inline asm
	fma.rn.f32 	%f25, %f21, %f21, %f24;
	add.s32 	%r37, %r36, %r2;
	mul.wide.u32 	%rd31, %r37, 2;
	add.s64 	%rd32, %rd6, %rd31;
	ld.global.nc.u16 	%rs5, [%rd32];
	// begin inline asm
	{  cvt.f32.f16 %f22, %rs5;}

	// end inline asm
	fma.rn.f32 	%f104, %f22, %f22, %f25;
	add.s32 	%r84, %r37, %r2;
	setp.lt.s32 	%p6, %r84, %r20;
	@%p6 bra 	$L__BB6_5;
$L__BB6_6:
	and.b32  	%r38, %r88, 31;
	mov.b32 	%r39, %f104;
	shfl.sync.bfly.b32	%r40|%p7, %r39, 16, 31, -1;
	mov.b32 	%f26, %r40;
	add.f32 	%f27, %f104, %f26;
	mov.b32 	%r41, %f27;
	shfl.sync.bfly.b32	%r42|%p8, %r41, 8, 31, -1;
	mov.b32 	%f28, %r42;
	add.f32 	%f29, %f27, %f28;
	mov.b32 	%r43, %f29;
	shfl.sync.bfly.b32	%r44|%p9, %r43, 4, 31, -1;
	mov.b32 	%f30, %r44;
	add.f32 	%f31, %f29, %f30;
	mov.b32 	%r45, %f31;
	shfl.sync.bfly.b32	%r46|%p10, %r45, 2, 31, -1;
	mov.b32 	%f32, %r46;
	add.f32 	%f33, %f31, %f32;
	mov.b32 	%r47, %f33;
	shfl.sync.bfly.b32	%r48|%p11, %r47, 1, 31, -1;
	mov.b32 	%f34, %r48;
	add.f32 	%f8, %f33, %f34;
	setp.ne.s32 	%p12, %r38, 0;
	@%p12 bra 	$L__BB6_8;
	shr.u32 	%r49, %r88, 3;
	mov.u32 	%r50, smem;
	add.s32 	%r51, %r50, %r49;
	st.shared.f32 	[%r51], %f8;
$L__BB6_8:
	bar.sync 	0;
	add.s32 	%r52, %r2, 31;
	shr.u32 	%r53, %r52, 5;
	setp.ge.u32 	%p13, %r88, %r53;
	mov.f32 	%f105, 0f00000000;
	@%p13 bra 	$L__BB6_10;
	shl.b32 	%r54, %r88, 2;
	mov.u32 	%r55, smem;
	add.s32 	%r56, %r55, %r54;
	ld.shared.f32 	%f105, [%r56];
$L__BB6_10:
	setp.gt.u32 	%p14, %r88, 31;
	@%p14 bra 	$L__BB6_13;
	mov.b32 	%r57, %f105;
	shfl.sync.bfly.b32	%r58|%p15, %r57, 16, 31, -1;
	mov.b32 	%f36, %r58;
	add.f32 	%f37, %f105, %f36;
	mov.b32 	%r59, %f37;
	shfl.sync.bfly.b32	%r60|%p16, %r59, 8, 31, -1;
	mov.b32 	%f38, %r60;
	add.f32 	%f39, %f37, %f38;
	mov.b32 	%r61, %f39;
	shfl.sync.bfly.b32	%r62|%p17, %r61, 4, 31, -1;
	mov.b32 	%f40, %r62;
	add.f32 	%f41, %f39, %f40;
	mov.b32 	%r63, %f41;
	shfl.sync.bfly.b32	%r64|%p18, %r63, 2, 31, -1;
	mov.b32 	%f42, %r64;
	add.f32 	%f43, %f41, %f42;
	mov.b32 	%r65, %f43;
	shfl.sync.bfly.b32	%r66|%p19, %r65, 1, 31, -1;
	mov.b32 	%f44, %r66;
	add.f32 	%f11, %f43, %f44;
	setp.ne.s32 	%p20, %r88, 0;
	@%p20 bra 	$L__BB6_13;
	ld.param.f32 	%f99, [_Z17adaln_zero_kernelI6__halffEvPT_PKS1_S4_S4_S4_S4_iiif_param_9];
	cvt.rn.f32.s32 	%f45, %r20;
	div.rn.f32 	%f46, %f11, %f45;
	add.f32 	%f47, %f99, %f46;
	rsqrt.approx.f32 	%f48, %f47;
	st.shared.f32 	[_ZZ17adaln_zero_kernelI6__halffEvPT_PKS1_S4_S4_S4_S4_iiifE7rms_inv], %f48;
$L__BB6_13:
	setp.ge.s32 	%p21, %r88, %r20;
	bar.sync 	0;
	@%p21 bra 	$L__BB6_19;
	ld.shared.f32 	%f12, [_ZZ17adaln_zero_kernelI6__halffEvPT_PKS1_S4_S4_S4_S4_iiifE7rms_inv];
	add.s32 	%r67, %r88, %r2;
	max.u32 	%r68, %r20, %r67;
	setp.lt.u32 	%p22, %r67, %r20;
	selp.u32 	%r69, 1, 0, %p22;
	add.s32 	%r70, %r67, %r69;
	sub.s32 	%r71, %r68, %r70;
	div.u32 	%r72, %r71, %r2;
	add.s32 	%r12, %r72, %r69;
	and.b32  	%r73, %r12, 3;
	setp.eq.s32 	%p23, %r73, 3;
	@%p23 bra 	$L__BB6_17;
	add.s32 	%r74, %r12, 1;
	and.b32  	%r75, %r74, 3;
	mul.wide.u32 	%rd103, %r88, 2;
	neg.s32 	%r86, %r75;
	shl.b64 	%rd35, %rd7, 1;
	add.s64 	%rd36, %rd2, %rd35;
	add.s64 	%rd38, %rd1, %rd35;
	shl.b64 	%rd43, %rd5, 1;
	mul.wide.u32 	%rd47, %r2, 2;
$L__BB6_16:
	.pragma "nounroll";
	ld.param.u64 	%rd100, [_Z17adaln_zero_kernelI6__halffEvPT_PKS1_S4_S4_S4_S4_iiif_param_5];
	ld.param.u64 	%rd98, [_Z17adaln_zero_kernelI6__halffEvPT_PKS1_S4_S4_S4_S4_iiif_param_0];
	mov.u32 	%r76, %tid.x;
	add.s32 	%r77, %r12, 1;
	and.b32  	%r78, %r77, 3;
	mad.lo.s32 	%r88, %r2, %r78, %r76;
	add.s64 	%rd33, %rd6, %rd103;
	ld.global.nc.u16 	%rs6, [%rd33];
	// begin inline asm
	{  cvt.f32.f16 %f49, %rs6;}

	// end inline asm
	mul.f32 	%f55, %f49, %f12;
	add.s64 	%rd34, %rd3, %rd103;
	ld.global.nc.u16 	%rs7, [%rd34];
	// begin inline asm
	{  cvt.f32.f16 %f50, %rs7;}

	// end inline asm
	add.s64 	%rd37, %rd36, %rd103;
	ld.global.nc.u16 	%rs8, [%rd37];
	// begin inline asm
	{  cvt.f32.f16 %f51, %rs8;}

	// end inline asm
	add.s64 	%rd39, %rd38, %rd103;
	ld.global.nc.u16 	%rs9, [%rd39];
	// begin inline asm
	{  cvt.f32.f16 %f52, %rs9;}

	// end inline asm
	cvta.to.global.u64 	%rd40, %rd100;
	add.s64 	%rd41, %rd40, %rd35;
	add.s64 	%rd42, %rd41, %rd103;
	ld.global.nc.u16 	%rs10, [%rd42];
	// begin inline asm
	{  cvt.f32.f16 %f53, %rs10;}

	// end inline asm
	mul.f32 	%f56, %f55, %f50;
	add.f32 	%f57, %f51, 0f3F800000;
	fma.rn.f32 	%f58, %f56, %f57, %f52;
	mul.f32 	%f54, %f58, %f53;
	// begin inline asm
	{  cvt.rn.f16.f32 %rs11, %f54;}

	// end inline asm
	cvta.to.global.u64 	%rd44, %rd98;
	add.s64 	%rd45, %rd44, %rd43;
	add.s64 	%rd46, %rd45, %rd103;
	st.global.u16 	[%rd46], %rs11;
	add.s64 	%rd103, %rd103, %rd47;
	add.s32 	%r86, %r86, 1;
	setp.ne.s32 	%p24, %r86, 0;
	@%p24 bra 	$L__BB6_16;
$L__BB6_17:
	setp.lt.u32 	%p25, %r12, 3;
	@%p25 bra 	$L__BB6_19;
$L__BB6_18:
	ld.param.u64 	%rd101, [_Z17adaln_zero_kernelI6__halffEvPT_PKS1_S4_S4_S4_S4_iiif_param_5];
	ld.param.u64 	%rd99, [_Z17adaln_zero_kernelI6__halffEvPT_PKS1_S4_S4_S4_S4_iiif_param_0];
	cvt.u64.u32 	%rd48, %r88;
	mul.wide.u32 	%rd49, %r88, 2;
	add.s64 	%rd50, %rd6, %rd49;
	ld.global.nc.u16 	%rs12, [%rd50];
	// begin inline asm
	{  cvt.f32.f16 %f59, %rs12;}

	// end inline asm
	mul.f32 	%f83, %f59, %f12;
	add.s64 	%rd51, %rd3, %rd49;
	ld.global.nc.u16 	%rs13, [%rd51];
	// begin inline asm
	{  cvt.f32.f16 %f60, %rs13;}

	// end inline asm
	add.s64 	%rd52, %rd48, %rd7;
	shl.b64 	%rd53, %rd52, 1;
	add.s64 	%rd54, %rd2, %rd53;
	ld.global.nc.u16 	%rs14, [%rd54];
	// begin inline asm
	{  cvt.f32.f16 %f61, %rs14;}

	// end inline asm
	add.s64 	%rd55, %rd1, %rd53;
	ld.global.nc.u16 	%rs15, [%rd55];
	// begin inline asm
	{  cvt.f32.f16 %f62, %rs15;}

	// end inline asm
	cvta.to.global.u64 	%rd56, %rd101;
	add.s64 	%rd57, %rd56, %rd53;
	ld.global.nc.u16 	%rs16, [%rd57];
	// begin inline asm
	{  cvt.f32.f16 %f63, %rs16;}

	// end inline asm
	mul.f32 	%f84, %f83, %f60;
	add.f32 	%f85, %f61, 0f3F800000;
	fma.rn.f32 	%f86, %f84, %f85, %f62;
	mul.f32 	%f64, %f86, %f63;
	// begin inline asm
	{  cvt.rn.f16.f32 %rs17, %f64;}

	// end inline asm
	add.s64 	%rd58, %rd48, %rd5;
	cvta.to.global.u64 	%rd59, %rd99;
	shl.b64 	%rd60, %rd58, 1;
	add.s64 	%rd61, %rd59, %rd60;
	st.global.u16 	[%rd61], %rs17;
	add.s32 	%r79, %r88, %r2;
	cvt.u64.u32 	%rd62, %r79;
	mul.wide.u32 	%rd63, %r79, 2;
	add.s64 	%rd64, %rd6, %rd63;
	ld.global.nc.u16 	%rs18, [%rd64];
	// begin inline asm
	{  cvt.f32.f16 %f65, %rs18;}

	// end inline asm
	mul.f32 	%f87, %f65, %f12;
	add.s64 	%rd65, %rd3, %rd63;
	ld.global.nc.u16 	%rs19, [%rd65];
	// begin inline asm
	{  cvt.f32.f16 %f66, %rs19;}

	// end inline asm
	add.s64 	%rd66, %rd62, %rd7;
	shl.b64 	%rd67, %rd66, 1;
	add.s64 	%rd68, %rd2, %rd67;
	ld.global.nc.u16 	%rs20, [%rd68];
	// begin inline asm
	{  cvt.f32.f16 %f67, %rs20;}

	// end inline asm
	add.s64 	%rd69, %rd1, %rd67;
	ld.global.nc.u16 	%rs21, [%rd69];
	// begin inline asm
	{  cvt.f32.f16 %f68, %rs21;}

	// end inline asm
	add.s64 	%rd70, %rd56, %rd67;
	ld.global.nc.u16 	%rs22, [%rd70];
	// begin inline asm
	{  cvt.f32.f16 %f69, %rs22;}

	// end inline asm
	mul.f32 	%f88, %f87, %f66;
	add.f32 	%f89, %f67, 0f3F800000;
	fma.rn.f32 	%f90, %f88, %f89, %f68;
	mul.f32 	%f70, %f90, %f69;
	// begin inline asm
	{  cvt.rn.f16.f32 %rs23, %f70;}

	// end inline asm
	add.s64 	%rd71, %rd62, %rd5;
	shl.b64 	%rd72, %rd71, 1;
	add.s64 	%rd73, %rd59, %rd72;
	st.global.u16 	[%rd73], %rs23;
	add.s32 	%r80, %r79, %r2;
	cvt.u64.u32 	%rd74, %r80;
	mul.wide.u32 	%rd75, %r80, 2;
	add.s64 	%rd76, %rd6, %rd75;
	ld.global.nc.u16 	%rs24, [%rd76];
	// begin inline asm
	{  cvt.f32.f16 %f71, %rs24;}

	// end inline asm
	mul.f32 	%f91, %f71, %f12;
	add.s64 	%rd77, %rd3, %rd75;
	ld.global.nc.u16 	%rs25, [%rd77];
	// begin inline asm
	{  cvt.f32.f16 %f72, %rs25;}

	// end inline asm
	add.s64 	%rd78, %rd74, %rd7;
	shl.b64 	%rd79, %rd78, 1;
	add.s64 	%rd80, %rd2, %rd79;
	ld.global.nc.u16 	%rs26, [%rd80];
	// begin inline asm
	{  cvt.f32.f16 %f73, %rs26;}

	// end inline asm
	add.s64 	%rd81, %rd1, %rd79;
	ld.global.nc.u16 	%rs27, [%rd81];
	// begin inline asm
	{  cvt.f32.f16 %f74, %rs27;}

	// end inline asm
	add.s64 	%rd82, %rd56, %rd79;
	ld.global.nc.u16 	%rs28, [%rd82];
	// begin inline asm
	{  cvt.f32.f16 %f75, %rs28;}

	// end inline asm
	mul.f32 	%f92, %f91, %f72;
	add.f32 	%f93, %f73, 0f3F800000;
	fma.rn.f32 	%f94, %f92, %f93, %f74;
	mul.f32 	%f76, %f94, %f75;
	// begin inline asm
	{  cvt.rn.f16.f32 %rs29, %f76;}

	// end inline asm
	add.s64 	%rd83, %rd74, %rd5;
	shl.b64 	%rd84, %rd83, 1;
	add.s64 	%rd85, %rd59, %rd84;
	st.global.u16 	[%rd85], %rs29;
	add.s32 	%r81, %r80, %r2;
	cvt.u64.u32 	%rd86, %r81;
	mul.wide.u32 	%rd87, %r81, 2;
	add.s64 	%rd88, %rd6, %rd87;
	ld.global.nc.u16 	%rs30, [%rd88];
	// begin inline asm
	{  cvt.f32.f16 %f77, %rs30;}

	// end inline asm
	mul.f32 	%f95, %f77, %f12;
	add.s64 	%rd89, %rd3, %rd87;
	ld.global.nc.u16 	%rs31, [%rd89];
	// begin inline asm
	{  cvt.f32.f16 %f78, %rs31;}

	// end inline asm
	add.s64 	%rd90, %rd86, %rd7;
	shl.b64 	%rd91, %rd90, 1;
	add.s64 	%rd92, %rd2, %rd91;
	ld.global.nc.u16 	%rs32, [%rd92];
	// begin inline asm
	{  cvt.f32.f16 %f79, %rs32;}

	// end inline asm
	add.s64 	%rd93, %rd1, %rd91;
	ld.global.nc.u16 	%rs33, [%rd93];
	// begin inline asm
	{  cvt.f32.f16 %f80, %rs33;}

	// end inline asm
	add.s64 	%rd94, %rd56, %rd91;
	ld.global.nc.u16 	%rs34, [%rd94];
	// begin inline asm
	{  cvt.f32.f16 %f81, %rs34;}

	// end inline asm
	mul.f32 	%f96, %f95, %f78;
	add.f32 	%f97, %f79, 0f3F800000;
	fma.rn.f32 	%f98, %f96, %f97, %f80;
	mul.f32 	%f82, %f98, %f81;
	// begin inline asm
	{  cvt.rn.f16.f32 %rs35, %f82;}

	// end inline asm
	add.s64 	%rd95, %rd86, %rd5;
	shl.b64 	%rd96, %rd95, 1;
	add.s64 	%rd97, %rd59, %rd96;
	st.global.u16 	[%rd97], %rs35;
	add.s32 	%r88, %r81, %r2;
	setp.lt.s32 	%p26, %r88, %r20;
	@%p26 bra 	$L__BB6_18;
$L__BB6_19:
	ret;

}
	// .globl	_Z17adaln_zero_kernelI13__nv_bfloat16fEvPT_PKS1_S4_S4_S4_S4_iiif
.visible .entry _Z17adaln_zero_kernelI13__nv_bfloat16fEvPT_PKS1_S4_S4_S4_S4_iiif(
	.param .u64 .ptr .align 1 _Z17adaln_zero_kernelI13__nv_bfloat16fEvPT_PKS1_S4_S4_S4_S4_iiif_param_0,
	.param .u64 .ptr .align 1 _Z17adaln_zero_kernelI13__nv_bfloat16fEvPT_PKS1_S4_S4_S4_S4_iiif_param_1,
	.param .u64 .ptr .align 1 _Z17adaln_zero_kernelI13__nv_bfloat16fEvPT_PKS1_S4_S4_S4_S4_iiif_param_2,
	.param .u64 .ptr .align 1 _Z17adaln_zero_kernelI13__nv_bfloat16fEvPT_PKS1_S4_S4_S4_S4_iiif_param_3,
	.param .u64 .ptr .align 1 _Z17adaln_zero_kernelI13__nv_bfloat16fEvPT_PKS1_S4_S4_S4_S4_iiif_param_4,
	.param .u64 .ptr .align 1 _Z17adaln_zero_kernelI13__nv_bfloat16fEvPT_PKS1_S4_S4_S4_S4_iiif_param_5,
	.param .u32 _Z17adaln_zero_kernelI13__nv_bfloat16fEvPT_PKS1_S4_S4_S4_S4_iiif_param_6,
	.param .u32 _Z17adaln_zero_kernelI13__nv_bfloat16fEvPT_PKS1_S4_S4_S4_S4_iiif_param_7,
	.param .u32 _Z17adaln_zero_kernelI13__nv_bfloat16fEvPT_PKS1_S4_S4_S4_S4_iiif_param_8,
	.param .f32 _Z17adaln_zero_kernelI13__nv_bfloat16fEvPT_PKS1_S4_S4_S4_S4_iiif_param_9
)
{
	.reg .pred 	%p<27>;
	.reg .b16 	%rs<36>;
	.reg .b32 	%r<89>;
	.reg .b32 	%f<106>;
	.reg .b64 	%rd<104>;
	// demoted variable
	.shared .align 4 .f32 _ZZ17adaln_zero_kernelI13__nv_bfloat16fEvPT_PKS1_S4_S4_S4_S4_iiifE7rms_inv;
	ld.param.u64 	%rd17, [_Z17adaln_zero_kernelI13__nv_bfloat16fEvPT_PKS1_S4_S4_S4_S4_iiif_param_1];
	ld.param.u64 	%rd18, [_Z17adaln_zero_kernelI13__nv_bfloat16fEvPT_PKS1_S4_S4_S4_S4_iiif_param_2];
	ld.param.u64 	%rd19, [_Z17adaln_zero_kernelI13__nv_bfloat16fEvPT_PKS1_S4_S4_S4_S4_iiif_param_3];
	ld.param.u64 	%rd20, [_Z17adaln_zero_kernelI13__nv_bfloat16fEvPT_PKS1_S4_S4_S4_S4_iiif_param_4];
	ld.param.u32 	%r21, [_Z17adaln_zero_kernelI13__nv_bfloat16fEvPT_PKS1_S4_S4_S4_S4_iiif_param_7];
	ld.param.u32 	%r20, [_Z17adaln_zero_kernelI13__nv_bfloat16fEvPT_PKS1_S4_S4_S4_S4_iiif_param_8];
	cvta.to.global.u64 	%rd1, %rd20;
	cvta.to.global.u64 	%rd2, %rd19;
	cvta.to.global.u64 	%rd3, %rd18;
	cvta.to.global.u64 	%rd4, %rd17;
	mov.u32 	%r22, %ctaid.x;
	div.s32 	%r23, %r22, %r21;
	mov.u32 	%r88, %tid.x;
	mov.u32 	%r2, %ntid.x;
	mul.lo.s32 	%r24, %r20, %r22;
	cvt.s64.s32 	%rd5, %r24;
	mul.wide.s32 	%rd21, %r24, 2;
	add.s64 	%rd6, %rd4, %rd21;
	mul.lo.s32 	%r25, %r23, %r20;
	cvt.s64.s32 	%rd7, %r25;
	setp.ge.s32 	%p1, %r88, %r20;
	mov.f32 	%f104, 0f00000000;
	@%p1 bra 	$L__BB7_6;
	add.s32 	%r26, %r88, %r2;
	max.u32 	%r27, %r20, %r26;
	setp.lt.u32 	%p2, %r26, %r20;
	selp.u32 	%r28, 1, 0, %p2;
	add.s32 	%r29, %r26, %r28;
	sub.s32 	%r30, %r27, %r29;
	div.u32 	%r31, %r30, %r2;
	add.s32 	%r3, %r31, %r28;
	and.b32  	%r32, %r3, 3;
	setp.eq.s32 	%p3, %r32, 3;
	mov.f32 	%f104, 0f00000000;
	mov.u32 	%r84, %r88;
	@%p3 bra 	$L__BB7_4;
	shl.b64 	%rd22, %rd5, 1;
	mul.wide.u32 	%rd23, %r88, 2;
	add.s64 	%rd24, %rd22, %rd23;
	add.s64 	%rd102, %rd4, %rd24;
	mul.wide.u32 	%rd9, %r2, 2;
	add.s32 	%r33, %r3, 1;
	and.b32  	%r34, %r33, 3;
	neg.s32 	%r82, %r34;
	mov.f32 	%f104, 0f00000000;
	mov.u32 	%r84, %r88;
$L__BB7_3:
	.pragma "nounroll";
	ld.global.nc.u16 	%rs1, [%rd102];
	// begin inline asm
	{ cvt.f32.bf16 %f18, %rs1;}

	// end inline asm
	fma.rn.f32 	%f104, %f18, %f18, %f104;
	add.s32 	%r84, %r84, %r2;
	add.s64 	%rd102, %rd102, %rd9;
	add.s32 	%r82, %r82, 1;
	setp.ne.s32 	%p4, %r82, 0;
	@%p4 bra 	$L__BB7_3;
$L__BB7_4:
	setp.lt.u32 	%p5, %r3, 3;
	@%p5 bra 	$L__BB7_6;
$L__BB7_5:
	mul.wide.u32 	%rd25, %r84, 2;
	add.s64 	%rd26, %rd6, %rd25;
	ld.global.nc.u16 	%rs2, [%rd26];
	// begin inline asm
	{ cvt.f32.bf16 %f19, %rs2;}

	// end inline asm
	fma.rn.f32 	%f23, %f19, %f19, %f104;
	add.s32 	%r35, %r84, %r2;
	mul.wide.u32 	%rd27, %r35, 2;
	add.s64 	%rd28, %rd6, %rd27;
	ld.global.nc.u16 	%rs3, [%rd28];
	// begin inline asm
	{ cvt.f32.bf16 %f20, %rs3;}

	// end inline asm
	fma.rn.f32 	%f24, %f20, %f20, %f23;
	add.s32 	%r36, %r35, %r2;
	mul.wide.u32 	%rd29, %r36, 2;
	add.s64 	%rd30, %rd6, %rd29;
	ld.global.nc.u16 	%rs4, [%rd30];
	// begin inline asm
	{ cvt.f32.bf16 %f21, %rs4;}

	// end inline asm
	fma.rn.f32 	%f25, %f21, %f21, %f24;
	add.s32 	%r37, %r36, %r2;
	mul.wide.u32 	%rd31, %r37, 2;
	add.s64 	%rd32, %rd6, %rd31;
	ld.global.nc.u16 	%rs5, [%rd32];
	// begin inline asm
	{ cvt.f32.bf16 %f22, %rs5;}

	// end inline asm
	fma.rn.f32 	%f104, %f22, %f22, %f25;
	add.s32 	%r84, %r37, %r2;
	setp.lt.s32 	%p6, %r84, %r20;
	@%p6 bra 	$L__BB7_5;
$L__BB7_6:
	and.b32  	%r38, %r88, 31;
	mov.b32 	%r39, %f104;
	shfl.sync.bfly.b32	%r40|%p7, %r39, 16, 31, -1;
	mov.b32 	%f26, %r40;
	add.f32 	%f27, %f104, %f26;
	mov.b32 	%r41, %f27;
	shfl.sync.bfly.b32	%r42|%p8, %r41, 8, 31, -1;
	mov.b32 	%f28, %r42;
	add.f32 	%f29, %f27, %f28;
	mov.b32 	%r43, %f29;
	shfl.sync.bfly.b32	%r44|%p9, %r43, 4, 31, -1;
	mov.b32 	%f30, %r44;
	add.f32 	%f31, %f29, %f30;
	mov.b32 	%r45, %f31;
	shfl.sync.bfly.b32	%r46|%p10, %r45, 2, 31, -1;
	mov.b32 	%f32, %r46;
	add.f32 	%f33, %f31, %f32;
	mov.b32 	%r47, %f33;
	shfl.sync.bfly.b32	%r48|%p11, %r47, 1, 31, -1;
	mov.b32 	%f34, %r48;
	add.f32 	%f8, %f33, %f34;
	setp.ne.s32 	%p12, %r38, 0;
	@%p12 bra 	$L__BB7_8;
	shr.u32 	%r49, %r88, 3;
	mov.u32 	%r50, smem;
	add.s32 	%r51, %r50, %r49;
	st.shared.f32 	[%r51], %f8;
$L__BB7_8:
	bar.sync 	0;
	add.s32 	%r52, %r2, 31;
	shr.u32 	%r53, %r52, 5;
	setp.ge.u32 	%p13, %r88, %r53;
	mov.f32 	%f105, 0f00000000;
	@%p13 bra 	$L__BB7_10;
	shl.b32 	%r54, %r88, 2;
	mov.u32 	%r55, smem;
	add.s32 	%r56, %r55, %r54;
	ld.shared.f32 	%f105, [%r56];
$L__BB7_10:
	setp.gt.u32 	%p14, %r88, 31;
	@%p14 bra 	$L__BB7_13;
	mov.b32 	%r57, %f105;
	shfl.sync.bfly.b32	%r58|%p15, %r57, 16, 31, -1;
	mov.b32 	%f36, %r58;
	add.f32 	%f37, %f105, %f36;
	mov.b32 	%r59, %f37;
	shfl.sync.bfly.b32	%r60|%p16, %r59, 8, 31, -1;
	mov.b32 	%f38, %r60;
	add.f32 	%f39, %f37, %f38;
	mov.b32 	%r61, %f39;
	shfl.sync.bfly.b32	%r62|%p17, %r61, 4, 31, -1;
	mov.b32 	%f40, %r62;
	add.f32 	%f41, %f39, %f40;
	mov.b32 	%r63, %f41;
	shfl.sync.bfly.b32	%r64|%p18, %r63, 2, 31, -1;
	mov.b32 	%f42, %r64;
	add.f32 	%f43, %f41, %f42;
	mov.b32 	%r65, %f43;
	shfl.sync.bfly.b32	%r66|%p19, %r65, 1, 31, -1;
	mov.b32 	%f44, %r66;
	add.f32 	%f11, %f43, %f44;
	setp.ne.s32 	%p20, %r88, 0;
	@%p20 bra 	$L__BB7_13;
	ld.param.f32 	%f99, [_Z17adaln_zero_kernelI13__nv_bfloat16fEvPT_PKS1_S4_S4_S4_S4_iiif_param_9];
	cvt.rn.f32.s32 	%f45, %r20;
	div.rn.f32 	%f46, %f11, %f45;
	add.f32 	%f47, %f99, %f46;
	rsqrt.approx.f32 	%f48, %f47;
	st.shared.f32 	[_ZZ17adaln_zero_kernelI13__nv_bfloat16fEvPT_PKS1_S4_S4_S4_S4_iiifE7rms_inv], %f48;
$L__BB7_13:
	setp.ge.s32 	%p21, %r88, %r20;
	bar.sync 	0;
	@%p21 bra 	$L__BB7_19;
	ld.shared.f32 	%f12, [_ZZ17adaln_zero_kernelI13__nv_bfloat16fEvPT_PKS1_S4_S4_S4_S4_iiifE7rms_inv];
	add.s32 	%r67, %r88, %r2;
	max.u32 	%r68, %r20, %r67;
	setp.lt.u32 	%p22, %r67, %r20;
	selp.u32 	%r69, 1, 0, %p22;
	add.s32 	%r70, %r67, %r69;
	sub.s32 	%r71, %r68, %r70;
	div.u32 	%r72, %r71, %r2;
	add.s32 	%r12, %r72, %r69;
	and.b32  	%r73, %r12, 3;
	setp.eq.s32 	%p23, %r73, 3;
	@%p23 bra 	$L__BB7_17;
	add.s32 	%r74, %r12, 1;
	and.b32  	%r75, %r74, 3;
	mul.wide.u32 	%rd103, %r88, 2;
	neg.s32 	%r86, %r75;
	shl.b64 	%rd35, %rd7, 1;
	add.s64 	%rd36, %rd2, %rd35;
	add.s64 	%rd38, %rd1, %rd35;
	shl.b64 	%rd43, %rd5, 1;
	mul.wide.u32 	%rd47, %r2, 2;
$L__BB7_16:
	.pragma "nounroll";
	ld.param.u64 	%rd100, [_Z17adaln_zero_kernelI13__nv_bfloat16fEvPT_PKS1_S4_S4_S4_S4_iiif_param_5];
	ld.param.u64 	%rd98, [_Z17adaln_zero_kernelI13__nv_bfloat16fEvPT_PKS1_S4_S4_S4_S4_iiif_param_0];
	mov.u32 	%r76, %tid.x;
	add.s32 	%r77, %r12, 1;
	and.b32  	%r78, %r77, 3;
	mad.lo.s32 	%r88, %r2, %r78, %r76;
	add.s64 	%rd33, %rd6, %rd103;
	ld.global.nc.u16 	%rs6, [%rd33];
	// begin inline asm
	{ cvt.f32.bf16 %f49, %rs6;}

	// end inline asm
	mul.f32 	%f55, %f49, %f12;
	add.s64 	%rd34, %rd3, %rd103;
	ld.global.nc.u16 	%rs7, [%rd34];
	// begin inline asm
	{ cvt.f32.bf16 %f50, %rs7;}

	// end inline asm
	add.s64 	%rd37, %rd36, %rd103;
	ld.global.nc.u16 	%rs8, [%rd37];
	// begin inline asm
	{ cvt.f32.bf16 %f51, %rs8;}

	// end inline asm
	add.s64 	%rd39, %rd38, %rd103;
	ld.global.nc.u16 	%rs9, [%rd39];
	// begin inline asm
	{ cvt.f32.bf16 %f52, %rs9;}

	// end inline asm
	cvta.to.global.u64 	%rd40, %rd100;
	add.s64 	%rd41, %rd40, %rd35;
	add.s64 	%rd42, %rd41, %rd103;
	ld.global.nc.u16 	%rs10, [%rd42];
	// begin inline asm
	{ cvt.f32.bf16 %f53, %rs10;}

	// end inline asm
	mul.f32 	%f56, %f55, %f50;
	add.f32 	%f57, %f51, 0f3F800000;
	fma.rn.f32 	%f58, %f56, %f57, %f52;
	mul.f32 	%f54, %f58, %f53;
	// begin inline asm
	{  cvt.rn.bf16.f32 %rs11, %f54;}

	// end inline asm
	cvta.to.global.u64 	%rd44, %rd98;
	add.s64 	%rd45, %rd44, %rd43;
	add.s64 	%rd46, %rd45, %rd103;
	st.global.u16 	[%rd46], %rs11;
	add.s64 	%rd103, %rd103, %rd47;
	add.s32 	%r86, %r86, 1;
	setp.ne.s32 	%p24, %r86, 0;
	@%p24 bra 	$L__BB7_16;
$L__BB7_17:
	setp.lt.u32 	%p25, %r12, 3;
	@%p25 bra 	$L__BB7_19;
$L__BB7_18:
	ld.param.u64 	%rd101, [_Z17adaln_zero_kernelI13__nv_bfloat16fEvPT_PKS1_S4_S4_S4_S4_iiif_param_5];
	ld.param.u64 	%rd99, [_Z17adaln_zero_kernelI13__nv_bfloat16fEvPT_PKS1_S4_S4_S4_S4_iiif_param_0];
	cvt.u64.u32 	%rd48, %r88;
	mul.wide.u32 	%rd49, %r88, 2;
	add.s64 	%rd50, %rd6, %rd49;
	ld.global.nc.u16 	%rs12, [%rd50];
	// begin inline asm
	{ cvt.f32.bf16 %f59, %rs12;}

	// end inline asm
	mul.f32 	%f83, %f59, %f12;
	add.s64 	%rd51, %rd3, %rd49;
	ld.global.nc.u16 	%rs13, [%rd51];
	// begin inline asm
	{ cvt.f32.bf16 %f60, %rs13;}

	// end inline asm
	add.s64 	%rd52, %rd48, %rd7;
	shl.b64 	%rd53, %rd52, 1;
	add.s64 	%rd54, %rd2, %rd53;
	ld.global.nc.u16 	%rs14, [%rd54];
	// begin inline asm
	{ cvt.f32.bf16 %f61, %rs14;}

	// end inline asm
	add.s64 	%rd55, %rd1, %rd53;
	ld.global.nc.u16 	%rs15, [%rd55];
	// begin inline asm
	{ cvt.f32.bf16 %f62, %rs15;}

	// end inline asm
	cvta.to.global.u64 	%rd56, %rd101;
	add.s64 	%rd57, %rd56, %rd53;
	ld.global.nc.u16 	%rs16, [%rd57];
	// begin inline asm
	{ cvt.f32.bf16 %f63, %rs16;}

	// end inline asm
	mul.f32 	%f84, %f83, %f60;
	add.f32 	%f85, %f61, 0f3F800000;
	fma.rn.f32 	%f86, %f84, %f85, %f62;
	mul.f32 	%f64, %f86, %f63;
	// begin inline asm
	{  cvt.rn.bf16.f32 %rs17, %f64;}

	// end inline asm
	add.s64 	%rd58, %rd48, %rd5;
	cvta.to.global.u64 	%rd59, %rd99;
	shl.b64 	%rd60, %rd58, 1;
	add.s64 	%rd61, %rd59, %rd60;
	st.global.u16 	[%rd61], %rs17;
	add.s32 	%r79, %r88, %r2;
	cvt.u64.u32 	%rd62, %r79;
	mul.wide.u32 	%rd63, %r79, 2;
	add.s64 	%rd64, %rd6, %rd63;
	ld.global.nc.u16 	%rs18, [%rd64];
	// begin inline asm
	{ cvt.f32.bf16 %f65, %rs18;}

	// end inline asm
	mul.f32 	%f87, %f65, %f12;
	add.s64 	%rd65, %rd3, %rd63;
	ld.global.nc.u16 	%rs19, [%rd65];
	// begin inline asm
	{ cvt.f32.bf16 %f66, %rs19;}

	// end inline asm
	add.s64 	%rd66, %rd62, %rd7;
	shl.b64 	%rd67, %rd66, 1;
	add.s64 	%rd68, %rd2, %rd67;
	ld.global.nc.u16 	%rs20, [%rd68];
	// begin inline asm
	{ cvt.f32.bf16 %f67, %rs20;}

	// end inline asm
	add.s64 	%rd69, %rd1, %rd67;
	ld.global.nc.u16 	%rs21, [%rd69];
	// begin inline asm
	{ cvt.f32.bf16 %f68, %rs21;}

	// end inline asm
	add.s64 	%rd70, %rd56, %rd67;
	ld.global.nc.u16 	%rs22, [%rd70];
	// begin inline asm
	{ cvt.f32.bf16 %f69, %rs22;}

	// end inline asm
	mul.f32 	%f88, %f87, %f66;
	add.f32 	%f89, %f67, 0f3F800000;
	fma.rn.f32 	%f90, %f88, %f89, %f68;
	mul.f32 	%f70, %f90, %f69;
	// begin inline asm
	{  cvt.rn.bf16.f32 %rs23, %f70;}

	// end inline asm
	add.s64 	%rd71, %rd62, %rd5;
	shl.b64 	%rd72, %rd71, 1;
	add.s64 	%rd73, %rd59, %rd72;
	st.global.u16 	[%rd73], %rs23;
	add.s32 	%r80, %r79, %r2;
	cvt.u64.u32 	%rd74, %r80;
	mul.wide.u32 	%rd75, %r80, 2;
	add.s64 	%rd76, %rd6, %rd75;
	ld.global.nc.u16 	%rs24, [%rd76];
	// begin inline asm
	{ cvt.f32.bf16 %f71, %rs24;}

	// end inline asm
	mul.f32 	%f91, %f71, %f12;
	add.s64 	%rd77, %rd3, %rd75;
	ld.global.nc.u16 	%rs25, [%rd77];
	// begin inline asm
	{ cvt.f32.bf16 %f72, %rs25;}

	// end inline asm
	add.s64 	%rd78, %rd74, %rd7;
	shl.b64 	%rd79, %rd78, 1;
	add.s64 	%rd80, %rd2, %rd79;
	ld.global.nc.u16 	%rs26, [%rd80];
	// begin inline asm
	{ cvt.f32.bf16 %f73, %rs26;}

	// end inline asm
	add.s64 	%rd81, %rd1, %rd79;
	ld.global.nc.u16 	%rs27, [%rd81];
	// begin inline asm
	{ cvt.f32.bf16 %f74, %rs27;}

	// end inline asm
	add.s64 	%rd82, %rd56, %rd79;
	ld.global.nc.u16 	%rs28, [%rd82];
	// begin inline asm
	{ cvt.f32.bf16 %f75, %rs28;}

	// end inline asm
	mul.f32 	%f92, %f91, %f72;
	add.f32 	%f93, %f73, 0f3F800000;
	fma.rn.f32 	%f94, %f92, %f93, %f74;
	mul.f32 	%f76, %f94, %f75;
	// begin inline asm
	{  cvt.rn.bf16.f32 %rs29, %f76;}

	// end inline asm
	add.s64 	%rd83, %rd74, %rd5;
	shl.b64 	%rd84, %rd83, 1;
	add.s64 	%rd85, %rd59, %rd84;
	st.global.u16 	[%rd85], %rs29;
	add.s32 	%r81, %r80, %r2;
	cvt.u64.u32 	%rd86, %r81;
	mul.wide.u32 	%rd87, %r81, 2;
	add.s64 	%rd88, %rd6, %rd87;
	ld.global.nc.u16 	%rs30, [%rd88];
	// begin inline asm
	{ cvt.f32.bf16 %f77, %rs30;}

	// end inline asm
	mul.f32 	%f95, %f77, %f12;
	add.s64 	%rd89, %rd3, %rd87;
	ld.global.nc.u16 	%rs31, [%rd89];
	// begin inline asm
	{ cvt.f32.bf16 %f78, %rs31;}

	// end inline asm
	add.s64 	%rd90, %rd86, %rd7;
	shl.b64 	%rd91, %rd90, 1;
	add.s64 	%rd92, %rd2, %rd91;
	ld.global.nc.u16 	%rs32, [%rd92];
	// begin inline asm
	{ cvt.f32.bf16 %f79, %rs32;}

	// end inline asm
	add.s64 	%rd93, %rd1, %rd91;
	ld.global.nc.u16 	%rs33, [%rd93];
	// begin inline asm
	{ cvt.f32.bf16 %f80, %rs33;}

	// end inline asm
	add.s64 	%rd94, %rd56, %rd91;
	ld.global.nc.u16 	%rs34, [%rd94];
	// begin inline asm
	{ cvt.f32.bf16 %f81, %rs34;}

	// end inline asm
	mul.f32 	%f96, %f95, %f78;
	add.f32 	%f97, %f79, 0f3F800000;
	fma.rn.f32 	%f98, %f96, %f97, %f80;
	mul.f32 	%f82, %f98, %f81;
	// begin inline asm
	{  cvt.rn.bf16.f32 %rs35, %f82;}

	// end inline asm
	add.s64 	%rd95, %rd86, %rd5;
	shl.b64 	%rd96, %rd95, 1;
	add.s64 	%rd97, %rd59, %rd96;
	st.global.u16 	[%rd97], %rs35;
	add.s32 	%r88, %r81, %r2;
	setp.lt.s32 	%p26, %r88, %r20;
	@%p26 bra 	$L__BB7_18;
$L__BB7_19:
	ret;

}
	// .globl	_Z17adaln_zero_kernelIffEvPT_PKS0_S3_S3_S3_S3_iiif
.visible .entry _Z17adaln_zero_kernelIffEvPT_PKS0_S3_S3_S3_S3_iiif(
	.param .u64 .ptr .align 1 _Z17adaln_zero_kernelIffEvPT_PKS0_S3_S3_S3_S3_iiif_param_0,
	.param .u64 .ptr .align 1 _Z17adaln_zero_kernelIffEvPT_PKS0_S3_S3_S3_S3_iiif_param_1,
	.param .u64 .ptr .align 1 _Z17adaln_zero_kernelIffEvPT_PKS0_S3_S3_S3_S3_iiif_param_2,
	.param .u64 .ptr .align 1 _Z17adaln_zero_kernelIffEvPT_PKS0_S3_S3_S3_S3_iiif_param_3,
	.param .u64 .ptr .align 1 _Z17adaln_zero_kernelIffEvPT_PKS0_S3_S3_S3_S3_iiif_param_4,
	.param .u64 .ptr .align 1 _Z17adaln_zero_kernelIffEvPT_PKS0_S3_S3_S3_S3_iiif_param_5,
	.param .u32 _Z17adaln_zero_kernelIffEvPT_PKS0_S3_S3_S3_S3_iiif_param_6,
	.param .u32 _Z17adaln_zero_kernelIffEvPT_PKS0_S3_S3_S3_S3_iiif_param_7,
	.param .u32 _Z17adaln_zero_kernelIffEvPT_PKS0_S3_S3_S3_S3_iiif_param_8,
	.param .f32 _Z17adaln_zero_kernelIffEvPT_PKS0_S3_S3_S3_S3_iiif_param_9
)
{
	.reg .pred 	%p<27>;
	.reg .b32 	%r<89>;
	.reg .b32 	%f<106>;
	.reg .b64 	%rd<104>;
	// demoted variable
	.shared .align 4 .f32 _ZZ17adaln_zero_kernelIffEvPT_PKS0_S3_S3_S3_S3_iiifE7rms_inv;
	ld.param.u64 	%rd17, [_Z17adaln_zero_kernelIffEvPT_PKS0_S3_S3_S3_S3_iiif_param_1];
	ld.param.u64 	%rd18, [_Z17adaln_zero_kernelIffEvPT_PKS0_S3_S3_S3_S3_iiif_param_2];
	ld.param.u64 	%rd19, [_Z17adaln_zero_kernelIffEvPT_PKS0_S3_S3_S3_S3_iiif_param_3];
	ld.param.u64 	%rd20, [_Z17adaln_zero_kernelIffEvPT_PKS0_S3_S3_S3_S3_iiif_param_4];
	ld.param.u32 	%r21, [_Z17adaln_zero_kernelIffEvPT_PKS0_S3_S3_S3_S3_iiif_param_7];
	ld.param.u32 	%r20, [_Z17adaln_zero_kernelIffEvPT_PKS0_S3_S3_S3_S3_iiif_param_8];
	cvta.to.global.u64 	%rd1, %rd20;
	cvta.to.global.u64 	%rd2, %rd19;
	cvta.to.global.u64 	%rd3, %rd18;
	cvta.to.global.u64 	%rd4, %rd17;
	mov.u32 	%r22, %ctaid.x;
	div.s32 	%r23, %r22, %r21;
	mov.u32 	%r88, %tid.x;
	mov.u32 	%r2, %ntid.x;
	mul.lo.s32 	%r24, %r20, %r22;
	cvt.s64.s32 	%rd5, %r24;
	mul.wide.s32 	%rd21, %r24, 4;
	add.s64 	%rd6, %rd4, %rd21;
	mul.lo.s32 	%r25, %r23, %r20;
	cvt.s64.s32 	%rd7, %r25;
	setp.ge.s32 	%p1, %r88, %r20;
	mov.f32 	%f104, 0f00000000;
	@%p1 bra 	$L__BB8_6;
	add.s32 	%r26, %r88, %r2;
	max.u32 	%r27, %r20, %r26;
	setp.lt.u32 	%p2, %r26, %r20;
	selp.u32 	%r28, 1, 0, %p2;
	add.s32 	%r29, %r26, %r28;
	sub.s32 	%r30, %r27, %r29;
	div.u32 	%r31, %r30, %r2;
	add.s32 	%r3, %r31, %r28;
	and.b32  	%r32, %r3, 3;
	setp.eq.s32 	%p3, %r32, 3;
	mov.f32 	%f104, 0f00000000;
	mov.u32 	%r84, %r88;
	@%p3 bra 	$L__BB8_4;
	shl.b64 	%rd22, %rd5, 2;
	mul.wide.u32 	%rd23, %r88, 4;
	add.s64 	%rd24, %rd22, %rd23;
	add.s64 	%rd102, %rd4, %rd24;
	mul.wide.u32 	%rd9, %r2, 4;
	add.s32 	%r33, %r3, 1;
	and.b32  	%r34, %r33, 3;
	neg.s32 	%r82, %r34;
	mov.f32 	%f104, 0f00000000;
	mov.u32 	%r84, %r88;
$L__BB8_3:
	.pragma "nounroll";
	ld.global.nc.f32 	%f18, [%rd102];
	fma.rn.f32 	%f104, %f18, %f18, %f104;
	add.s32 	%r84, %r84, %r2;
	add.s64 	%rd102, %rd102, %rd9;
	add.s32 	%r82, %r82, 1;
	setp.ne.s32 	%p4, %r82, 0;
	@%p4 bra 	$L__BB8_3;
$L__BB8_4:
	setp.lt.u32 	%p5, %r3, 3;
	@%p5 bra 	$L__BB8_6;
$L__BB8_5:
	mul.wide.u32 	%rd25, %r84, 4;
	add.s64 	%rd26, %rd6, %rd25;
	ld.global.nc.f32 	%f19, [%rd26];
	fma.rn.f32 	%f20, %f19, %f19, %f104;
	add.s32 	%r35, %r84, %r2;
	mul.wide.u32 	%rd27, %r35, 4;
	add.s64 	%rd28, %rd6, %rd27;
	ld.global.nc.f32 	%f21, [%rd28];
	fma.rn.f32 	%f22, %f21, %f21, %f20;
	add.s32 	%r36, %r35, %r2;
	mul.wide.u32 	%rd29, %r36, 4;
	add.s64 	%rd30, %rd6, %rd29;
	ld.global.nc.f32 	%f23, [%rd30];
	fma.rn.f32 	%f24, %f23, %f23, %f22;
	add.s32 	%r37, %r36, %r2;
	mul.wide.u32 	%rd31, %r37, 4;
	add.s64 	%rd32, %rd6, %rd31;
	ld.global.nc.f32 	%f25, [%rd32];
	fma.rn.f32 	%f104, %f25, %f25, %f24;
	add.s32 	%r84, %r37, %r2;
	setp.lt.s32 	%p6, %r84, %r20;
	@%p6 bra 	$L__BB8_5;
$L__BB8_6:
	and.b32  	%r38, %r88, 31;
	mov.b32 	%r39, %f104;
	shfl.sync.bfly.b32	%r40|%p7, %r39, 16, 31, -1;
	mov.b32 	%f26, %r40;
	add.f32 	%f27, %f104, %f26;
	mov.b32 	%r41, %f27;
	shfl.sync.bfly.b32	%r42|%p8, %r41, 8, 31, -1;
	mov.b32 	%f28, %r42;
	add.f32 	%f29, %f27, %f28;
	mov.b32 	%r43, %f29;
	shfl.sync.bfly.b32	%r44|%p9, %r43, 4, 31, -1;
	mov.b32 	%f30, %r44;
	add.f32 	%f31, %f29, %f30;
	mov.b32 	%r45, %f31;
	shfl.sync.bfly.b32	%r46|%p10, %r45, 2, 31, -1;
	mov.b32 	%f32, %r46;
	add.f32 	%f33, %f31, %f32;
	mov.b32 	%r47, %f33;
	shfl.sync.bfly.b32	%r48|%p11, %r47, 1, 31, -1;
	mov.b32 	%f34, %r48;
	add.f32 	%f8, %f33, %f34;
	setp.ne.s32 	%p12, %r38, 0;
	@%p12 bra 	$L__BB8_8;
	shr.u32 	%r49, %r88, 3;
	mov.u32 	%r50, smem;
	add.s32 	%r51, %r50, %r49;
	st.shared.f32 	[%r51], %f8;
$L__BB8_8:
	bar.sync 	0;
	add.s32 	%r52, %r2, 31;
	shr.u32 	%r53, %r52, 5;
	setp.ge.u32 	%p13, %r88, %r53;
	mov.f32 	%f105, 0f00000000;
	@%p13 bra 	$L__BB8_10;
	shl.b32 	%r54, %r88, 2;
	mov.u32 	%r55, smem;
	add.s32 	%r56, %r55, %r54;
	ld.shared.f32 	%f105, [%r56];
$L__BB8_10:
	setp.gt.u32 	%p14, %r88, 31;
	@%p14 bra 	$L__BB8_13;
	mov.b32 	%r57, %f105;
	shfl.sync.bfly.b32	%r58|%p15, %r57, 16, 31, -1;
	mov.b32 	%f36, %r58;
	add.f32 	%f37, %f105, %f36;
	mov.b32 	%r59, %f37;
	shfl.sync.bfly.b32	%r60|%p16, %r59, 8, 31, -1;
	mov.b32 	%f38, %r60;
	add.f32 	%f39, %f37, %f38;
	mov.b32 	%r61, %f39;
	shfl.sync.bfly.b32	%r62|%p17, %r61, 4, 31, -1;
	mov.b32 	%f40, %r62;
	add.f32 	%f41, %f39, %f40;
	mov.b32 	%r63, %f41;
	shfl.sync.bfly.b32	%r64|%p18, %r63, 2, 31, -1;
	mov.b32 	%f42, %r64;
	add.f32 	%f43, %f41, %f42;
	mov.b32 	%r65, %f43;
	shfl.sync.bfly.b32	%r66|%p19, %r65, 1, 31, -1;
	mov.b32 	%f44, %r66;
	add.f32 	%f11, %f43, %f44;
	setp.ne.s32 	%p20, %r88, 0;
	@%p20 bra 	$L__BB8_13;
	ld.param.f32 	%f99, [_Z17adaln_zero_kernelIffEvPT_PKS0_S3_S3_S3_S3_iiif_param_9];
	cvt.rn.f32.s32 	%f45, %r20;
	div.rn.f32 	%f46, %f11, %f45;
	add.f32 	%f47, %f99, %f46;
	rsqrt.approx.f32 	%f48, %f47;
	st.shared.f32 	[_ZZ17adaln_zero_kernelIffEvPT_PKS0_S3_S3_S3_S3_iiifE7rms_inv], %f48;
$L__BB8_13:
	setp.ge.s32 	%p21, %r88, %r20;
	bar.sync 	0;
	@%p21 bra 	$L__BB8_19;
	ld.shared.f32 	%f12, [_ZZ17adaln_zero_kernelIffEvPT_PKS0_S3_S3_S3_S3_iiifE7rms_inv];
	add.s32 	%r67, %r88, %r2;
	max.u32 	%r68, %r20, %r67;
	setp.lt.u32 	%p22, %r67, %r20;
	selp.u32 	%r69, 1, 0, %p22;
	add.s32 	%r70, %r67, %r69;
	sub.s32 	%r71, %r68, %r70;
	div.u32 	%r72, %r71, %r2;
	add.s32 	%r12, %r72, %r69;
	and.b32  	%r73, %r12, 3;
	setp.eq.s32 	%p23, %r73, 3;
	@%p23 bra 	$L__BB8_17;
	add.s32 	%r74, %r12, 1;
	and.b32  	%r75, %r74, 3;
	mul.wide.u32 	%rd103, %r88, 4;
	neg.s32 	%r86, %r75;
	shl.b64 	%rd35, %rd7, 2;
	add.s64 	%rd36, %rd2, %rd35;
	add.s64 	%rd38, %rd1, %rd35;
	shl.b64 	%rd43, %rd5, 2;
	mul.wide.u32 	%rd47, %r2, 4;
$L__BB8_16:
	.pragma "nounroll";
	ld.param.u64 	%rd100, [_Z17adaln_zero_kernelIffEvPT_PKS0_S3_S3_S3_S3_iiif_param_5];
	ld.param.u64 	%rd98, [_Z17adaln_zero_kernelIffEvPT_PKS0_S3_S3_S3_S3_iiif_param_0];
	mov.u32 	%r76, %tid.x;
	add.s32 	%r77, %r12, 1;
	and.b32  	%r78, %r77, 3;
	mad.lo.s32 	%r88, %r2, %r78, %r76;
	add.s64 	%rd33, %rd6, %rd103;
	ld.global.nc.f32 	%f49, [%rd33];
	mul.f32 	%f50, %f49, %f12;
	add.s64 	%rd34, %rd3, %rd103;
	ld.global.nc.f32 	%f51, [%rd34];
	add.s64 	%rd37, %rd36, %rd103;
	ld.global.nc.f32 	%f52, [%rd37];
	add.s64 	%rd39, %rd38, %rd103;
	ld.global.nc.f32 	%f53, [%rd39];
	cvta.to.global.u64 	%rd40, %rd100;
	add.s64 	%rd41, %rd40, %rd35;
	add.s64 	%rd42, %rd41, %rd103;
	ld.global.nc.f32 	%f54, [%rd42];
	mul.f32 	%f55, %f50, %f51;
	add.f32 	%f56, %f52, 0f3F800000;
	fma.rn.f32 	%f57, %f55, %f56, %f53;
	mul.f32 	%f58, %f54, %f57;
	cvta.to.global.u64 	%rd44, %rd98;
	add.s64 	%rd45, %rd44, %rd43;
	add.s64 	%rd46, %rd45, %rd103;
	st.global.f32 	[%rd46], %f58;
	add.s64 	%rd103, %rd103, %rd47;
	add.s32 	%r86, %r86, 1;
	setp.ne.s32 	%p24, %r86, 0;
	@%p24 bra 	$L__BB8_16;
$L__BB8_17:
	setp.lt.u32 	%p25, %r12, 3;
	@%p25 bra 	$L__BB8_19;
$L__BB8_18:
	ld.param.u64 	%rd101, [_Z17adaln_zero_kernelIffEvPT_PKS0_S3_S3_S3_S3_iiif_param_5];
	ld.param.u64 	%rd99, [_Z17adaln_zero_kernelIffEvPT_PKS0_S3_S3_S3_S3_iiif_param_0];
	cvt.u64.u32 	%rd48, %r88;
	mul.wide.u32 	%rd49, %r88, 4;
	add.s64 	%rd50, %rd6, %rd49;
	ld.global.nc.f32 	%f59, [%rd50];
	mul.f32 	%f60, %f59, %f12;
	add.s64 	%rd51, %rd3, %rd49;
	ld.global.nc.f32 	%f61, [%rd51];
	add.s64 	%rd52, %rd48, %rd7;
	shl.b64 	%rd53, %rd52, 2;
	add.s64 	%rd54, %rd2, %rd53;
	ld.global.nc.f32 	%f62, [%rd54];
	add.s64 	%rd55, %rd1, %rd53;
	ld.global.nc.f32 	%f63, [%rd55];
	cvta.to.global.u64 	%rd56, %rd101;
	add.s64 	%rd57, %rd56, %rd53;
	ld.global.nc.f32 	%f64, [%rd57];
	mul.f32 	%f65, %f60, %f61;
	add.f32 	%f66, %f62, 0f3F800000;
	fma.rn.f32 	%f67, %f65, %f66, %f63;
	mul.f32 	%f68, %f64, %f67;
	add.s64 	%rd58, %rd48, %rd5;
	cvta.to.global.u64 	%rd59, %rd99;
	shl.b64 	%rd60, %rd58, 2;
	add.s64 	%rd61, %rd59, %rd60;
	st.global.f32 	[%rd61], %f68;
	add.s32 	%r79, %r88, %r2;
	cvt.u64.u32 	%rd62, %r79;
	mul.wide.u32 	%rd63, %r79, 4;
	add.s64 	%rd64, %rd6, %rd63;
	ld.global.nc.f32 	%f69, [%rd64];
	mul.f32 	%f70, %f69, %f12;
	add.s64 	%rd65, %rd3, %rd63;
	ld.global.nc.f32 	%f71, [%rd65];
	add.s64 	%rd66, %rd62, %rd7;
	shl.b64 	%rd67, %rd66, 2;
	add.s64 	%rd68, %rd2, %rd67;
	ld.global.nc.f32 	%f72, [%rd68];
	add.s64 	%rd69, %rd1, %rd67;
	ld.global.nc.f32 	%f73, [%rd69];
	add.s64 	%rd70, %rd56, %rd67;
	ld.global.nc.f32 	%f74, [%rd70];
	mul.f32 	%f75, %f70, %f71;
	add.f32 	%f76, %f72, 0f3F800000;
	fma.rn.f32 	%f77, %f75, %f76, %f73;
	mul.f32 	%f78, %f74, %f77;
	add.s64 	%rd71, %rd62, %rd5;
	shl.b64 	%rd72, %rd71, 2;
	add.s64 	%rd73, %rd59, %rd72;
	st.global.f32 	[%rd73], %f78;
	add.s32 	%r80, %r79, %r2;
	cvt.u64.u32 	%rd74, %r80;
	mul.wide.u32 	%rd75, %r80, 4;
	add.s64 	%rd76, %rd6, %rd75;
	ld.global.nc.f32 	%f79, [%rd76];
	mul.f32 	%f80, %f79, %f12;
	add.s64 	%rd77, %rd3, %rd75;
	ld.global.nc.f32 	%f81, [%rd77];
	add.s64 	%rd78, %rd74, %rd7;
	shl.b64 	%rd79, %rd78, 2;
	add.s64 	%rd80, %rd2, %rd79;
	ld.global.nc.f32 	%f82, [%rd80];
	add.s64 	%rd81, %rd1, %rd79;
	ld.global.nc.f32 	%f83, [%rd81];
	add.s64 	%rd82, %rd56, %rd79;
	ld.global.nc.f32 	%f84, [%rd82];
	mul.f32 	%f85, %f80, %f81;
	add.f32 	%f86, %f82, 0f3F800000;
	fma.rn.f32 	%f87, %f85, %f86, %f83;
	mul.f32 	%f88, %f84, %f87;
	add.s64 	%rd83, %rd74, %rd5;
	shl.b64 	%rd84, %rd83, 2;
	add.s64 	%rd85, %rd59, %rd84;
	st.global.f32 	[%rd85], %f88;
	add.s32 	%r81, %r80, %r2;
	cvt.u64.u32 	%rd86, %r81;
	mul.wide.u32 	%rd87, %r81, 4;
	add.s64 	%rd88, %rd6, %rd87;
	ld.global.nc.f32 	%f89, [%rd88];
	mul.f32 	%f90, %f89, %f12;
	add.s64 	%rd89, %rd3, %rd87;
	ld.global.nc.f32 	%f91, [%rd89];
	add.s64 	%rd90, %rd86, %rd7;
	shl.b64 	%rd91, %rd90, 2;
	add.s64 	%rd92, %rd2, %rd91;
	ld.global.nc.f32 	%f92, [%rd92];
	add.s64 	%rd93, %rd1, %rd91;
	ld.global.nc.f32 	%f93, [%rd93];
	add.s64 	%rd94, %rd56, %rd91;
	ld.global.nc.f32 	%f94, [%rd94];
	mul.f32 	%f95, %f90, %f91;
	add.f32 	%f96, %f92, 0f3F800000;
	fma.rn.f32 	%f97, %f95, %f96, %f93;
	mul.f32 	%f98, %f94, %f97;
	add.s64 	%rd95, %rd86, %rd5;
	shl.b64 	%rd96, %rd95, 2;
	add.s64 	%rd97, %rd59, %rd96;
	st.global.f32 	[%rd97], %f98;
	add.s32 	%r88, %r81, %r2;
	setp.lt.s32 	%p26, %r88, %r20;
	@%p26 bra 	$L__BB8_18;
$L__BB8_19:
	ret;

}
	// .globl	_Z21adaln_residual_kernelI6__halffEvPT_PKS1_S4_S4_S4_S4_iiif
.visible .entry _Z21adaln_residual_kernelI6__halffEvPT_PKS1_S4_S4_S4_S4_iiif(
	.param .u64 .ptr .align 1 _Z21adaln_residual_kernelI6__halffEvPT_PKS1_S4_S4_S4_S4_iiif_param_0,
	.param .u64 .ptr .align 1 _Z21adaln_residual_kernelI6__halffEvPT_PKS1_S4_S4_S4_S4_iiif_param_1,
	.param .u64 .ptr .align 1 _Z21adaln_residual_kernelI6__halffEvPT_PKS1_S4_S4_S4_S4_iiif_param_2,
	.param .u64 .ptr .align 1 _Z21adaln_residual_kernelI6__halffEvPT_PKS1_S4_S4_S4_S4_iiif_param_3,
	.param .u64 .ptr .align 1 _Z21adaln_residual_kernelI6__halffEvPT_PKS1_S4_S4_S4_S4_iiif_param_4,
	.param .u64 .ptr .align 1 _Z21adaln_residual_kernelI6__halffEvPT_PKS1_S4_S4_S4_S4_iiif_param_5,
	.param .u32 _Z21adaln_residual_kernelI6__halffEvPT_PKS1_S4_S4_S4_S4_iiif_param_6,
	.param .u32 _Z21adaln_residual_kernelI6__halffEvPT_PKS1_S4_S4_S4_S4_iiif_param_7,
	.param .u32 _Z21adaln_residual_kernelI6__halffEvPT_PKS1_S4_S4_S4_S4_iiif_param_8,
	.param .f32 _Z21adaln_residual_kernelI6__halffEvPT_PKS1_S4_S4_S4_S4_iiif_param_9
)
{
	.reg .pred 	%p<27>;
	.reg .b16 	%rs<41>;
	.reg .b32 	%r<89>;
	.reg .b32 	%f<116>;
	.reg .b64 	%rd<112>;
	// demoted variable
	.shared .align 4 .f32 _ZZ21adaln_residual_kernelI6__halffEvPT_PKS1_S4_S4_S4_S4_iiifE7rms_inv;
	ld.param.u64 	%rd17, [_Z21adaln_residual_kernelI6__halffEvPT_PKS1_S4_S4_S4_S4_iiif_param_1];
	ld.param.u64 	%rd18, [_Z21adaln_residual_kernelI6__halffEvPT_PKS1_S4_S4_S4_S4_iiif_param_2];
	ld.param.u64 	%rd19, [_Z21adaln_residual_kernelI6__halffEvPT_PKS1_S4_S4_S4_S4_iiif_param_3];
	ld.param.u32 	%r21, [_Z21adaln_residual_kernelI6__halffEvPT_PKS1_S4_S4_S4_S4_iiif_param_7];
	ld.param.u32 	%r20, [_Z21adaln_residual_kernelI6__halffEvPT_PKS1_S4_S4_S4_S4_iiif_param_8];
	cvta.to.global.u64 	%rd1, %rd19;
	cvta.to.global.u64 	%rd2, %rd18;
	cvta.to.global.u64 	%rd3, %rd17;
	mov.u32 	%r22, %ctaid.x;
	div.s32 	%r23, %r22, %r21;
	mov.u32 	%r88, %tid.x;
	mov.u32 	%r2, %ntid.x;
	mul.lo.s32 	%r24, %r20, %r22;
	cvt.s64.s32 	%rd4, %r24;
	mul.wide.s32 	%rd20, %r24, 2;
	add.s64 	%rd5, %rd3, %rd20;
	add.s64 	%rd6, %rd2, %rd20;
	mul.lo.s32 	%r25, %r23, %r20;
	cvt.s64.s32 	%rd7, %r25;
	setp.ge.s32 	%p1, %r88, %r20;
	mov.f32 	%f114, 0f00000000;
	@%p1 bra 	$L__BB9_6;
	add.s32 	%r26, %r88, %r2;
	max.u32 	%r27, %r20, %r26;
	setp.lt.u32 	%p2, %r26, %r20;
	selp.u32 	%r28, 1, 0, %p2;
	add.s32 	%r29, %r26, %r28;
	sub.s32 	%r30, %r27, %r29;
	div.u32 	%r31, %r30, %r2;
	add.s32 	%r3, %r31, %r28;
	and.b32  	%r32, %r3, 3;
	setp.eq.s32 	%p3, %r32, 3;
	mov.f32 	%f114, 0f00000000;
	mov.u32 	%r84, %r88;
	@%p3 bra 	$L__BB9_4;
	shl.b64 	%rd21, %rd4, 1;
	mul.wide.u32 	%rd22, %r88, 2;
	add.s64 	%rd110, %rd21, %rd22;
	add.s32 	%r33, %r3, 1;
	and.b32  	%r34, %r33, 3;
	neg.s32 	%r82, %r34;
	mov.f32 	%f114, 0f00000000;
	mul.wide.u32 	%rd25, %r2, 2;
	mov.u32 	%r84, %r88;
$L__BB9_3:
	.pragma "nounroll";
	add.s64 	%rd23, %rd3, %rd110;
	ld.global.nc.u16 	%rs1, [%rd23];
	// begin inline asm
	{  cvt.f32.f16 %f18, %rs1;}

	// end inline asm
	add.s64 	%rd24, %rd2, %rd110;
	ld.global.nc.u16 	%rs2, [%rd24];
	// begin inline asm
	{  cvt.f32.f16 %f19, %rs2;}

	// end inline asm
	add.f32 	%f20, %f18, %f19;
	fma.rn.f32 	%f114, %f20, %f20, %f114;
	add.s32 	%r84, %r84, %r2;
	add.s64 	%rd110, %rd110, %rd25;
	add.s32 	%r82, %r82, 1;
	setp.ne.s32 	%p4, %r82, 0;
	@%p4 bra 	$L__BB9_3;
$L__BB9_4:
	setp.lt.u32 	%p5, %r3, 3;
	@%p5 bra 	$L__BB9_6;
$L__BB9_5:
	mul.wide.u32 	%rd26, %r84, 2;
	add.s64 	%rd27, %rd5, %rd26;
	ld.global.nc.u16 	%rs3, [%rd27];
	// begin inline asm
	{  cvt.f32.f16 %f21, %rs3;}

	// end inline asm
	add.s64 	%rd28, %rd6, %rd26;
	ld.global.nc.u16 	%rs4, [%rd28];
	// begin inline asm
	{  cvt.f32.f16 %f22, %rs4;}

	// end inline asm
	add.f32 	%f29, %f21, %f22;
	fma.rn.f32 	%f30, %f29, %f29, %f114;
	add.s32 	%r35, %r84, %r2;
	mul.wide.u32 	%rd29, %r35, 2;
	add.s64 	%rd30, %rd5, %rd29;
	ld.global.nc.u16 	%rs5, [%rd30];
	// begin inline asm
	{  cvt.f32.f16 %f23, %rs5;}

	// end inline asm
	add.s64 	%rd31, %rd6, %rd29;
	ld.global.nc.u16 	%rs6, [%rd31];
	// begin inline asm
	{  cvt.f32.f16 %f24, %rs6;}

	// end inline asm
	add.f32 	%f31, %f23, %f24;
	fma.rn.f32 	%f32, %f31, %f31, %f30;
	add.s32 	%r36, %r35, %r2;
	mul.wide.u32 	%rd32, %r36, 2;
	add.s64 	%rd33, %rd5, %rd32;
	ld.global.nc.u16 	%rs7, [%rd33];
	// begin inline asm
	{  cvt.f32.f16 %f25, %rs7;}

	// end inline asm
	add.s64 	%rd34, %rd6, %rd32;
	ld.global.nc.u16 	%rs8, [%rd34];
	// begin inline asm
	{  cvt.f32.f16 %f26, %rs8;}

	// end inline asm
	add.f32 	%f33, %f25, %f26;
	fma.rn.f32 	%f34, %f33, %f33, %f32;
	add.s32 	%r37, %r36, %r2;
	mul.wide.u32 	%rd35, %r37, 2;
	add.s64 	%rd36, %rd5, %rd35;
	ld.global.nc.u16 	%rs9, [%rd36];
	// begin inline asm
	{  cvt.f32.f16 %f27, %rs9;}

	// end inline asm
	add.s64 	%rd37, %rd6, %rd35;
	ld.global.nc.u16 	%rs10, [%rd37];
	// begin inline asm
	{  cvt.f32.f16 %f28, %rs10;}

	// end inline asm
	add.f32 	%f35, %f27, %f28;
	fma.rn.f32 	%f114, %f35, %f35, %f34;
	add.s32 	%r84, %r37, %r2;
	setp.lt.s32 	%p6, %r84, %r20;
	@%p6 bra 	$L__BB9_5;
$L__BB9_6:
	and.b32  	%r38, %r88, 31;
	mov.b32 	%r39, %f114;
	shfl.sync.bfly.b32	%r40|%p7, %r39, 16, 31, -1;
	mov.b32 	%f36, %r40;
	add.f32 	%f37, %f114, %f36;
	mov.b32 	%r41, %f37;
	shfl.sync.bfly.b32	%r42|%p8, %r41, 8, 31, -1;
	mov.b32 	%f38, %r42;
	add.f32 	%f39, %f37, %f38;
	mov.b32 	%r43, %f39;
	shfl.sync.bfly.b32	%r44|%p9, %r43, 4, 31, -1;
	mov.b32 	%f40, %r44;
	add.f32 	%f41, %f39, %f40;
	mov.b32 	%r45, %f41;
	shfl.sync.bfly.b32	%r46|%p10, %r45, 2, 31, -1;
	mov.b32 	%f42, %r46;
	add.f32 	%f43, %f41, %f42;
	mov.b32 	%r47, %f43;
	shfl.sync.bfly.b32	%r48|%p11, %r47, 1, 31, -1;
	mov.b32 	%f44, %r48;
	add.f32 	%f8, %f43, %f44;
	setp.ne.s32 	%p12, %r38, 0;
	@%p12 bra 	$L__BB9_8;
	shr.u32 	%r49, %r88, 3;
	mov.u32 	%r50, smem;
	add.s32 	%r51, %r50, %r49;
	st.shared.f32 	[%r51], %f8;
$L__BB9_8:
	bar.sync 	0;
	add.s32 	%r52, %r2, 31;
	shr.u32 	%r53, %r52, 5;
	setp.ge.u32 	%p13, %r88, %r53;
	mov.f32 	%f115, 0f00000000;
	@%p13 bra 	$L__BB9_10;
	shl.b32 	%r54, %r88, 2;
	mov.u32 	%r55, smem;
	add.s32 	%r56, %r55, %r54;
	ld.shared.f32 	%f115, [%r56];
$L__BB9_10:
	setp.gt.u32 	%p14, %r88, 31;
	@%p14 bra 	$L__BB9_13;
	mov.b32 	%r57, %f115;
	shfl.sync.bfly.b32	%r58|%p15, %r57, 16, 31, -1;
	mov.b32 	%f46, %r58;
	add.f32 	%f47, %f115, %f46;
	mov.b32 	%r59, %f47;
	shfl.sync.bfly.b32	%r60|%p16, %r59, 8, 31, -1;
	mov.b32 	%f48, %r60;
	add.f32 	%f49, %f47, %f48;
	mov.b32 	%r61, %f49;
	shfl.sync.bfly.b32	%r62|%p17, %r61, 4, 31, -1;
	mov.b32 	%f50, %r62;
	add.f32 	%f51, %f49, %f50;
	mov.b32 	%r63, %f51;
	shfl.sync.bfly.b32	%r64|%p18, %r63, 2, 31, -1;
	mov.b32 	%f52, %r64;
	add.f32 	%f53, %f51, %f52;
	mov.b32 	%r65, %f53;
	shfl.sync.bfly.b32	%r66|%p19, %r65, 1, 31, -1;
	mov.b32 	%f54, %r66;
	add.f32 	%f11, %f53, %f54;
	setp.ne.s32 	%p20, %r88, 0;
	@%p20 bra 	$L__BB9_13;
	ld.param.f32 	%f109, [_Z21adaln_residual_kernelI6__halffEvPT_PKS1_S4_S4_S4_S4_iiif_param_9];
	cvt.rn.f32.s32 	%f55, %r20;
	div.rn.f32 	%f56, %f11, %f55;
	add.f32 	%f57, %f109, %f56;
	rsqrt.approx.f32 	%f58, %f57;
	st.shared.f32 	[_ZZ21adaln_residual_kernelI6__halffEvPT_PKS1_S4_S4_S4_S4_iiifE7rms_inv], %f58;
$L__BB9_13:
	setp.ge.s32 	%p21, %r88, %r20;
	bar.sync 	0;
	@%p21 bra 	$L__BB9_19;
	ld.shared.f32 	%f12, [_ZZ21adaln_residual_kernelI6__halffEvPT_PKS1_S4_S4_S4_S4_iiifE7rms_inv];
	add.s32 	%r67, %r88, %r2;
	max.u32 	%r68, %r20, %r67;
	setp.lt.u32 	%p22, %r67, %r20;
	selp.u32 	%r69, 1, 0, %p22;
	add.s32 	%r70, %r67, %r69;
	sub.s32 	%r71, %r68, %r70;
	div.u32 	%r72, %r71, %r2;
	add.s32 	%r12, %r72, %r69;
	and.b32  	%r73, %r12, 3;
	setp.eq.s32 	%p23, %r73, 3;
	@%p23 bra 	$L__BB9_17;
	add.s32 	%r74, %r12, 1;
	and.b32  	%r75, %r74, 3;
	mul.wide.u32 	%rd111, %r88, 2;
	neg.s32 	%r86, %r75;
	shl.b64 	%rd41, %rd7, 1;
	shl.b64 	%rd48, %rd4, 1;
	mul.wide.u32 	%rd52, %r2, 2;
$L__BB9_16:
	.pragma "nounroll";
	ld.param.u64 	%rd108, [_Z21adaln_residual_kernelI6__halffEvPT_PKS1_S4_S4_S4_S4_iiif_param_5];
	ld.param.u64 	%rd106, [_Z21adaln_residual_kernelI6__halffEvPT_PKS1_S4_S4_S4_S4_iiif_param_4];
	ld.param.u64 	%rd104, [_Z21adaln_residual_kernelI6__halffEvPT_PKS1_S4_S4_S4_S4_iiif_param_0];
	mov.u32 	%r76, %tid.x;
	add.s32 	%r77, %r12, 1;
	and.b32  	%r78, %r77, 3;
	mad.lo.s32 	%r88, %r2, %r78, %r76;
	add.s64 	%rd38, %rd5, %rd111;
	ld.global.nc.u16 	%rs11, [%rd38];
	// begin inline asm
	{  cvt.f32.f16 %f59, %rs11;}

	// end inline asm
	add.s64 	%rd39, %rd6, %rd111;
	ld.global.nc.u16 	%rs12, [%rd39];
	// begin inline asm
	{  cvt.f32.f16 %f60, %rs12;}

	// end inline asm
	add.f32 	%f65, %f59, %f60;
	mul.f32 	%f66, %f65, %f12;
	add.s64 	%rd40, %rd1, %rd111;
	ld.global.nc.u16 	%rs13, [%rd40];
	// begin inline asm
	{  cvt.f32.f16 %f61, %rs13;}

	// end inline asm
	cvta.to.global.u64 	%rd42, %rd106;
	add.s64 	%rd43, %rd42, %rd41;
	add.s64 	%rd44, %rd43, %rd111;
	ld.global.nc.u16 	%rs14, [%rd44];
	// begin inline asm
	{  cvt.f32.f16 %f62, %rs14;}

	// end inline asm
	cvta.to.global.u64 	%rd45, %rd108;
	add.s64 	%rd46, %rd45, %rd41;
	add.s64 	%rd47, %rd46, %rd111;
	ld.global.nc.u16 	%rs15, [%rd47];
	// begin inline asm
	{  cvt.f32.f16 %f63, %rs15;}

	// end inline asm
	mul.f32 	%f67, %f66, %f61;
	add.f32 	%f68, %f62, 0f3F800000;
	fma.rn.f32 	%f64, %f67, %f68, %f63;
	// begin inline asm
	{  cvt.rn.f16.f32 %rs16, %f64;}

	// end inline asm
	cvta.to.global.u64 	%rd49, %rd104;
	add.s64 	%rd50, %rd49, %rd48;
	add.s64 	%rd51, %rd50, %rd111;
	st.global.u16 	[%rd51], %rs16;
	add.s64 	%rd111, %rd111, %rd52;
	add.s32 	%r86, %r86, 1;
	setp.ne.s32 	%p24, %r86, 0;
	@%p24 bra 	$L__BB9_16;
$L__BB9_17:
	setp.lt.u32 	%p25, %r12, 3;
	@%p25 bra 	$L__BB9_19;
$L__BB9_18:
	ld.param.u64 	%rd109, [_Z21adaln_residual_kernelI6__halffEvPT_PKS1_S4_S4_S4_S4_iiif_param_5];
	ld.param.u64 	%rd107, [_Z21adaln_residual_kernelI6__halffEvPT_PKS1_S4_S4_S4_S4_iiif_param_4];
	ld.param.u64 	%rd105, [_Z21adaln_residual_kernelI6__halffEvPT_PKS1_S4_S4_S4_S4_iiif_param_0];
	cvt.u64.u32 	%rd53, %r88;
	mul.wide.u32 	%rd54, %r88, 2;
	add.s64 	%rd55, %rd5, %rd54;
	ld.global.nc.u16 	%rs17, [%rd55];
	// begin inline asm
	{  cvt.f32.f16 %f69, %rs17;}

	// end inline asm
	add.s64 	%rd56, %rd6, %rd54;
	ld.global.nc.u16 	%rs18, [%rd56];
	// begin inline asm
	{  cvt.f32.f16 %f70, %rs18;}

	// end inline asm
	add.f32 	%f93, %f69, %f70;
	mul.f32 	%f94, %f93, %f12;
	add.s64 	%rd57, %rd1, %rd54;
	ld.global.nc.u16 	%rs19, [%rd57];
	// begin inline asm
	{  cvt.f32.f16 %f71, %rs19;}

	// end inline asm
	add.s64 	%rd58, %rd53, %rd7;
	cvta.to.global.u64 	%rd59, %rd107;
	shl.b64 	%rd60, %rd58, 1;
	add.s64 	%rd61, %rd59, %rd60;
	ld.global.nc.u16 	%rs20, [%rd61];
	// begin inline asm
	{  cvt.f32.f16 %f72, %rs20;}

	// end inline asm
	cvta.to.global.u64 	%rd62, %rd109;
	add.s64 	%rd63, %rd62, %rd60;
	ld.global.nc.u16 	%rs21, [%rd63];
	// begin inline asm
	{  cvt.f32.f16 %f73, %rs21;}

	// end inline asm
	mul.f32 	%f95, %f94, %f71;
	add.f32 	%f96, %f72, 0f3F800000;
	fma.rn.f32 	%f74, %f95, %f96, %f73;
	// begin inline asm
	{  cvt.rn.f16.f32 %rs22, %f74;}

	// end inline asm
	add.s64 	%rd64, %rd53, %rd4;
	cvta.to.global.u64 	%rd65, %rd105;
	shl.b64 	%rd66, %rd64, 1;
	add.s64 	%rd67, %rd65, %rd66;
	st.global.u16 	[%rd67], %rs22;
	add.s32 	%r79, %r88, %r2;
	cvt.u64.u32 	%rd68, %r79;
	mul.wide.u32 	%rd69, %r79, 2;
	add.s64 	%rd70, %rd5, %rd69;
	ld.global.nc.u16 	%rs23, [%rd70];
	// begin inline asm
	{  cvt.f32.f16 %f75, %rs23;}

	// end inline asm
	add.s64 	%rd71, %rd6, %rd69;
	ld.global.nc.u16 	%rs24, [%rd71];
	// begin inline asm
	{  cvt.f32.f16 %f76, %rs24;}

	// end inline asm
	add.f32 	%f97, %f75, %f76;
	mul.f32 	%f98, %f97, %f12;
	add.s64 	%rd72, %rd1, %rd69;
	ld.global.nc.u16 	%rs25, [%rd72];
	// begin inline asm
	{  cvt.f32.f16 %f77, %rs25;}

	// end inline asm
	add.s64 	%rd73, %rd68, %rd7;
	shl.b64 	%rd74, %rd73, 1;
	add.s64 	%rd75, %rd59, %rd74;
	ld.global.nc.u16 	%rs26, [%rd75];
	// begin inline asm
	{  cvt.f32.f16 %f78, %rs26;}

	// end inline asm
	add.s64 	%rd76, %rd62, %rd74;
	ld.global.nc.u16 	%rs27, [%rd76];
	// begin inline asm
	{  cvt.f32.f16 %f79, %rs27;}

	// end inline asm
	mul.f32 	%f99, %f98, %f77;
	add.f32 	%f100, %f78, 0f3F800000;
	fma.rn.f32 	%f80, %f99, %f100, %f79;
	// begin inline asm
	{  cvt.rn.f16.f32 %rs28, %f80;}

	// end inline asm
	add.s64 	%rd77, %rd68, %rd4;
	shl.b64 	%rd78, %rd77, 1;
	add.s64 	%rd79, %rd65, %rd78;
	st.global.u16 	[%rd79], %rs28;
	add.s32 	%r80, %r79, %r2;
	cvt.u64.u32 	%rd80, %r80;
	mul.wide.u32 	%rd81, %r80, 2;
	add.s64 	%rd82, %rd5, %rd81;
	ld.global.nc.u16 	%rs29, [%rd82];
	// begin inline asm
	{  cvt.f32.f16 %f81, %rs29;}

	// end inline asm
	add.s64 	%rd83, %rd6, %rd81;
	ld.global.nc.u16 	%rs30, [%rd83];
	// begin inline asm
	{  cvt.f32.f16 %f82, %rs30;}

	// end inline asm
	add.f32 	%f101, %f81, %f82;
	mul.f32 	%f102, %f101, %f12;
	add.s64 	%rd84, %rd1, %rd81;
	ld.global.nc.u16 	%rs31, [%rd84];
	// begin inline asm
	{  cvt.f32.f16 %f83, %rs31;}

	// end inline asm
	add.s64 	%rd85, %rd80, %rd7;
	shl.b64 	%rd86, %rd85, 1;
	add.s64 	%rd87, %rd59, %rd86;
	ld.global.nc.u16 	%rs32, [%rd87];
	// begin inline asm
	{  cvt.f32.f16 %f84, %rs32;}

	// end inline asm
	add.s64 	%rd88, %rd62, %rd86;
	ld.global.nc.u16 	%rs33, [%rd88];
	// begin inline asm
	{  cvt.f32.f16 %f85, %rs33;}

	// end inline asm
	mul.f32 	%f103, %f102, %f83;
	add.f32 	%f104, %f84, 0f3F800000;
	fma.rn.f32 	%f86, %f103, %f104, %f85;
	// begin inline asm
	{  cvt.rn.f16.f32 %rs34, %f86;}

	// end inline asm
	add.s64 	%rd89, %rd80, %rd4;
	shl.b64 	%rd90, %rd89, 1;
	add.s64 	%rd91, %rd65, %rd90;
	st.global.u16 	[%rd91], %rs34;
	add.s32 	%r81, %r80, %r2;
	cvt.u64.u32 	%rd92, %r81;
	mul.wide.u32 	%rd93, %r81, 2;
	add.s64 	%rd94, %rd5, %rd93;
	ld.global.nc.u16 	%rs35, [%rd94];
	// begin inline asm
	{  cvt.f32.f16 %f87, %rs35;}

	// end inline asm
	add.s64 	%rd95, %rd6, %rd93;
	ld.global.nc.u16 	%rs36, [%rd95];
	// begin inline asm
	{  cvt.f32.f16 %f88, %rs36;}

	// end inline asm
	add.f32 	%f105, %f87, %f88;
	mul.f32 	%f106, %f105, %f12;
	add.s64 	%rd96, %rd1, %rd93;
	ld.global.nc.u16 	%rs37, [%rd96];
	// begin inline asm
	{  cvt.f32.f16 %f89, %rs37;}

	// end inline asm
	add.s64 	%rd97, %rd92, %rd7;
	shl.b64 	%rd98, %rd97, 1;
	add.s64 	%rd99, %rd59, %rd98;
	ld.global.nc.u16 	%rs38, [%rd99];
	// begin inline asm
	{  cvt.f32.f16 %f90, %rs38;}

	// end inline asm
	add.s64 	%rd100, %rd62, %rd98;
	ld.global.nc.u16 	%rs39, [%rd100];
	// begin inline asm
	{  cvt.f32.f16 %f91, %rs39;}

	// end inline asm
	mul.f32 	%f107, %f106, %f89;
	add.f32 	%f108, %f90, 0f3F800000;
	fma.rn.f32 	%f92, %f107, %f108, %f91;
	// begin inline asm
	{  cvt.rn.f16.f32 %rs40, %f92;}

	// end inline asm
	add.s64 	%rd101, %rd92, %rd4;
	shl.b64 	%rd102, %rd101, 1;
	add.s64 	%rd103, %rd65, %rd102;
	st.global.u16 	[%rd103], %rs40;
	add.s32 	%r88, %r81, %r2;
	setp.lt.s32 	%p26, %r88, %r20;
	@%p26 bra 	$L__BB9_18;
$L__BB9_19:
	ret;

}
	// .globl	_Z21adaln_residual_kernelI13__nv_bfloat16fEvPT_PKS1_S4_S4_S4_S4_iiif
.visible .entry _Z21adaln_residual_kernelI13__nv_bfloat16fEvPT_PKS1_S4_S4_S4_S4_iiif(
	.param .u64 .ptr .align 1 _Z21adaln_residual_kernelI13__nv_bfloat16fEvPT_PKS1_S4_S4_S4_S4_iiif_param_0,
	.param .u64 .ptr .align 1 _Z21adaln_residual_kernelI13__nv_bfloat16fEvPT_PKS1_S4_S4_S4_S4_iiif_param_1,
	.param .u64 .ptr .align 1 _Z21adaln_residual_kernelI13__nv_bfloat16fEvPT_PKS1_S4_S4_S4_S4_iiif_param_2,
	.param .u64 .ptr .align 1 _Z21adaln_residual_kernelI13__nv_bfloat16fEvPT_PKS1_S4_S4_S4_S4_iiif_param_3,
	.param .u64 .ptr .align 1 _Z21adaln_residual_kernelI13__nv_bfloat16fEvPT_PKS1_S4_S4_S4_S4_iiif_param_4,
	.param .u64 .ptr .align 1 _Z21adaln_residual_kernelI13__nv_bfloat16fEvPT_PKS1_S4_S4_S4_S4_iiif_param_5,
	.param .u32 _Z21adaln_residual_kernelI13__nv_bfloat16fEvPT_PKS1_S4_S4_S4_S4_iiif_param_6,
	.param .u32 _Z21adaln_residual_kernelI13__nv_bfloat16fEvPT_PKS1_S4_S4_S4_S4_iiif_param_7,
	.param .u32 _Z21adaln_residual_kernelI13__nv_bfloat16fEvPT_PKS1_S4_S4_S4_S4_iiif_param_8,
	.param .f32 _Z21adaln_residual_kernelI13__nv_bfloat16fEvPT_PKS1_S4_S4_S4_S4_iiif_param_9
)
{
	.reg .pred 	%p<27>;
	.reg .b16 	%rs<41>;
	.reg .b32 	%r<89>;
	.reg .b32 	%f<116>;
	.reg .b64 	%rd<112>;
	// demoted variable
	.shared .align 4 .f32 _ZZ21adaln_residual_kernelI13__nv_bfloat16fEvPT_PKS1_S4_S4_S4_S4_iiifE7rms_inv;
	ld.param.u64 	%rd17, [_Z21adaln_residual_kernelI13__nv_bfloat16fEvPT_PKS1_S4_S4_S4_S4_iiif_param_1];
	ld.param.u64 	%rd18, [_Z21adaln_residual_kernelI13__nv_bfloat16fEvPT_PKS1_S4_S4_S4_S4_iiif_param_2];
	ld.param.u64 	%rd19, [_Z21adaln_residual_kernelI13__nv_bfloat16fEvPT_PKS1_S4_S4_S4_S4_iiif_param_3];
	ld.param.u32 	%r21, [_Z21adaln_residual_kernelI13__nv_bfloat16fEvPT_PKS1_S4_S4_S4_S4_iiif_param_7];
	ld.param.u32 	%r20, [_Z21adaln_residual_kernelI13__nv_bfloat16fEvPT_PKS1_S4_S4_S4_S4_iiif_param_8];
	cvta.to.global.u64 	%rd1, %rd19;
	cvta.to.global.u64 	%rd2, %rd18;
	cvta.to.global.u64 	%rd3, %rd17;
	mov.u32 	%r22, %ctaid.x;
	div.s32 	%r23, %r22, %r21;
	mov.u32 	%r88, %tid.x;
	mov.u32 	%r2, %ntid.x;
	mul.lo.s32 	%r24, %r20, %r22;
	cvt.s64.s32 	%rd4, %r24;
	mul.wide.s32 	%rd20, %r24, 2;
	add.s64 	%rd5, %rd3, %rd20;
	add.s64 	%rd6, %rd2, %rd20;
	mul.lo.s32 	%r25, %r23, %r20;
	cvt.s64.s32 	%rd7, %r25;
	setp.ge.s32 	%p1, %r88, %r20;
	mov.f32 	%f114, 0f00000000;
	@%p1 bra 	$L__BB10_6;
	add.s32 	%r26, %r88, %r2;
	max.u32 	%r27, %r20, %r26;
	setp.lt.u32 	%p2, %r26, %r20;
	selp.u32 	%r28, 1, 0, %p2;
	add.s32 	%r29, %r26, %r28;
	sub.s32 	%r30, %r27, %r29;
	div.u32 	%r31, %r30, %r2;
	add.s32 	%r3, %r31, %r28;
	and.b32  	%r32, %r3, 3;
	setp.eq.s32 	%p3, %r32, 3;
	mov.f32 	%f114, 0f00000000;
	mov.u32 	%r84, %r88;
	@%p3 bra 	$L__BB10_4;
	shl.b64 	%rd21, %rd4, 1;
	mul.wide.u32 	%rd22, %r88, 2;
	add.s64 	%rd110, %rd21, %rd22;
	add.s32 	%r33, %r3, 1;
	and.b32  	%r34, %r33, 3;
	neg.s32 	%r82, %r34;
	mov.f32 	%f114, 0f00000000;
	mul.wide.u32 	%rd25, %r2, 2;
	mov.u32 	%r84, %r88;
$L__BB10_3:
	.pragma "nounroll";
	add.s64 	%rd23, %rd3, %rd110;
	ld.global.nc.u16 	%rs1, [%rd23];
	// begin inline asm
	{ cvt.f32.bf16 %f18, %rs1;}

	// end inline asm
	add.s64 	%rd24, %rd2, %rd110;
	ld.global.nc.u16 	%rs2, [%rd24];
	// begin inline asm
	{ cvt.f32.bf16 %f19, %rs2;}

	// end inline asm
	add.f32 	%f20, %f18, %f19;
	fma.rn.f32 	%f114, %f20, %f20, %f114;
	add.s32 	%r84, %r84, %r2;
	add.s64 	%rd110, %rd110, %rd25;
	add.s32 	%r82, %r82, 1;
	setp.ne.s32 	%p4, %r82, 0;
	@%p4 bra 	$L__BB10_3;
$L__BB10_4:
	setp.lt.u32 	%p5, %r3, 3;
	@%p5 bra 	$L__BB10_6;
$L__BB10_5:
	mul.wide.u32 	%rd26, %r84, 2;
	add.s64 	%rd27, %rd5, %rd26;
	ld.global.nc.u16 	%rs3, [%rd27];
	// begin inline asm
	{ cvt.f32.bf16 %f21, %rs3;}

	// end inline asm
	add.s64 	%rd28, %rd6, %rd26;
	ld.global.nc.u16 	%rs4, [%rd28];
	// begin inline asm
	{ cvt.f32.bf16 %f22, %rs4;}

	// end inline asm
	add.f32 	%f29, %f21, %f22;
	fma.rn.f32 	%f30, %f29, %f29, %f114;
	add.s32 	%r35, %r84, %r2;
	mul.wide.u32 	%rd29, %r35, 2;
	add.s64 	%rd30, %rd5, %rd29;
	ld.global.nc.u16 	%rs5, [%rd30];
	// begin inline asm
	{ cvt.f32.bf16 %f23, %rs5;}

	// end inline asm
	add.s64 	%rd31, %rd6, %rd29;
	ld.global.nc.u16 	%rs6, [%rd31];
	// begin inline asm
	{ cvt.f32.bf16 %f24, %rs6;}

	// end inline asm
	add.f32 	%f31, %f23, %f24;
	fma.rn.f32 	%f32, %f31, %f31, %f30;
	add.s32 	%r36, %r35, %r2;
	mul.wide.u32 	%rd32, %r36, 2;
	add.s64 	%rd33, %rd5, %rd32;
	ld.global.nc.u16 	%rs7, [%rd33];
	// begin inline asm
	{ cvt.f32.bf16 %f25, %rs7;}

	// end inline asm
	add.s64 	%rd34, %rd6, %rd32;
	ld.global.nc.u16 	%rs8, [%rd34];
	// begin inline asm
	{ cvt.f32.bf16 %f26, %rs8;}

	// end inline asm
	add.f32 	%f33, %f25, %f26;
	fma.rn.f32 	%f34, %f33, %f33, %f32;
	add.s32 	%r37, %r36, %r2;
	mul.wide.u32 	%rd35, %r37, 2;
	add.s64 	%rd36, %rd5, %rd35;
	ld.global.nc.u16 	%rs9, [%rd36];
	// begin inline asm
	{ cvt.f32.bf16 %f27, %rs9;}

	// end inline asm
	add.s64 	%rd37, %rd6, %rd35;
	ld.global.nc.u16 	%rs10, [%rd37];
	// begin inline asm
	{ cvt.f32.bf16 %f28, %rs10;}

	// end inline asm
	add.f32 	%f35, %f27, %f28;
	fma.rn.f32 	%f114, %f35, %f35, %f34;
	add.s32 	%r84, %r37, %r2;
	setp.lt.s32 	%p6, %r84, %r20;
	@%p6 bra 	$L__BB10_5;
$L__BB10_6:
	and.b32  	%r38, %r88, 31;
	mov.b32 	%r39, %f114;
	shfl.sync.bfly.b32	%r40|%p7, %r39, 16, 31, -1;
	mov.b32 	%f36, %r40;
	add.f32 	%f37, %f114, %f36;
	mov.b32 	%r41, %f37;
	shfl.sync.bfly.b32	%r42|%p8, %r41, 8, 31, -1;
	mov.b32 	%f38, %r42;
	add.f32 	%f39, %f37, %f38;
	mov.b32 	%r43, %f39;
	shfl.sync.bfly.b32	%r44|%p9, %r43, 4, 31, -1;
	mov.b32 	%f40, %r44;
	add.f32 	%f41, %f39, %f40;
	mov.b32 	%r45, %f41;
	shfl.sync.bfly.b32	%r46|%p10, %r45, 2, 31, -1;
	mov.b32 	%f42, %r46;
	add.f32 	%f43, %f41, %f42;
	mov.b32 	%r47, %f43;
	shfl.sync.bfly.b32	%r48|%p11, %r47, 1, 31, -1;
	mov.b32 	%f44, %r48;
	add.f32 	%f8, %f43, %f44;
	setp.ne.s32 	%p12, %r38, 0;
	@%p12 bra 	$L__BB10_8;
	shr.u32 	%r49, %r88, 3;
	mov.u32 	%r50, smem;
	add.s32 	%r51, %r50, %r49;
	st.shared.f32 	[%r51], %f8;
$L__BB10_8:
	bar.sync 	0;
	add.s32 	%r52, %r2, 31;
	shr.u32 	%r53, %r52, 5;
	setp.ge.u32 	%p13, %r88, %r53;
	mov.f32 	%f115, 0f00000000;
	@%p13 bra 	$L__BB10_10;
	shl.b32 	%r54, %r88, 2;
	mov.u32 	%r55, smem;
	add.s32 	%r56, %r55, %r54;
	ld.shared.f32 	%f115, [%r56];
$L__BB10_10:
	setp.gt.u32 	%p14, %r88, 31;
	@%p14 bra 	$L__BB10_13;
	mov.b32 	%r57, %f115;
	shfl.sync.bfly.b32	%r58|%p15, %r57, 16, 31, -1;
	mov.b32 	%f46, %r58;
	add.f32 	%f47, %f115, %f46;
	mov.b32 	%r59, %f47;
	shfl.sync.bfly.b32	%r60|%p16, %r59, 8, 31, -1;
	mov.b32 	%f48, %r60;
	add.f32 	%f49, %f47, %f48;
	mov.b32 	%r61, %f49;
	shfl.sync.bfly.b32	%r62|%p17, %r61, 4, 31, -1;
	mov.b32 	%f50, %r62;
	add.f32 	%f51, %f49, %f50;
	mov.b32 	%r63, %f51;
	shfl.sync.bfly.b32	%r64|%p18, %r63, 2, 31, -1;
	mov.b32 	%f52, %r64;
	add.f32 	%f53, %f51, %f52;
	mov.b32 	%r65, %f53;
	shfl.sync.bfly.b32	%r66|%p19, %r65, 1, 31, -1;
	mov.b32 	%f54, %r66;
	add.f32 	%f11, %f53, %f54;
	setp.ne.s32 	%p20, %r88, 0;
	@%p20 bra 	$L__BB10_13;
	ld.param.f32 	%f109, [_Z21adaln_residual_kernelI13__nv_bfloat16fEvPT_PKS1_S4_S4_S4_S4_iiif_param_9];
	cvt.rn.f32.s32 	%f55, %r20;
	div.rn.f32 	%f56, %f11, %f55;
	add.f32 	%f57, %f109, %f56;
	rsqrt.approx.f32 	%f58, %f57;
	st.shared.f32 	[_ZZ21adaln_residual_kernelI13__nv_bfloat16fEvPT_PKS1_S4_S4_S4_S4_iiifE7rms_inv], %f58;
$L__BB10_13:
	setp.ge.s32 	%p21, %r88, %r20;
	bar.sync 	0;
	@%p21 bra 	$L__BB10_19;
	ld.shared.f32 	%f12, [_ZZ21adaln_residual_kernelI13__nv_bfloat16fEvPT_PKS1_S4_S4_S4_S4_iiifE7rms_inv];
	add.s32 	%r67, %r88, %r2;
	max.u32 	%r68, %r20, %r67;
	setp.lt.u32 	%p22, %r67, %r20;
	selp.u32 	%r69, 1, 0, %p22;
	add.s32 	%r70, %r67, %r69;
	sub.s32 	%r71, %r68, %r70;
	div.u32 	%r72, %r71, %r2;
	add.s32 	%r12, %r72, %r69;
	and.b32  	%r73, %r12, 3;
	setp.eq.s32 	%p23, %r73, 3;
	@%p23 bra 	$L__BB10_17;
	add.s32 	%r74, %r12, 1;
	and.b32  	%r75, %r74, 3;
	mul.wide.u32 	%rd111, %r88, 2;
	neg.s32 	%r86, %r75;
	shl.b64 	%rd41, %rd7, 1;
	shl.b64 	%rd48, %rd4, 1;
	mul.wide.u32 	%rd52, %r2, 2;
$L__BB10_16:
	.pragma "nounroll";
	ld.param.u64 	%rd108, [_Z21adaln_residual_kernelI13__nv_bfloat16fEvPT_PKS1_S4_S4_S4_S4_iiif_param_5];
	ld.param.u64 	%rd106, [_Z21adaln_residual_kernelI13__nv_bfloat16fEvPT_PKS1_S4_S4_S4_S4_iiif_param_4];
	ld.param.u64 	%rd104, [_Z21adaln_residual_kernelI13__nv_bfloat16fEvPT_PKS1_S4_S4_S4_S4_iiif_param_0];
	mov.u32 	%r76, %tid.x;
	add.s32 	%r77, %r12, 1;
	and.b32  	%r78, %r77, 3;
	mad.lo.s32 	%r88, %r2, %r78, %r76;
	add.s64 	%rd38, %rd5, %rd111;
	ld.global.nc.u16 	%rs11, [%rd38];
	// begin inline asm
	{ cvt.f32.bf16 %f59, %rs11;}

	// end inline asm
	add.s64 	%rd39, %rd6, %rd111;
	ld.global.nc.u16 	%rs12, [%rd39];
	// begin inline asm
	{ cvt.f32.bf16 %f60, %rs12;}

	// end inline asm
	add.f32 	%f65, %f59, %f60;
	mul.f32 	%f66, %f65, %f12;
	add.s64 	%rd40, %rd1, %rd111;
	ld.global.nc.u16 	%rs13, [%rd40];
	// begin inline asm
	{ cvt.f32.bf16 %f61, %rs13;}

	// end inline asm
	cvta.to.global.u64 	%rd42, %rd106;
	add.s64 	%rd43, %rd42, %rd41;
	add.s64 	%rd44, %rd43, %rd111;
	ld.global.nc.u16 	%rs14, [%rd44];
	// begin inline asm
	{ cvt.f32.bf16 %f62, %rs14;}

	// end inline asm
	cvta.to.global.u64 	%rd45, %rd108;
	add.s64 	%rd46, %rd45, %rd41;
	add.s64 	%rd47, %rd46, %rd111;
	ld.global.nc.u16 	%rs15, [%rd47];
	// begin inline asm
	{ cvt.f32.bf16 %f63, %rs15;}

	// end inline asm
	mul.f32 	%f67, %f66, %f61;
	add.f32 	%f68, %f62, 0f3F800000;
	fma.rn.f32 	%f64, %f67, %f68, %f63;
	// begin inline asm
	{  cvt.rn.bf16.f32 %rs16, %f64;}

	// end inline asm
	cvta.to.global.u64 	%rd49, %rd104;
	add.s64 	%rd50, %rd49, %rd48;
	add.s64 	%rd51, %rd50, %rd111;
	st.global.u16 	[%rd51], %rs16;
	add.s64 	%rd111, %rd111, %rd52;
	add.s32 	%r86, %r86, 1;
	setp.ne.s32 	%p24, %r86, 0;
	@%p24 bra 	$L__BB10_16;
$L__BB10_17:
	setp.lt.u32 	%p25, %r12, 3;
	@%p25 bra 	$L__BB10_19;
$L__BB10_18:
	ld.param.u64 	%rd109, [_Z21adaln_residual_kernelI13__nv_bfloat16fEvPT_PKS1_S4_S4_S4_S4_iiif_param_5];
	ld.param.u64 	%rd107, [_Z21adaln_residual_kernelI13__nv_bfloat16fEvPT_PKS1_S4_S4_S4_S4_iiif_param_4];
	ld.param.u64 	%rd105, [_Z21adaln_residual_kernelI13__nv_bfloat16fEvPT_PKS1_S4_S4_S4_S4_iiif_param_0];
	cvt.u64.u32 	%rd53, %r88;
	mul.wide.u32 	%rd54, %r88, 2;
	add.s64 	%rd55, %rd5, %rd54;
	ld.global.nc.u16 	%rs17, [%rd55];
	// begin inline asm
	{ cvt.f32.bf16 %f69, %rs17;}

	// end inline asm
	add.s64 	%rd56, %rd6, %rd54;
	ld.global.nc.u16 	%rs18, [%rd56];
	// begin inline asm
	{ cvt.f32.bf16 %f70, %rs18;}

	// end inline asm
	add.f32 	%f93, %f69, %f70;
	mul.f32 	%f94, %f93, %f12;
	add.s64 	%rd57, %rd1, %rd54;
	ld.global.nc.u16 	%rs19, [%rd57];
	// begin inline asm
	{ cvt.f32.bf16 %f71, %rs19;}

	// end inline asm
	add.s64 	%rd58, %rd53, %rd7;
	cvta.to.global.u64 	%rd59, %rd107;
	shl.b64 	%rd60, %rd58, 1;
	add.s64 	%rd61, %rd59, %rd60;
	ld.global.nc.u16 	%rs20, [%rd61];
	// begin inline asm
	{ cvt.f32.bf16 %f72, %rs20;}

	// end inline asm
	cvta.to.global.u64 	%rd62, %rd109;
	add.s64 	%rd63, %rd62, %rd60;
	ld.global.nc.u16 	%rs21, [%rd63];
	// begin inline asm
	{ cvt.f32.bf16 %f73, %rs21;}

	// end inline asm
	mul.f32 	%f95, %f94, %f71;
	add.f32 	%f96, %f72, 0f3F800000;
	fma.rn.f32 	%f74, %f95, %f96, %f73;
	// begin inline asm
	{  cvt.rn.bf16.f32 %rs22, %f74;}

	// end inline asm
	add.s64 	%rd64, %rd53, %rd4;
	cvta.to.global.u64 	%rd65, %rd105;
	shl.b64 	%rd66, %rd64, 1;
	add.s64 	%rd67, %rd65, %rd66;
	st.global.u16 	[%rd67], %rs22;
	add.s32 	%r79, %r88, %r2;
	cvt.u64.u32 	%rd68, %r79;
	mul.wide.u32 	%rd69, %r79, 2;
	add.s64 	%rd70, %rd5, %rd69;
	ld.global.nc.u16 	%rs23, [%rd70];
	// begin inline asm
	{ cvt.f32.bf16 %f75, %rs23;}

	// end inline asm
	add.s64 	%rd71, %rd6, %rd69;
	ld.global.nc.u16 	%rs24, [%rd71];
	// begin inline asm
	{ cvt.f32.bf16 %f76, %rs24;}

	// end inline asm
	add.f32 	%f97, %f75, %f76;
	mul.f32 	%f98, %f97, %f12;
	add.s64 	%rd72, %rd1, %rd69;
	ld.global.nc.u16 	%rs25, [%rd72];
	// begin inline asm
	{ cvt.f32.bf16 %f77, %rs25;}

	// end inline asm
	add.s64 	%rd73, %rd68, %rd7;
	shl.b64 	%rd74, %rd73, 1;
	add.s64 	%rd75, %rd59, %rd74;
	ld.global.nc.u16 	%rs26, [%rd75];
	// begin inline asm
	{ cvt.f32.bf16 %f78, %rs26;}

	// end inline asm
	add.s64 	%rd76, %rd62, %rd74;
	ld.global.nc.u16 	%rs27, [%rd76];
	// begin inline asm
	{ cvt.f32.bf16 %f79, %rs27;}

	// end inline asm
	mul.f32 	%f99, %f98, %f77;
	add.f32 	%f100, %f78, 0f3F800000;
	fma.rn.f32 	%f80, %f99, %f100, %f79;
	// begin inline asm
	{  cvt.rn.bf16.f32 %rs28, %f80;}

	// end inline asm
	add.s64 	%rd77, %rd68, %rd4;
	shl.b64 	%rd78, %rd77, 1;
	add.s64 	%rd79, %rd65, %rd78;
	st.global.u16 	[%rd79], %rs28;
	add.s32 	%r80, %r79, %r2;
	cvt.u64.u32 	%rd80, %r80;
	mul.wide.u32 	%rd81, %r80, 2;
	add.s64 	%rd82, %rd5, %rd81;
	ld.global.nc.u16 	%rs29, [%rd82];
	// begin inline asm
	{ cvt.f32.bf16 %f81, %rs29;}

	// end inline asm
	add.s64 	%rd83, %rd6, %rd81;
	ld.global.nc.u16 	%rs30, [%rd83];
	// begin inline asm
	{ cvt.f32.bf16 %f82, %rs30;}

	// end inline asm
	add.f32 	%f101, %f81, %f82;
	mul.f32 	%f102, %f101, %f12;
	add.s64 	%rd84, %rd1, %rd81;
	ld.global.nc.u16 	%rs31, [%rd84];
	// begin inline asm
	{ cvt.f32.bf16 %f83, %rs31;}

	// end inline asm
	add.s64 	%rd85, %rd80, %rd7;
	shl.b64 	%rd86, %rd85, 1;
	add.s64 	%rd87, %rd59, %rd86;
	ld.global.nc.u16 	%rs32, [%rd87];
	// begin inline asm
	{ cvt.f32.bf16 %f84, %rs32;}

	// end inline asm
	add.s64 	%rd88, %rd62, %rd86;
	ld.global.nc.u16 	%rs33, [%rd88];
	// begin inline asm
	{ cvt.f32.bf16 %f85, %rs33;}

	// end inline asm
	mul.f32 	%f103, %f102, %f83;
	add.f32 	%f104, %f84, 0f3F800000;
	fma.rn.f32 	%f86, %f103, %f104, %f85;
	// begin inline asm
	{  cvt.rn.bf16.f32 %rs34, %f86;}

	// end inline asm
	add.s64 	%rd89, %rd80, %rd4;
	shl.b64 	%rd90, %rd89, 1;
	add.s64 	%rd91, %rd65, %rd90;
	st.global.u16 	[%rd91], %rs34;
	add.s32 	%r81, %r80, %r2;
	cvt.u64.u32 	%rd92, %r81;
	mul.wide.u32 	%rd93, %r81, 2;
	add.s64 	%rd94, %rd5, %rd93;
	ld.global.nc.u16 	%rs35, [%rd94];
	// begin inline asm
	{ cvt.f32.bf16 %f87, %rs35;}

	// end inline asm
	add.s64 	%rd95, %rd6, %rd93;
	ld.global.nc.u16 	%rs36, [%rd95];
	// begin inline asm
	{ cvt.f32.bf16 %f88, %rs36;}

	// end inline asm
	add.f32 	%f105, %f87, %f88;
	mul.f32 	%f106, %f105, %f12;
	add.s64 	%rd96, %rd1, %rd93;
	ld.global.nc.u16 	%rs37, [%rd96];
	// begin inline asm
	{ cvt.f32.bf16 %f89, %rs37;}

	// end inline asm
	add.s64 	%rd97, %rd92, %rd7;
	shl.b64 	%rd98, %rd97, 1;
	add.s64 	%rd99, %rd59, %rd98;
	ld.global.nc.u16 	%rs38, [%rd99];
	// begin inline asm
	{ cvt.f32.bf16 %f90, %rs38;}

	// end inline asm
	add.s64 	%rd100, %rd62, %rd98;
	ld.global.nc.u16 	%rs39, [%rd100];
	// begin inline asm
	{ cvt.f32.bf16 %f91, %rs39;}

	// end inline asm
	mul.f32 	%f107, %f106, %f89;
	add.f32 	%f108, %f90, 0f3F800000;
	fma.rn.f32 	%f92, %f107, %f108, %f91;
	// begin inline asm
	{  cvt.rn.bf16.f32 %rs40, %f92;}

	// end inline asm
	add.s64 	%rd101, %rd92, %rd4;
	shl.b64 	%rd102, %rd101, 1;
	add.s64 	%rd103, %rd65, %rd102;
	st.global.u16 	[%rd103], %rs40;
	add.s32 	%r88, %r81, %r2;
	setp.lt.s32 	%p26, %r88, %r20;
	@%p26 bra 	$L__BB10_18;
$L__BB10_19:
	ret;

}
	// .globl	_Z21adaln_residual_kernelIffEvPT_PKS0_S3_S3_S3_S3_iiif
.visible .entry _Z21adaln_residual_kernelIffEvPT_PKS0_S3_S3_S3_S3_iiif(
	.param .u64 .ptr .align 1 _Z21adaln_residual_kernelIffEvPT_PKS0_S3_S3_S3_S3_iiif_param_0,
	.param .u64 .ptr .align 1 _Z21adaln_residual_kernelIffEvPT_PKS0_S3_S3_S3_S3_iiif_param_1,
	.param .u64 .ptr .align 1 _Z21adaln_residual_kernelIffEvPT_PKS0_S3_S3_S3_S3_iiif_param_2,
	.param .u64 .ptr .align 1 _Z21adaln_residual_kernelIffEvPT_PKS0_S3_S3_S3_S3_iiif_param_3,
	.param .u64 .ptr .align 1 _Z21adaln_residual_kernelIffEvPT_PKS0_S3_S3_S3_S3_iiif_param_4,
	.param .u64 .ptr .align 1 _Z21adaln_residual_kernelIffEvPT_PKS0_S3_S3_S3_S3_iiif_param_5,
	.param .u32 _Z21adaln_residual_kernelIffEvPT_PKS0_S3_S3_S3_S3_iiif_param_6,
	.param .u32 _Z21adaln_residual_kernelIffEvPT_PKS0_S3_S3_S3_S3_iiif_param_7,
	.param .u32 _Z21adaln_residual_kernelIffEvPT_PKS0_S3_S3_S3_S3_iiif_param_8,
	.param .f32 _Z21adaln_residual_kernelIffEvPT_PKS0_S3_S3_S3_S3_iiif_param_9
)
{
	.reg .pred 	%p<27>;
	.reg .b32 	%r<89>;
	.reg .b32 	%f<116>;
	.reg .b64 	%rd<112>;
	// demoted variable
	.shared .align 4 .f32 _ZZ21adaln_residual_kernelIffEvPT_PKS0_S3_S3_S3_S3_iiifE7rms_inv;
	ld.param.u64 	%rd17, [_Z21adaln_residual_kernelIffEvPT_PKS0_S3_S3_S3_S3_iiif_param_1];
	ld.param.u64 	%rd18, [_Z21adaln_residual_kernelIffEvPT_PKS0_S3_S3_S3_S3_iiif_param_2];
	ld.param.u64 	%rd19, [_Z21adaln_residual_kernelIffEvPT_PKS0_S3_S3_S3_S3_iiif_param_3];
	ld.param.u32 	%r21, [_Z21adaln_residual_kernelIffEvPT_PKS0_S3_S3_S3_S3_iiif_param_7];
	ld.param.u32 	%r20, [_Z21adaln_residual_kernelIffEvPT_PKS0_S3_S3_S3_S3_iiif_param_8];
	cvta.to.global.u64 	%rd1, %rd19;
	cvta.to.global.u64 	%rd2, %rd18;
	cvta.to.global.u64 	%rd3, %rd17;
	mov.u32 	%r22, %ctaid.x;
	div.s32 	%r23, %r22, %r21;
	mov.u32 	%r88, %tid.x;
	mov.u32 	%r2, %ntid.x;
	mul.lo.s32 	%r24, %r20, %r22;
	cvt.s64.s32 	%rd4, %r24;
	mul.wide.s32 	%rd20, %r24, 4;
	add.s64 	%rd5, %rd3, %rd20;
	add.s64 	%rd6, %rd2, %rd20;
	mul.lo.s32 	%r25, %r23, %r20;
	cvt.s64.s32 	%rd7, %r25;
	setp.ge.s32 	%p1, %r88, %r20;
	mov.f32 	%f114, 0f00000000;
	@%p1 bra 	$L__BB11_6;
	add.s32 	%r26, %r88, %r2;
	max.u32 	%r27, %r20, %r26;
	setp.lt.u32 	%p2, %r26, %r20;
	selp.u32 	%r28, 1, 0, %p2;
	add.s32 	%r29, %r26, %r28;
	sub.s32 	%r30, %r27, %r29;
	div.u32 	%r31, %r30, %r2;
	add.s32 	%r3, %r31, %r28;
	and.b32  	%r32, %r3, 3;
	setp.eq.s32 	%p3, %r32, 3;
	mov.f32 	%f114, 0f00000000;
	mov.u32 	%r84, %r88;
	@%p3 bra 	$L__BB11_4;
	shl.b64 	%rd21, %rd4, 2;
	mul.wide.u32 	%rd22, %r88, 4;
	add.s64 	%rd110, %rd21, %rd22;
	add.s32 	%r33, %r3, 1;
	and.b32  	%r34, %r33, 3;
	neg.s32 	%r82, %r34;
	mov.f32 	%f114, 0f00000000;
	mul.wide.u32 	%rd25, %r2, 4;
	mov.u32 	%r84, %r88;
$L__BB11_3:
	.pragma "nounroll";
	add.s64 	%rd23, %rd3, %rd110;
	ld.global.nc.f32 	%f18, [%rd23];
	add.s64 	%rd24, %rd2, %rd110;
	ld.global.nc.f32 	%f19, [%rd24];
	add.f32 	%f20, %f18, %f19;
	fma.rn.f32 	%f114, %f20, %f20, %f114;
	add.s32 	%r84, %r84, %r2;
	add.s64 	%rd110, %rd110, %rd25;
	add.s32 	%r82, %r82, 1;
	setp.ne.s32 	%p4, %r82, 0;
	@%p4 bra 	$L__BB11_3;
$L__BB11_4:
	setp.lt.u32 	%p5, %r3, 3;
	@%p5 bra 	$L__BB11_6;
$L__BB11_5:
	mul.wide.u32 	%rd26, %r84, 4;
	add.s64 	%rd27, %rd5, %rd26;
	ld.global.nc.f32 	%f21, [%rd27];
	add.s64 	%rd28, %rd6, %rd26;
	ld.global.nc.f32 	%f22, [%rd28];
	add.f32 	%f23, %f21, %f22;
	fma.rn.f32 	%f24, %f23, %f23, %f114;
	add.s32 	%r35, %r84, %r2;
	mul.wide.u32 	%rd29, %r35, 4;
	add.s64 	%rd30, %rd5, %rd29;
	ld.global.nc.f32 	%f25, [%rd30];
	add.s64 	%rd31, %rd6, %rd29;
	ld.global.nc.f32 	%f26, [%rd31];
	add.f32 	%f27, %f25, %f26;
	fma.rn.f32 	%f28, %f27, %f27, %f24;
	add.s32 	%r36, %r35, %r2;
	mul.wide.u32 	%rd32, %r36, 4;
	add.s64 	%rd33, %rd5, %rd32;
	ld.global.nc.f32 	%f29, [%rd33];
	add.s64 	%rd34, %rd6, %rd32;
	ld.global.nc.f32 	%f30, [%rd34];
	add.f32 	%f31, %f29, %f30;
	fma.rn.f32 	%f32, %f31, %f31, %f28;
	add.s32 	%r37, %r36, %r2;
	mul.wide.u32 	%rd35, %r37, 4;
	add.s64 	%rd36, %rd5, %rd35;
	ld.global.nc.f32 	%f33, [%rd36];
	add.s64 	%rd37, %rd6, %rd35;
	ld.global.nc.f32 	%f34, [%rd37];
	add.f32 	%f35, %f33, %f34;
	fma.rn.f32 	%f114, %f35, %f35, %f32;
	add.s32 	%r84, %r37, %r2;
	setp.lt.s32 	%p6, %r84, %r20;
	@%p6 bra 	$L__BB11_5;
$L__BB11_6:
	and.b32  	%r38, %r88, 31;
	mov.b32 	%r39, %f114;
	shfl.sync.bfly.b32	%r40|%p7, %r39, 16, 31, -1;
	mov.b32 	%f36, %r40;
	add.f32 	%f37, %f114, %f36;
	mov.b32 	%r41, %f37;
	shfl.sync.bfly.b32	%r42|%p8, %r41, 8, 31, -1;
	mov.b32 	%f38, %r42;
	add.f32 	%f39, %f37, %f38;
	mov.b32 	%r43, %f39;
	shfl.sync.bfly.b32	%r44|%p9, %r43, 4, 31, -1;
	mov.b32 	%f40, %r44;
	add.f32 	%f41, %f39, %f40;
	mov.b32 	%r45, %f41;
	shfl.sync.bfly.b32	%r46|%p10, %r45, 2, 31, -1;
	mov.b32 	%f42, %r46;
	add.f32 	%f43, %f41, %f42;
	mov.b32 	%r47, %f43;
	shfl.sync.bfly.b32	%r48|%p11, %r47, 1, 31, -1;
	mov.b32 	%f44, %r48;
	add.f32 	%f8, %f43, %f44;
	setp.ne.s32 	%p12, %r38, 0;
	@%p12 bra 	$L__BB11_8;
	shr.u32 	%r49, %r88, 3;
	mov.u32 	%r50, smem;
	add.s32 	%r51, %r50, %r49;
	st.shared.f32 	[%r51], %f8;
$L__BB11_8:
	bar.sync 	0;
	add.s32 	%r52, %r2, 31;
	shr.u32 	%r53, %r52, 5;
	setp.ge.u32 	%p13, %r88, %r53;
	mov.f32 	%f115, 0f00000000;
	@%p13 bra 	$L__BB11_10;
	shl.b32 	%r54, %r88, 2;
	mov.u32 	%r55, smem;
	add.s32 	%r56, %r55, %r54;
	ld.shared.f32 	%f115, [%r56];
$L__BB11_10:
	setp.gt.u32 	%p14, %r88, 31;
	@%p14 bra 	$L__BB11_13;
	mov.b32 	%r57, %f115;
	shfl.sync.bfly.b32	%r58|%p15, %r57, 16, 31, -1;
	mov.b32 	%f46, %r58;
	add.f32 	%f47, %f115, %f46;
	mov.b32 	%r59, %f47;
	shfl.sync.bfly.b32	%r60|%p16, %r59, 8, 31, -1;
	mov.b32 	%f48, %r60;
	add.f32 	%f49, %f47, %f48;
	mov.b32 	%r61, %f49;
	shfl.sync.bfly.b32	%r62|%p17, %r61, 4, 31, -1;
	mov.b32 	%f50, %r62;
	add.f32 	%f51, %f49, %f50;
	mov.b32 	%r63, %f51;
	shfl.sync.bfly.b32	%r64|%p18, %r63, 2, 31, -1;
	mov.b32 	%f52, %r64;
	add.f32 	%f53, %f51, %f52;
	mov.b32 	%r65, %f53;
	shfl.sync.bfly.b32	%r66|%p19, %r65, 1, 31, -1;
	mov.b32 	%f54, %r66;
	add.f32 	%f11, %f53, %f54;
	setp.ne.s32 	%p20, %r88, 0;
	@%p20 bra 	$L__BB11_13;
	ld.param.f32 	%f109, [_Z21adaln_residual_kernelIffEvPT_PKS0_S3_S3_S3_S3_iiif_param_9];
	cvt.rn.f32.s32 	%f55, %r20;
	div.rn.f32 	%f56, %f11, %f55;
	add.f32 	%f57, %f109, %f56;
	rsqrt.approx.f32 	%f58, %f57;
	st.shared.f32 	[_ZZ21adaln_residual_kernelIffEvPT_PKS0_S3_S3_S3_S3_iiifE7rms_inv], %f58;
$L__BB11_13:
	setp.ge.s32 	%p21, %r88, %r20;
	bar.sync 	0;
	@%p21 bra 	$L__BB11_19;
	ld.shared.f32 	%f12, [_ZZ21adaln_residual_kernelIffEvPT_PKS0_S3_S3_S3_S3_iiifE7rms_inv];
	add.s32 	%r67, %r88, %r2;
	max.u32 	%r68, %r20, %r67;
	setp.lt.u32 	%p22, %r67, %r20;
	selp.u32 	%r69, 1, 0, %p22;
	add.s32 	%r70, %r67, %r69;
	sub.s32 	%r71, %r68, %r70;
	div.u32 	%r72, %r71, %r2;
	add.s32 	%r12, %r72, %r69;
	and.b32  	%r73, %r12, 3;
	setp.eq.s32 	%p23, %r73, 3;
	@%p23 bra 	$L__BB11_17;
	add.s32 	%r74, %r12, 1;
	and.b32  	%r75, %r74, 3;
	mul.wide.u32 	%rd111, %r88, 4;
	neg.s32 	%r86, %r75;
	shl.b64 	%rd41, %rd7, 2;
	shl.b64 	%rd48, %rd4, 2;
	mul.wide.u32 	%rd52, %r2, 4;
$L__BB11_16:
	.pragma "nounroll";
	ld.param.u64 	%rd108, [_Z21adaln_residual_kernelIffEvPT_PKS0_S3_S3_S3_S3_iiif_param_5];
	ld.param.u64 	%rd106, [_Z21adaln_residual_kernelIffEvPT_PKS0_S3_S3_S3_S3_iiif_param_4];
	ld.param.u64 	%rd104, [_Z21adaln_residual_kernelIffEvPT_PKS0_S3_S3_S3_S3_iiif_param_0];
	mov.u32 	%r76, %tid.x;
	add.s32 	%r77, %r12, 1;
	and.b32  	%r78, %r77, 3;
	mad.lo.s32 	%r88, %r2, %r78, %r76;
	add.s64 	%rd38, %rd5, %rd111;
	ld.global.nc.f32 	%f59, [%rd38];
	add.s64 	%rd39, %rd6, %rd111;
	ld.global.nc.f32 	%f60, [%rd39];
	add.f32 	%f61, %f59, %f60;
	mul.f32 	%f62, %f61, %f12;
	add.s64 	%rd40, %rd1, %rd111;
	ld.global.nc.f32 	%f63, [%rd40];
	cvta.to.global.u64 	%rd42, %rd106;
	add.s64 	%rd43, %rd42, %rd41;
	add.s64 	%rd44, %rd43, %rd111;
	ld.global.nc.f32 	%f64, [%rd44];
	cvta.to.global.u64 	%rd45, %rd108;
	add.s64 	%rd46, %rd45, %rd41;
	add.s64 	%rd47, %rd46, %rd111;
	ld.global.nc.f32 	%f65, [%rd47];
	mul.f32 	%f66, %f62, %f63;
	add.f32 	%f67, %f64, 0f3F800000;
	fma.rn.f32 	%f68, %f66, %f67, %f65;
	cvta.to.global.u64 	%rd49, %rd104;
	add.s64 	%rd50, %rd49, %rd48;
	add.s64 	%rd51, %rd50, %rd111;
	st.global.f32 	[%rd51], %f68;
	add.s64 	%rd111, %rd111, %rd52;
	add.s32 	%r86, %r86, 1;
	setp.ne.s32 	%p24, %r86, 0;
	@%p24 bra 	$L__BB11_16;
$L__BB11_17:
	setp.lt.u32 	%p25, %r12, 3;
	@%p25 bra 	$L__BB11_19;
$L__BB11_18:
	ld.param.u64 	%rd109, [_Z21adaln_residual_kernelIffEvPT_PKS0_S3_S3_S3_S3_iiif_param_5];
	ld.param.u64 	%rd107, [_Z21adaln_residual_kernelIffEvPT_PKS0_S3_S3_S3_S3_iiif_param_4];
	ld.param.u64 	%rd105, [_Z21adaln_residual_kernelIffEvPT_PKS0_S3_S3_S3_S3_iiif_param_0];
	cvt.u64.u32 	%rd53, %r88;
	mul.wide.u32 	%rd54, %r88, 4;
	add.s64 	%rd55, %rd5, %rd54;
	ld.global.nc.f32 	%f69, [%rd55];
	add.s64 	%rd56, %rd6, %rd54;
	ld.global.nc.f32 	%f70, [%rd56];
	add.f32 	%f71, %f69, %f70;
	mul.f32 	%f72, %f71, %f12;
	add.s64 	%rd57, %rd1, %rd54;
	ld.global.nc.f32 	%f73, [%rd57];
	add.s64 	%rd58, %rd53, %rd7;
	cvta.to.global.u64 	%rd59, %rd107;
	shl.b64 	%rd60, %rd58, 2;
	add.s64 	%rd61, %rd59, %rd60;
	ld.global.nc.f32 	%f74, [%rd61];
	cvta.to.global.u64 	%rd62, %rd109;
	add.s64 	%rd63, %rd62, %rd60;
	ld.global.nc.f32 	%f75, [%rd63];
	mul.f32 	%f76, %f72, %f73;
	add.f32 	%f77, %f74, 0f3F800000;
	fma.rn.f32 	%f78, %f76, %f77, %f75;
	add.s64 	%rd64, %rd53, %rd4;
	cvta.to.global.u64 	%rd65, %rd105;
	shl.b64 	%rd66, %rd64, 2;
	add.s64 	%rd67, %rd65, %rd66;
	st.global.f32 	[%rd67], %f78;
	add.s32 	%r79, %r88, %r2;
	cvt.u64.u32 	%rd68, %r79;
	mul.wide.u32 	%rd69, %r79, 4;
	add.s64 	%rd70, %rd5, %rd69;
	ld.global.nc.f32 	%f79, [%rd70];
	add.s64 	%rd71, %rd6, %rd69;
	ld.global.nc.f32 	%f80, [%rd71];
	add.f32 	%f81, %f79, %f80;
	mul.f32 	%f82, %f81, %f12;
	add.s64 	%rd72, %rd1, %rd69;
	ld.global.nc.f32 	%f83, [%rd72];
	add.s64 	%rd73, %rd68, %rd7;
	shl.b64 	%rd74, %rd73, 2;
	add.s64 	%rd75, %rd59, %rd74;
	ld.global.nc.f32 	%f84, [%rd75];
	add.s64 	%rd76, %rd62, %rd74;
	ld.global.nc.f32 	%f85, [%rd76];
	mul.f32 	%f86, %f82, %f83;
	add.f32 	%f87, %f84, 0f3F800000;
	fma.rn.f32 	%f88, %f86, %f87, %f85;
	add.s64 	%rd77, %rd68, %rd4;
	shl.b64 	%rd78, %rd77, 2;
	add.s64 	%rd79, %rd65, %rd78;
	st.global.f32 	[%rd79], %f88;
	add.s32 	%r80, %r79, %r2;
	cvt.u64.u32 	%rd80, %r80;
	mul.wide.u32 	%rd81, %r80, 4;
	add.s64 	%rd82, %rd5, %rd81;
	ld.global.nc.f32 	%f89, [%rd82];
	add.s64 	%rd83, %rd6, %rd81;
	ld.global.nc.f32 	%f90, [%rd83];
	add.f32 	%f91, %f89, %f90;
	mul.f32 	%f92, %f91, %f12;
	add.s64 	%rd84, %rd1, %rd81;
	ld.global.nc.f32 	%f93, [%rd84];
	add.s64 	%rd85, %rd80, %rd7;
	shl.b64 	%rd86, %rd85, 2;
	add.s64 	%rd87, %rd59, %rd86;
	ld.global.nc.f32 	%f94, [%rd87];
	add.s64 	%rd88, %rd62, %rd86;
	ld.global.nc.f32 	%f95, [%rd88];
	mul.f32 	%f96, %f92, %f93;
	add.f32 	%f97, %f94, 0f3F800000;
	fma.rn.f32 	%f98, %f96, %f97, %f95;
	add.s64 	%rd89, %rd80, %rd4;
	shl.b64 	%rd90, %rd89, 2;
	add.s64 	%rd91, %rd65, %rd90;
	st.global.f32 	[%rd91], %f98;
	add.s32 	%r81, %r80, %r2;
	cvt.u64.u32 	%rd92, %r81;
	mul.wide.u32 	%rd93, %r81, 4;
	add.s64 	%rd94, %rd5, %rd93;
	ld.global.nc.f32 	%f99, [%rd94];
	add.s64 	%rd95, %rd6, %rd93;
	ld.global.nc.f32 	%f100, [%rd95];
	add.f32 	%f101, %f99, %f100;
	mul.f32 	%f102, %f101, %f12;
	add.s64 	%rd96, %rd1, %rd93;
	ld.global.nc.f32 	%f103, [%rd96];
	add.s64 	%rd97, %rd92, %rd7;
	shl.b64 	%rd98, %rd97, 2;
	add.s64 	%rd99, %rd59, %rd98;
	ld.global.nc.f32 	%f104, [%rd99];
	add.s64 	%rd100, %rd62, %rd98;
	ld.global.nc.f32 	%f105, [%rd100];
	mul.f32 	%f106, %f102, %f103;
	add.f32 	%f107, %f104, 0f3F800000;
	fma.rn.f32 	%f108, %f106, %f107, %f105;
	add.s64 	%rd101, %rd92, %rd4;
	shl.b64 	%rd102, %rd101, 2;
	add.s64 	%rd103, %rd65, %rd102;
	st.global.f32 	[%rd103], %f108;
	add.s32 	%r88, %r81, %r2;
	setp.lt.s32 	%p26, %r88, %r20;
	@%p26 bra 	$L__BB11_18;
$L__BB11_19:
	ret;

}


// ===== COMPILED SASS (sm_100) =====

	.target	sm_100

	.elftype	@"ET_EXEC"


//--------------------- .note.nv.tkinfo           --------------------------
	.section	.note.nv.tkinfo,"",@"SHT_NOTE"
	.sectionflags	@"SHF_NOTE_NV_TKINFO"
	.tkinfo
        /*0018*/ 	.word	0x00000002
        /*0030*/ 	.string	""
        /*0030*/ 	.string	"ptxas"
        /*0030*/ 	.string	"Cuda compilation tools, release 13.0, V13.0.88"
        /*0030*/ 	.string	"Build cuda_13.0.r13.0/compiler.36424714_0"
        /*0030*/ 	.string	"-arch sm_100 -m 64 "



//--------------------- .note.nv.cuinfo           --------------------------
	.section	.note.nv.cuinfo,"",@"SHT_NOTE"
	.sectionflags	@"SHF_NOTE_NV_CUINFO"
        /*0018*/ 	.short	0x0002
        /*001a*/ 	.short	0x0064
        /*001c*/ 	.short	0x0082
	.zero		2


//--------------------- .nv.info                  --------------------------
	.section	.nv.info,"",@"SHT_CUDA_INFO"
	.align	4


	//----- nvinfo : EIATTR_REGCOUNT
	.align		4
        /*0000*/ 	.byte	0x04, 0x2f
        /*0002*/ 	.short	(.L_1 - .L_0)
	.align		4
.L_0:
        /*0004*/ 	.word	index@(_Z22adaln_layernorm_kernelI6__halffEvPT_PKS1_S4_S4_S4_S4_iiif)
        /*0008*/ 	.word	0x00000020


	//----- nvinfo : EIATTR_FRAME_SIZE
	.align		4
.L_1:
        /*000c*/ 	.byte	0x04, 0x11
        /*000e*/ 	.short	(.L_3 - .L_2)
	.align		4
.L_2:
        /*0010*/ 	.word	index@($__internal_11_$__cuda_sm3x_div_rn_noftz_f32_slowpath)
        /*0014*/ 	.word	0x00000000


	//----- nvinfo : EIATTR_FRAME_SIZE
	.align		4
.L_3:
        /*0018*/ 	.byte	0x04, 0x11
        /*001a*/ 	.short	(.L_5 - .L_4)
	.align		4
.L_4:
        /*001c*/ 	.word	index@(_Z22adaln_layernorm_kernelI6__halffEvPT_PKS1_S4_S4_S4_S4_iiif)
        /*0020*/ 	.word	0x00000000


	//----- nvinfo : EIATTR_REGCOUNT
	.align		4
.L_5:
        /*0024*/ 	.byte	0x04, 0x2f
        /*0026*/ 	.short	(.L_7 - .L_6)
	.align		4
.L_6:
        /*0028*/ 	.word	index@(_Z22adaln_layernorm_kernelI13__nv_bfloat16fEvPT_PKS1_S4_S4_S4_S4_iiif)
        /*002c*/ 	.word	0x00000020


	//----- nvinfo : EIATTR_FRAME_SIZE
	.align		4
.L_7:
        /*0030*/ 	.byte	0x04, 0x11
        /*0032*/ 	.short	(.L_9 - .L_8)
	.align		4
.L_8:
        /*0034*/ 	.word	index@($__internal_10_$__cuda_sm3x_div_rn_noftz_f32_slowpath)
        /*0038*/ 	.word	0x00000000


	//----- nvinfo : EIATTR_FRAME_SIZE
	.align		4
.L_9:
        /*003c*/ 	.byte	0x04, 0x11
        /*003e*/ 	.short	(.L_11 - .L_10)
	.align		4
.L_10:
        /*0040*/ 	.word	index@(_Z22adaln_layernorm_kernelI13__nv_bfloat16fEvPT_PKS1_S4_S4_S4_S4_iiif)
        /*0044*/ 	.word	0x00000000


	//----- nvinfo : EIATTR_REGCOUNT
	.align		4
.L_11:
        /*0048*/ 	.byte	0x04, 0x2f
        /*004a*/ 	.short	(.L_13 - .L_12)
	.align		4
.L_12:
        /*004c*/ 	.word	index@(_Z22adaln_layernorm_kernelIffEvPT_PKS0_S3_S3_S3_S3_iiif)
        /*0050*/ 	.word	0x00000020


	//----- nvinfo : EIATTR_FRAME_SIZE
	.align		4
.L_13:
        /*0054*/ 	.byte	0x04, 0x11
        /*0056*/ 	.short	(.L_15 - .L_14)
	.align		4
.L_14:
        /*0058*/ 	.word	index@($__internal_9_$__cuda_sm3x_div_rn_noftz_f32_slowpath)
        /*005c*/ 	.word	0x00000000


	//----- nvinfo : EIATTR_FRAME_SIZE
	.align		4
.L_15:
        /*0060*/ 	.byte	0x04, 0x11
        /*0062*/ 	.short	(.L_17 - .L_16)
	.align		4
.L_16:
        /*0064*/ 	.word	index@(_Z22adaln_layernorm_kernelIffEvPT_PKS0_S3_S3_S3_S3_iiif)
        /*0068*/ 	.word	0x00000000


	//----- nvinfo : EIATTR_REGCOUNT
	.align		4
.L_17:
        /*006c*/ 	.byte	0x04, 0x2f
        /*006e*/ 	.short	(.L_19 - .L_18)
	.align		4
.L_18:
        /*0070*/ 	.word	index@(_Z20adaln_rmsnorm_kernelI6__halffEvPT_PKS1_S4_S4_S4_iiif)
        /*0074*/ 	.word	0x00000020


	//----- nvinfo : EIATTR_FRAME_SIZE
	.align		4
.L_19:
        /*0078*/ 	.byte	0x04, 0x11
        /*007a*/ 	.short	(.L_21 - .L_20)
	.align		4
.L_20:
        /*007c*/ 	.word	index@($__internal_8_$__cuda_sm3x_div_rn_noftz_f32_slowpath)
        /*0080*/ 	.word	0x00000000


	//----- nvinfo : EIATTR_FRAME_SIZE
	.align		4
.L_21:
        /*0084*/ 	.byte	0x04, 0x11
        /*0086*/ 	.short	(.L_23 - .L_22)
	.align		4
.L_22:
        /*0088*/ 	.word	index@(_Z20adaln_rmsnorm_kernelI6__halffEvPT_PKS1_S4_S4_S4_iiif)
        /*008c*/ 	.word	0x00000000


	//----- nvinfo : EIATTR_REGCOUNT
	.align		4
.L_23:
        /*0090*/ 	.byte	0x04, 0x2f
        /*0092*/ 	.short	(.L_25 - .L_24)
	.align		4
.L_24:
        /*0094*/ 	.word	index@(_Z20adaln_rmsnorm_kernelI13__nv_bfloat16fEvPT_PKS1_S4_S4_S4_iiif)
        /*0098*/ 	.word	0x00000020


	//----- nvinfo : EIATTR_FRAME_SIZE
	.align		4
.L_25:
        /*009c*/ 	.byte	0x04, 0x11
        /*009e*/ 	.short	(.L_27 - .L_26)
	.align		4
.L_26:
        /*00a0*/ 	.word	index@($__internal_7_$__cuda_sm3x_div_rn_noftz_f32_slowpath)
        /*00a4*/ 	.word	0x00000000


	//----- nvinfo : EIATTR_FRAME_SIZE
	.align		4
.L_27:
        /*00a8*/ 	.byte	0x04, 0x11
        /*00aa*/ 	.short	(.L_29 - .L_28)
	.align		4
.L_28:
        /*00ac*/ 	.word	index@(_Z20adaln_rmsnorm_kernelI13__nv_bfloat16fEvPT_PKS1_S4_S4_S4_iiif)
        /*00b0*/ 	.word	0x00000000


	//----- nvinfo : EIATTR_REGCOUNT
	.align		4
.L_29:
        /*00b4*/ 	.byte	0x04, 0x2f
        /*00b6*/ 	.short	(.L_31 - .L_30)
	.align		4
.L_30:
        /*00b8*/ 	.word	index@(_Z20adaln_rmsnorm_kernelIffEvPT_PKS0_S3_S3_S3_iiif)
        /*00bc*/ 	.word	0x00000020


	//----- nvinfo : EIATTR_FRAME_SIZE
	.align		4
.L_31:
        /*00c0*/ 	.byte	0x04, 0x11
        /*00c2*/ 	.short	(.L_33 - .L_32)
	.align		4
.L_32:
        /*00c4*/ 	.word	index@($__internal_6_$__cuda_sm3x_div_rn_noftz_f32_slowpath)
        /*00c8*/ 	.word	0x00000000


	//----- nvinfo : EIATTR_FRAME_SIZE
	.align		4
.L_33:
        /*00cc*/ 	.byte	0x04, 0x11
        /*00ce*/ 	.short	(.L_35 - .L_34)
	.align		4
.L_34:
        /*00d0*/ 	.word	index@(_Z20adaln_rmsnorm_kernelIffEvPT_PKS0_S3_S3_S3_iiif)
        /*00d4*/ 	.word	0x00000000


	//----- nvinfo : EIATTR_REGCOUNT
	.align		4
.L_35:
        /*00d8*/ 	.byte	0x04, 0x2f
        /*00da*/ 	.short	(.L_37 - .L_36)
	.align		4
.L_36:
        /*00dc*/ 	.word	index@(_Z17adaln_zero_kernelI6__halffEvPT_PKS1_S4_S4_S4_S4_iiif)
        /*00e0*/ 	.word	0x00000020


	//----- nvinfo : EIATTR_FRAME_SIZE
	.align		4
.L_37:
        /*00e4*/ 	.byte	0x04, 0x11
        /*00e6*/ 	.short	(.L_39 - .L_38)
	.align		4
.L_38:
        /*00e8*/ 	.word	index@($__internal_5_$__cuda_sm3x_div_rn_noftz_f32_slowpath)
        /*00ec*/ 	.word	0x00000000


	//----- nvinfo : EIATTR_FRAME_SIZE
	.align		4
.L_39:
        /*00f0*/ 	.byte	0x04, 0x11
        /*00f2*/ 	.short	(.L_41 - .L_40)
	.align		4
.L_40:
        /*00f4*/ 	.word	index@(_Z17adaln_zero_kernelI6__halffEvPT_PKS1_S4_S4_S4_S4_iiif)
        /*00f8*/ 	.word	0x00000000


	//----- nvinfo : EIATTR_REGCOUNT
	.align		4
.L_41:
        /*00fc*/ 	.byte	0x04, 0x2f
        /*00fe*/ 	.short	(.L_43 - .L_42)
	.align		4
.L_42:
        /*0100*/ 	.word	index@(_Z17adaln_zero_kernelI13__nv_bfloat16fEvPT_PKS1_S4_S4_S4_S4_iiif)
        /*0104*/ 	.word	0x00000020


	//----- nvinfo : EIATTR_FRAME_SIZE
	.align		4
.L_43:
        /*0108*/ 	.byte	0x04, 0x11
        /*010a*/ 	.short	(.L_45 - .L_44)
	.align		4
.L_44:
        /*010c*/ 	.word	index@($__internal_4_$__cuda_sm3x_div_rn_noftz_f32_slowpath)
        /*0110*/ 	.word	0x00000000


	//----- nvinfo : EIATTR_FRAME_SIZE
	.align		4
.L_45:
        /*0114*/ 	.byte	0x04, 0x11
        /*0116*/ 	.short	(.L_47 - .L_46)
	.align		4
.L_46:
        /*0118*/ 	.word	index@(_Z17adaln_zero_kernelI13__nv_bfloat16fEvPT_PKS1_S4_S4_S4_S4_iiif)
        /*011c*/ 	.word	0x00000000


	//----- nvinfo : EIATTR_REGCOUNT
	.align		4
.L_47:
        /*0120*/ 	.byte	0x04, 0x2f
        /*0122*/ 	.short	(.L_49 - .L_48)
	.align		4
.L_48:
        /*0124*/ 	.word	index@(_Z17adaln_zero_kernelIffEvPT_PKS0_S3_S3_S3_S3_iiif)
        /*0128*/ 	.word	0x00000020


	//----- nvinfo : EIATTR_FRAME_SIZE
	.align		4
.L_49:
        /*012c*/ 	.byte	0x04, 0x11
        /*012e*/ 	.short	(.L_51 - .L_50)
	.align		4
.L_50:
        /*0130*/ 	.word	index@($__internal_3_$__cuda_sm3x_div_rn_noftz_f32_slowpath)
        /*0134*/ 	.word	0x00000000


	//----- nvinfo : EIATTR_FRAME_SIZE
	.align		4
.L_51:
        /*0138*/ 	.byte	0x04, 0x11
        /*013a*/ 	.short	(.L_53 - .L_52)
	.align		4
.L_52:
        /*013c*/ 	.word	index@(_Z17adaln_zero_kernelIffEvPT_PKS0_S3_S3_S3_S3_iiif)
        /*0140*/ 	.word	0x00000000


	//----- nvinfo : EIATTR_REGCOUNT
	.align		4
.L_53:
        /*0144*/ 	.byte	0x04, 0x2f
        /*0146*/ 	.short	(.L_55 - .L_54)
	.align		4
.L_54:
        /*0148*/ 	.word	index@(_Z21adaln_residual_kernelI6__halffEvPT_PKS1_S4_S4_S4_S4_iiif)
        /*014c*/ 	.word	0x00000020


	//----- nvinfo : EIATTR_FRAME_SIZE
	.align		4
.L_55:
        /*0150*/ 	.byte	0x04, 0x11
        /*0152*/ 	.short	(.L_57 - .L_56)
	.align		4
.L_56:
        /*0154*/ 	.word	index@($__internal_2_$__cuda_sm3x_div_rn_noftz_f32_slowpath)
        /*0158*/ 	.word	0x00000000


	//----- nvinfo : EIATTR_FRAME_SIZE
	.align		4
.L_57:
        /*015c*/ 	.byte	0x04, 0x11
        /*015e*/ 	.short	(.L_59 - .L_58)
	.align		4
.L_58:
        /*0160*/ 	.word	index@(_Z21adaln_residual_kernelI6__halffEvPT_PKS1_S4_S4_S4_S4_iiif)
        /*0164*/ 	.word	0x00000000


	//----- nvinfo : EIATTR_REGCOUNT
	.align		4
.L_59:
        /*0168*/ 	.byte	0x04, 0x2f
        /*016a*/ 	.short	(.L_61 - .L_60)
	.align		4
.L_60:
        /*016c*/ 	.word	index@(_Z21adaln_residual_kernelI13__nv_bfloat16fEvPT_PKS1_S4_S4_S4_S4_iiif)
        /*0170*/ 	.word	0x00000020


	//----- nvinfo : EIATTR_FRAME_SIZE
	.align		4
.L_61:
        /*0174*/ 	.byte	0x04, 0x11
        /*0176*/ 	.short	(.L_63 - .L_62)
	.align		4
.L_62:
        /*0178*/ 	.word	index@($__internal_1_$__cuda_sm3x_div_rn_noftz_f32_slowpath)
        /*017c*/ 	.word	0x00000000


	//----- nvinfo : EIATTR_FRAME_SIZE
	.align		4
.L_63:
        /*0180*/ 	.byte	0x04, 0x11
        /*0182*/ 	.short	(.L_65 - .L_64)
	.align		4
.L_64:
        /*0184*/ 	.word	index@(_Z21adaln_residual_kernelI13__nv_bfloat16fEvPT_PKS1_S4_S4_S4_S4_iiif)
        /*0188*/ 	.word	0x00000000


	//----- nvinfo : EIATTR_REGCOUNT
	.align		4
.L_65:
        /*018c*/ 	.byte	0x04, 0x2f
        /*018e*/ 	.short	(.L_67 - .L_66)
	.align		4
.L_66:
        /*0190*/ 	.word	index@(_Z21adaln_residual_kernelIffEvPT_PKS0_S3_S3_S3_S3_iiif)
        /*0194*/ 	.word	0x00000020


	//----- nvinfo : EIATTR_FRAME_SIZE
	.align		4
.L_67:
        /*0198*/ 	.byte	0x04, 0x11
        /*019a*/ 	.short	(.L_69 - .L_68)
	.align		4
.L_68:
        /*019c*/ 	.word	index@($__internal_0_$__cuda_sm3x_div_rn_noftz_f32_slowpath)
        /*01a0*/ 	.word	0x00000000


	//----- nvinfo : EIATTR_FRAME_SIZE
	.align		4
.L_69:
        /*01a4*/ 	.byte	0x04, 0x11
        /*01a6*/ 	.short	(.L_71 - .L_70)
	.align		4
.L_70:
        /*01a8*/ 	.word	index@(_Z21adaln_residual_kernelIffEvPT_PKS0_S3_S3_S3_S3_iiif)
        /*01ac*/ 	.word	0x00000000


	//----- nvinfo : EIATTR_MIN_STACK_SIZE
	.align		4
.L_71:
        /*01b0*/ 	.byte	0x04, 0x12
        /*01b2*/ 	.short	(.L_73 - .L_72)
	.align		4
.L_72:
        /*01b4*/ 	.word	index@(_Z21adaln_residual_kernelIffEvPT_PKS0_S3_S3_S3_S3_iiif)
        /*01b8*/ 	.word	0x00000000


	//----- nvinfo : EIATTR_MIN_STACK_SIZE
	.align		4
.L_73:
        /*01bc*/ 	.byte	0x04, 0x12
        /*01be*/ 	.short	(.L_75 - .L_74)
	.align		4
.L_74:
        /*01c0*/ 	.word	index@(_Z21adaln_residual_kernelI13__nv_bfloat16fEvPT_PKS1_S4_S4_S4_S4_iiif)
        /*01c4*/ 	.word	0x00000000


	//----- nvinfo : EIATTR_MIN_STACK_SIZE
	.align		4
.L_75:
        /*01c8*/ 	.byte	0x04, 0x12
        /*01ca*/ 	.short	(.L_77 - .L_76)
	.align		4
.L_76:
        /*01cc*/ 	.word	index@(_Z21adaln_residual_kernelI6__halffEvPT_PKS1_S4_S4_S4_S4_iiif)
        /*01d0*/ 	.word	0x00000000


	//----- nvinfo : EIATTR_MIN_STACK_SIZE
	.align		4
.L_77:
        /*01d4*/ 	.byte	0x04, 0x12
        /*01d6*/ 	.short	(.L_79 - .L_78)
	.align		4
.L_78:
        /*01d8*/ 	.word	index@(_Z17adaln_zero_kernelIffEvPT_PKS0_S3_S3_S3_S3_iiif)
        /*01dc*/ 	.word	0x00000000


	//----- nvinfo : EIATTR_MIN_STACK_SIZE
	.align		4
.L_79:
        /*01e0*/ 	.byte	0x04, 0x12
        /*01e2*/ 	.short	(.L_81 - .L_80)
	.align		4
.L_80:
        /*01e4*/ 	.word	index@(_Z17adaln_zero_kernelI13__nv_bfloat16fEvPT_PKS1_S4_S4_S4_S4_iiif)
        /*01e8*/ 	.word	0x00000000


	//----- nvinfo : EIATTR_MIN_STACK_SIZE
	.align		4
.L_81:
        /*01ec*/ 	.byte	0x04, 0x12
        /*01ee*/ 	.short	(.L_83 - .L_82)
	.align		4
.L_82:
        /*01f0*/ 	.word	index@(_Z17adaln_zero_kernelI6__halffEvPT_PKS1_S4_S4_S4_S4_iiif)
        /*01f4*/ 	.word	0x00000000


	//----- nvinfo : EIATTR_MIN_STACK_SIZE
	.align		4
.L_83:
        /*01f8*/ 	.byte	0x04, 0x12
        /*01fa*/ 	.short	(.L_85 - .L_84)
	.align		4
.L_84:
        /*01fc*/ 	.word	index@(_Z20adaln_rmsnorm_kernelIffEvPT_PKS0_S3_S3_S3_iiif)
        /*0200*/ 	.word	0x00000000


	//----- nvinfo : EIATTR_MIN_STACK_SIZE
	.align		4
.L_85:
        /*0204*/ 	.byte	0x04, 0x12
        /*0206*/ 	.short	(.L_87 - .L_86)
	.align		4
.L_86:
        /*0208*/ 	.word	index@(_Z20adaln_rmsnorm_kernelI13__nv_bfloat16fEvPT_PKS1_S4_S4_S4_iiif)
        /*020c*/ 	.word	0x00000000


	//----- nvinfo : EIATTR_MIN_STACK_SIZE
	.align		4
.L_87:
        /*0210*/ 	.byte	0x04, 0x12
        /*0212*/ 	.short	(.L_89 - .L_88)
	.align		4
.L_88:
        /*0214*/ 	.word	index@(_Z20adaln_rmsnorm_kernelI6__halffEvPT_PKS1_S4_S4_S4_iiif)
        /*0218*/ 	.word	0x00000000


	//----- nvinfo : EIATTR_MIN_STACK_SIZE
	.align		4
.L_89:
        /*021c*/ 	.byte	0x04, 0x12
        /*021e*/ 	.short	(.L_91 - .L_90)
	.align		4
.L_90:
        /*0220*/ 	.word	index@(_Z22adaln_layernorm_kernelIffEvPT_PKS0_S3_S3_S3_S3_iiif)
        /*0224*/ 	.word	0x00000000


	//----- nvinfo : EIATTR_MIN_STACK_SIZE
	.align		4
.L_91:
        /*0228*/ 	.byte	0x04, 0x12
        /*022a*/ 	.short	(.L_93 - .L_92)
	.align		4
.L_92:
        /*022c*/ 	.word	index@(_Z22adaln_layernorm_kernelI13__nv_bfloat16fEvPT_PKS1_S4_S4_S4_S4_iiif)
        /*0230*/ 	.word	0x00000000


	//----- nvinfo : EIATTR_MIN_STACK_SIZE
	.align		4
.L_93:
        /*0234*/ 	.byte	0x04, 0x12
        /*0236*/ 	.short	(.L_95 - .L_94)
	.align		4
.L_94:
        /*0238*/ 	.word	index@(_Z22adaln_layernorm_kernelI6__halffEvPT_PKS1_S4_S4_S4_S4_iiif)
        /*023c*/ 	.word	0x00000000
.L_95:


//--------------------- .nv.compat                --------------------------
	.section	.nv.compat,"",@"SHT_CUDA_COMPAT_INFO"
	.align	4
        /*0000*/ 	.byte	0x02, 0x09, 0x00, 0x00, 0x02, 0x02, 0x01, 0x00, 0x02, 0x05, 0x05, 0x00, 0x03, 0x07, 0x01, 0x01
        /*0010*/ 	.byte	0x02, 0x03, 0x00, 0x00, 0x02, 0x06, 0x01, 0x00, 0x04, 0x0b, 0x08, 0x00, 0x01, 0x00, 0x00, 0x00
        /*0020*/ 	.byte	0x00, 0x00, 0x00, 0x00


//--------------------- .nv.info._Z21adaln_residual_kernelIffEvPT_PKS0_S3_S3_S3_S3_iiif --------------------------
	.section	.nv.info._Z21adaln_residual_kernelIffEvPT_PKS0_S3_S3_S3_S3_iiif,"",@"SHT_CUDA_INFO"
	.sectionflags	@""
	.align	4


	//----- nvinfo : EIATTR_CUDA_API_VERSION
	.align		4
        /*0000*/ 	.byte	0x04, 0x37
        /*0002*/ 	.short	(.L_97 - .L_96)
.L_96:
        /*0004*/ 	.word	0x00000082


	//----- nvinfo : EIATTR_KPARAM_INFO
	.align		4
.L_97:
        /*0008*/ 	.byte	0x04, 0x17
        /*000a*/ 	.short	(.L_99 - .L_98)
.L_98:
        /*000c*/ 	.word	0x00000000
        /*0010*/ 	.short	0x0009
        /*0012*/ 	.short	0x003c
        /*0014*/ 	.byte	0x00, 0xf0, 0x11, 0x00


	//----- nvinfo : EIATTR_KPARAM_INFO
	.align		4
.L_99:
        /*0018*/ 	.byte	0x04, 0x17
        /*001a*/ 	.short	(.L_101 - .L_100)
.L_100:
        /*001c*/ 	.word	0x00000000
        /*0020*/ 	.short	0x0008
        /*0022*/ 	.short	0x0038
        /*0024*/ 	.byte	0x00, 0xf0, 0x11, 0x00


	//----- nvinfo : EIATTR_KPARAM_INFO
	.align		4
.L_101:
        /*0028*/ 	.byte	0x04, 0x17
        /*002a*/ 	.short	(.L_103 - .L_102)
.L_102:
        /*002c*/ 	.word	0x00000000
        /*0030*/ 	.short	0x0007
        /*0032*/ 	.short	0x0034
        /*0034*/ 	.byte	0x00, 0xf0, 0x11, 0x00


	//----- nvinfo : EIATTR_KPARAM_INFO
	.align		4
.L_103:
        /*0038*/ 	.byte	0x04, 0x17
        /*003a*/ 	.short	(.L_105 - .L_104)
.L_104:
        /*003c*/ 	.word	0x00000000
        /*0040*/ 	.short	0x0006
        /*0042*/ 	.short	0x0030
        /*0044*/ 	.byte	0x00, 0xf0, 0x11, 0x00


	//----- nvinfo : EIATTR_KPARAM_INFO
	.align		4
.L_105:
        /*0048*/ 	.byte	0x04, 0x17
        /*004a*/ 	.short	(.L_107 - .L_106)
.L_106:
        /*004c*/ 	.word	0x00000000
        /*0050*/ 	.short	0x0005
        /*0052*/ 	.short	0x0028
        /*0054*/ 	.byte	0x00, 0xf5, 0x21, 0x00


	//----- nvinfo : EIATTR_KPARAM_INFO
	.align		4
.L_107:
        /*0058*/ 	.byte	0x04, 0x17
        /*005a*/ 	.short	(.L_109 - .L_108)
.L_108:
        /*005c*/ 	.word	0x00000000
        /*0060*/ 	.short	0x0004
        /*0062*/ 	.short	0x0020
        /*0064*/ 	.byte	0x00, 0xf5, 0x21, 0x00


	//----- nvinfo : EIATTR_KPARAM_INFO
	.align		4
.L_109:
        /*0068*/ 	.byte	0x04, 0x17
        /*006a*/ 	.short	(.L_111 - .L_110)
.L_110:
        /*006c*/ 	.word	0x00000000
        /*0070*/ 	.short	0x0003
        /*0072*/ 	.short	0x0018
        /*0074*/ 	.byte	0x00, 0xf5, 0x21, 0x00


	//----- nvinfo : EIATTR_KPARAM_INFO
	.align		4
.L_111:
        /*0078*/ 	.byte	0x04, 0x17
        /*007a*/ 	.short	(.L_113 - .L_112)
.L_112:
        /*007c*/ 	.word	0x00000000
        /*0080*/ 	.short	0x0002
        /*0082*/ 	.short	0x0010
        /*0084*/ 	.byte	0x00, 0xf5, 0x21, 0x00


	//----- nvinfo : EIATTR_KPARAM_INFO
	.align		4
.L_113:
        /*0088*/ 	.byte	0x04, 0x17
        /*008a*/ 	.short	(.L_115 - .L_114)
.L_114:
        /*008c*/ 	.word	0x00000000
        /*0090*/ 	.short	0x0001
        /*0092*/ 	.short	0x0008
        /*0094*/ 	.byte	0x00, 0xf5, 0x21, 0x00


	//----- nvinfo : EIATTR_KPARAM_INFO
	.align		4
.L_115:
        /*0098*/ 	.byte	0x04, 0x17
        /*009a*/ 	.short	(.L_117 - .L_116)
.L_116:
        /*009c*/ 	.word	0x00000000
        /*00a0*/ 	.short	0x0000
        /*00a2*/ 	.short	0x0000
        /*00a4*/ 	.byte	0x00, 0xf5, 0x21, 0x00


	//----- nvinfo : EIATTR_SPARSE_MMA_MASK
	.align		4
.L_117:
        /*00a8*/ 	.byte	0x03, 0x50
        /*00aa*/ 	.short	0x0000


	//----- nvinfo : EIATTR_MAXREG_COUNT
	.align		4
        /*00ac*/ 	.byte	0x03, 0x1b
        /*00ae*/ 	.short	0x00ff


	//----- nvinfo : EIATTR_NUM_BARRIERS
	.align		4
        /*00b0*/ 	.byte	0x02, 0x4c
        /*00b2*/ 	.byte	0x01
	.zero		1


	//----- nvinfo : EIATTR_MERCURY_ISA_VERSION
	.align		4
        /*00b4*/ 	.byte	0x03, 0x5f
        /*00b6*/ 	.short	0x0101


	//----- nvinfo : EIATTR_COOP_GROUP_MASK_REGIDS
	.align		4
        /*00b8*/ 	.byte	0x04, 0x29
        /*00ba*/ 	.short	(.L_119 - .L_118)


	//   ....[0]....
.L_118:
        /*00bc*/ 	.word	0xffffffff


	//   ....[1]....
        /*00c0*/ 	.word	0xffffffff


	//   ....[2]....
        /*00c4*/ 	.word	0xffffffff


	//   ....[3]....
        /*00c8*/ 	.word	0xffffffff


	//   ....[4]....
        /*00cc*/ 	.word	0xffffffff


	//   ....[5]....
        /*00d0*/ 	.word	0xffffffff


	//   ....[6]....
        /*00d4*/ 	.word	0xffffffff


	//   ....[7]....
        /*00d8*/ 	.word	0xffffffff


	//   ....[8]....
        /*00dc*/ 	.word	0xffffffff


	//   ....[9]....
        /*00e0*/ 	.word	0xffffffff


	//   ....[10]....
        /*00e4*/ 	.word	0x05000008


	//   ....[11]....
        /*00e8*/ 	.word	0x05000008


	//   ....[12]....
        /*00ec*/ 	.word	0x05000008


	//   ....[13]....
        /*00f0*/ 	.word	0x05000008


	//   ....[14]....
        /*00f4*/ 	.word	0x05000008


	//----- nvinfo : EIATTR_COOP_GROUP_INSTR_OFFSETS
	.align		4
.L_119:
        /*00f8*/ 	.byte	0x04, 0x28
        /*00fa*/ 	.short	(.L_121 - .L_120)


	//   ....[0]....
.L_120:
        /*00fc*/ 	.word	0x000008d0


	//   ....[1]....
        /*0100*/ 	.word	0x00000960


	//   ....[2]....
        /*0104*/ 	.word	0x000009b0


	//   ....[3]....
        /*0108*/ 	.word	0x000009e0


	//   ....[4]....
        /*010c*/ 	.word	0x00000a30


	//   ....[5]....
        /*0110*/ 	.word	0x00000ad0


	//   ....[6]....
        /*0114*/ 	.word	0x00000af0


	//   ....[7]....
        /*0118*/ 	.word	0x00000b10


	//   ....[8]....
        /*011c*/ 	.word	0x00000b30


	//   ....[9]....
        /*0120*/ 	.word	0x00000b50


	//   ....[10]....
        /*0124*/ 	.word	0x00001ab0


	//   ....[11]....
        /*0128*/ 	.word	0x00001b20


	//   ....[12]....
        /*012c*/ 	.word	0x00001b90


	//   ....[13]....
        /*0130*/ 	.word	0x00001c00


	//   ....[14]....
        /*0134*/ 	.word	0x00001c70


	//----- nvinfo : EIATTR_VRC_CTA_INIT_COUNT
	.align		4
.L_121:
        /*0138*/ 	.byte	0x02, 0x4a
	.zero		1
	.zero		1


	//----- nvinfo : EIATTR_EXIT_INSTR_OFFSETS
	.align		4
        /*013c*/ 	.byte	0x04, 0x1c
        /*013e*/ 	.short	(.L_123 - .L_122)


	//   ....[0]....
.L_122:
        /*0140*/ 	.word	0x00000d50


	//   ....[1]....
        /*0144*/ 	.word	0x000012d0


	//   ....[2]....
        /*0148*/ 	.word	0x00001a60


	//----- nvinfo : EIATTR_CRS_STACK_SIZE
	.align		4
.L_123:
        /*014c*/ 	.byte	0x04, 0x1e
        /*014e*/ 	.short	(.L_125 - .L_124)
.L_124:
        /*0150*/ 	.word	0x00000000


	//----- nvinfo : EIATTR_CBANK_PARAM_SIZE
	.align		4
.L_125:
        /*0154*/ 	.byte	0x03, 0x19
        /*0156*/ 	.short	0x0040


	//----- nvinfo : EIATTR_PARAM_CBANK
	.align		4
        /*0158*/ 	.byte	0x04, 0x0a
        /*015a*/ 	.short	(.L_127 - .L_126)
	.align		4
.L_126:
        /*015c*/ 	.word	index@(.nv.constant0._Z21adaln_residual_kernelIffEvPT_PKS0_S3_S3_S3_S3_iiif)
        /*0160*/ 	.short	0x0380
        /*0162*/ 	.short	0x0040


	//----- nvinfo : EIATTR_SW_WAR
	.align		4
.L_127:
        /*0164*/ 	.byte	0x04, 0x36
        /*0166*/ 	.short	(.L_129 - .L_128)
.L_128:
        /*0168*/ 	.word	0x00000008
.L_129:


//--------------------- .nv.info._Z21adaln_residual_kernelI13__nv_bfloat16fEvPT_PKS1_S4_S4_S4_S4_iiif --------------------------
	.section	.nv.info._Z21adaln_residual_kernelI13__nv_bfloat16fEvPT_PKS1_S4_S4_S4_S4_iiif,"",@"SHT_CUDA_INFO"
	.sectionflags	@""
	.align	4


	//----- nvinfo : EIATTR_CUDA_API_VERSION
	.align		4
        /*0000*/ 	.byte	0x04, 0x37
        /*0002*/ 	.short	(.L_131 - .L_130)
.L_130:
        /*0004*/ 	.word	0x00000082


	//----- nvinfo : EIATTR_KPARAM_INFO
	.align		4
.L_131:
        /*0008*/ 	.byte	0x04, 0x17
        /*000a*/ 	.short	(.L_133 - .L_132)
.L_132:
        /*000c*/ 	.word	0x00000000
        /*0010*/ 	.short	0x0009
        /*0012*/ 	.short	0x003c
        /*0014*/ 	.byte	0x00, 0xf0, 0x11, 0x00


	//----- nvinfo : EIATTR_KPARAM_INFO
	.align		4
.L_133:
        /*0018*/ 	.byte	0x04, 0x17
        /*001a*/ 	.short	(.L_135 - .L_134)
.L_134:
        /*001c*/ 	.word	0x00000000
        /*0020*/ 	.short	0x0008
        /*0022*/ 	.short	0x0038
        /*0024*/ 	.byte	0x00, 0xf0, 0x11, 0x00


	//----- nvinfo : EIATTR_KPARAM_INFO
	.align		4
.L_135:
        /*0028*/ 	.byte	0x04, 0x17
        /*002a*/ 	.short	(.L_137 - .L_136)
.L_136:
        /*002c*/ 	.word	0x00000000
        /*0030*/ 	.short	0x0007
        /*0032*/ 	.short	0x0034
        /*0034*/ 	.byte	0x00, 0xf0, 0x11, 0x00


	//----- nvinfo : EIATTR_KPARAM_INFO
	.align		4
.L_137:
        /*0038*/ 	.byte	0x04, 0x17
        /*003a*/ 	.short	(.L_139 - .L_138)
.L_138:
        /*003c*/ 	.word	0x00000000
        /*0040*/ 	.short	0x0006
        /*0042*/ 	.short	0x0030
        /*0044*/ 	.byte	0x00, 0xf0, 0x11, 0x00


	//----- nvinfo : EIATTR_KPARAM_INFO
	.align		4
.L_139:
        /*0048*/ 	.byte	0x04, 0x17
        /*004a*/ 	.short	(.L_141 - .L_140)
.L_140:
        /*004c*/ 	.word	0x00000000
        /*0050*/ 	.short	0x0005
        /*0052*/ 	.short	0x0028
        /*0054*/ 	.byte	0x00, 0xf5, 0x21, 0x00


	//----- nvinfo : EIATTR_KPARAM_INFO
	.align		4
.L_141:
        /*0058*/ 	.byte	0x04, 0x17
        /*005a*/ 	.short	(.L_143 - .L_142)
.L_142:
        /*005c*/ 	.word	0x00000000
        /*0060*/ 	.short	0x0004
        /*0062*/ 	.short	0x0020
        /*0064*/ 	.byte	0x00, 0xf5, 0x21, 0x00


	//----- nvinfo : EIATTR_KPARAM_INFO
	.align		4
.L_143:
        /*0068*/ 	.byte	0x04, 0x17
        /*006a*/ 	.short	(.L_145 - .L_144)
.L_144:
        /*006c*/ 	.word	0x00000000
        /*0070*/ 	.short	0x0003
        /*0072*/ 	.short	0x0018
        /*0074*/ 	.byte	0x00, 0xf5, 0x21, 0x00


	//----- nvinfo : EIATTR_KPARAM_INFO
	.align		4
.L_145:
        /*0078*/ 	.byte	0x04, 0x17
        /*007a*/ 	.short	(.L_147 - .L_146)
.L_146:
        /*007c*/ 	.word	0x00000000
        /*0080*/ 	.short	0x0002
        /*0082*/ 	.short	0x0010
        /*0084*/ 	.byte	0x00, 0xf5, 0x21, 0x00


	//----- nvinfo : EIATTR_KPARAM_INFO
	.align		4
.L_147:
        /*0088*/ 	.byte	0x04, 0x17
        /*008a*/ 	.short	(.L_149 - .L_148)
.L_148:
        /*008c*/ 	.word	0x00000000
        /*0090*/ 	.short	0x0001
        /*0092*/ 	.short	0x0008
        /*0094*/ 	.byte	0x00, 0xf5, 0x21, 0x00


	//----- nvinfo : EIATTR_KPARAM_INFO
	.align		4
.L_149:
        /*0098*/ 	.byte	0x04, 0x17
        /*009a*/ 	.short	(.L_151 - .L_150)
.L_150:
        /*009c*/ 	.word	0x00000000
        /*00a0*/ 	.short	0x0000
        /*00a2*/ 	.short	0x0000
        /*00a4*/ 	.byte	0x00, 0xf5, 0x21, 0x00


	//----- nvinfo : EIATTR_SPARSE_MMA_MASK
	.align		4
.L_151:
        /*00a8*/ 	.byte	0x03, 0x50
        /*00aa*/ 	.short	0x0000


	//----- nvinfo : EIATTR_MAXREG_COUNT
	.align		4
        /*00ac*/ 	.byte	0x03, 0x1b
        /*00ae*/ 	.short	0x00ff


	//----- nvinfo : EIATTR_NUM_BARRIERS
	.align		4
        /*00b0*/ 	.byte	0x02, 0x4c
        /*00b2*/ 	.byte	0x01
	.zero		1


	//----- nvinfo : EIATTR_MERCURY_ISA_VERSION
	.align		4
        /*00b4*/ 	.byte	0x03, 0x5f
        /*00b6*/ 	.short	0x0101


	//----- nvinfo : EIATTR_COOP_GROUP_MASK_REGIDS
	.align		4
        /*00b8*/ 	.byte	0x04, 0x29
        /*00ba*/ 	.short	(.L_153 - .L_152)


	//   ....[0]....
.L_152:
        /*00bc*/ 	.word	0xffffffff


	//   ....[1]....
        /*00c0*/ 	.word	0xffffffff


	//   ....[2]....
        /*00c4*/ 	.word	0xffffffff


	//   ....[3]....
        /*00c8*/ 	.word	0xffffffff


	//   ....[4]....
        /*00cc*/ 	.word	0xffffffff


	//   ....[5]....
        /*00d0*/ 	.word	0xffffffff


	//   ....[6]....
        /*00d4*/ 	.word	0xffffffff


	//   ....[7]....
        /*00d8*/ 	.word	0xffffffff


	//   ....[8]....
        /*00dc*/ 	.word	0xffffffff


	//   ....[9]....
        /*00e0*/ 	.word	0xffffffff


	//   ....[10]....
        /*00e4*/ 	.word	0x05000008


	//   ....[11]....
        /*00e8*/ 	.word	0x05000008


	//   ....[12]....
        /*00ec*/ 	.word	0x05000008


	//   ....[13]....
        /*00f0*/ 	.word	0x05000008


	//   ....[14]....
        /*00f4*/ 	.word	0x05000008


	//----- nvinfo : EIATTR_COOP_GROUP_INSTR_OFFSETS
	.align		4
.L_153:
        /*00f8*/ 	.byte	0x04, 0x28
        /*00fa*/ 	.short	(.L_155 - .L_154)


	//   ....[0]....
.L_154:
        /*00fc*/ 	.word	0x00000970


	//   ....[1]....
        /*0100*/ 	.word	0x00000a00


	//   ....[2]....
        /*0104*/ 	.word	0x00000a50


	//   ....[3]....
        /*0108*/ 	.word	0x00000a80


	//   ....[4]....
        /*010c*/ 	.word	0x00000ad0


	//   ....[5]....
        /*0110*/ 	.word	0x00000b70


	//   ....[6]....
        /*0114*/ 	.word	0x00000b90


	//   ....[7]....
        /*0118*/ 	.word	0x00000bb0


	//   ....[8]....
        /*011c*/ 	.word	0x00000bd0


	//   ....[9]....
        /*0120*/ 	.word	0x00000bf0


	//   ....[10]....
        /*0124*/ 	.word	0x00001d30


	//   ....[11]....
        /*0128*/ 	.word	0x00001da0


	//   ....[12]....
        /*012c*/ 	.word	0x00001e10


	//   ....[13]....
        /*0130*/ 	.word	0x00001e80


	//   ....[14]....
        /*0134*/ 	.word	0x00001ef0


	//----- nvinfo : EIATTR_VRC_CTA_INIT_COUNT
	.align		4
.L_155:
        /*0138*/ 	.byte	0x02, 0x4a
	.zero		1
	.zero		1


	//----- nvinfo : EIATTR_EXIT_INSTR_OFFSETS
	.align		4
        /*013c*/ 	.byte	0x04, 0x1c
        /*013e*/ 	.short	(.L_157 - .L_156)


	//   ....[0]....
.L_156:
        /*0140*/ 	.word	0x00000df0


	//   ....[1]....
        /*0144*/ 	.word	0x000013d0


	//   ....[2]....
        /*0148*/ 	.word	0x00001ce0


	//----- nvinfo : EIATTR_CRS_STACK_SIZE
	.align		4
.L_157:
        /*014c*/ 	.byte	0x04, 0x1e
        /*014e*/ 	.short	(.L_159 - .L_158)
.L_158:
        /*0150*/ 	.word	0x00000000


	//----- nvinfo : EIATTR_CBANK_PARAM_SIZE
	.align		4
.L_159:
        /*0154*/ 	.byte	0x03, 0x19
        /*0156*/ 	.short	0x0040


	//----- nvinfo : EIATTR_PARAM_CBANK
	.align		4
        /*0158*/ 	.byte	0x04, 0x0a
        /*015a*/ 	.short	(.L_161 - .L_160)
	.align		4
.L_160:
        /*015c*/ 	.word	index@(.nv.constant0._Z21adaln_residual_kernelI13__nv_bfloat16fEvPT_PKS1_S4_S4_S4_S4_iiif)
        /*0160*/ 	.short	0x0380
        /*0162*/ 	.short	0x0040


	//----- nvinfo : EIATTR_SW_WAR
	.align		4
.L_161:
        /*0164*/ 	.byte	0x04, 0x36
        /*0166*/ 	.short	(.L_163 - .L_162)
.L_162:
        /*0168*/ 	.word	0x00000008
.L_163:


//--------------------- .nv.info._Z21adaln_residual_kernelI6__halffEvPT_PKS1_S4_S4_S4_S4_iiif --------------------------
	.section	.nv.info._Z21adaln_residual_kernelI6__halffEvPT_PKS1_S4_S4_S4_S4_iiif,"",@"SHT_CUDA_INFO"
	.sectionflags	@""
	.align	4


	//----- nvinfo : EIATTR_CUDA_API_VERSION
	.align		4
        /*0000*/ 	.byte	0x04, 0x37
        /*0002*/ 	.short	(.L_165 - .L_164)
.L_164:
        /*0004*/ 	.word	0x00000082


	//----- nvinfo : EIATTR_KPARAM_INFO
	.align		4
.L_165:
        /*0008*/ 	.byte	0x04, 0x17
        /*000a*/ 	.short	(.L_167 - .L_166)
.L_166:
        /*000c*/ 	.word	0x00000000
        /*0010*/ 	.short	0x0009
        /*0012*/ 	.short	0x003c
        /*0014*/ 	.byte	0x00, 0xf0, 0x11, 0x00


	//----- nvinfo : EIATTR_KPARAM_INFO
	.align		4
.L_167:
        /*0018*/ 	.byte	0x04, 0x17
        /*001a*/ 	.short	(.L_169 - .L_168)
.L_168:
        /*001c*/ 	.word	0x00000000
        /*0020*/ 	.short	0x0008
        /*0022*/ 	.short	0x0038
        /*0024*/ 	.byte	0x00, 0xf0, 0x11, 0x00


	//----- nvinfo : EIATTR_KPARAM_INFO
	.align		4
.L_169:
        /*0028*/ 	.byte	0x04, 0x17
        /*002a*/ 	.short	(.L_171 - .L_170)
.L_170:
        /*002c*/ 	.word	0x00000000
        /*0030*/ 	.short	0x0007
        /*0032*/ 	.short	0x0034
        /*0034*/ 	.byte	0x00, 0xf0, 0x11, 0x00


	//----- nvinfo : EIATTR_KPARAM_INFO
	.align		4
.L_171:
        /*0038*/ 	.byte	0x04, 0x17
        /*003a*/ 	.short	(.L_173 - .L_172)
.L_172:
        /*003c*/ 	.word	0x00000000
        /*0040*/ 	.short	0x0006
        /*0042*/ 	.short	0x0030
        /*0044*/ 	.byte	0x00, 0xf0, 0x11, 0x00


	//----- nvinfo : EIATTR_KPARAM_INFO
	.align		4
.L_173:
        /*0048*/ 	.byte	0x04, 0x17
        /*004a*/ 	.short	(.L_175 - .L_174)
.L_174:
        /*004c*/ 	.word	0x00000000
        /*0050*/ 	.short	0x0005
        /*0052*/ 	.short	0x0028
        /*0054*/ 	.byte	0x00, 0xf5, 0x21, 0x00


	//----- nvinfo : EIATTR_KPARAM_INFO
	.align		4
.L_175:
        /*0058*/ 	.byte	0x04, 0x17
        /*005a*/ 	.short	(.L_177 - .L_176)
.L_176:
        /*005c*/ 	.word	0x00000000
        /*0060*/ 	.short	0x0004
        /*0062*/ 	.short	0x0020
        /*0064*/ 	.byte	0x00, 0xf5, 0x21, 0x00


	//----- nvinfo : EIATTR_KPARAM_INFO
	.align		4
.L_177:
        /*0068*/ 	.byte	0x04, 0x17
        /*006a*/ 	.short	(.L_179 - .L_178)
.L_178:
        /*006c*/ 	.word	0x00000000
        /*0070*/ 	.short	0x0003
        /*0072*/ 	.short	0x0018
        /*0074*/ 	.byte	0x00, 0xf5, 0x21, 0x00


	//----- nvinfo : EIATTR_KPARAM_INFO
	.align		4
.L_179:
        /*0078*/ 	.byte	0x04, 0x17
        /*007a*/ 	.short	(.L_181 - .L_180)
.L_180:
        /*007c*/ 	.word	0x00000000
        /*0080*/ 	.short	0x0002
        /*0082*/ 	.short	0x0010
        /*0084*/ 	.byte	0x00, 0xf5, 0x21, 0x00


	//----- nvinfo : EIATTR_KPARAM_INFO
	.align		4
.L_181:
        /*0088*/ 	.byte	0x04, 0x17
        /*008a*/ 	.short	(.L_183 - .L_182)
.L_182:
        /*008c*/ 	.word	0x00000000
        /*0090*/ 	.short	0x0001
        /*0092*/ 	.short	0x0008
        /*0094*/ 	.byte	0x00, 0xf5, 0x21, 0x00


	//----- nvinfo : EIATTR_KPARAM_INFO
	.align		4
.L_183:
        /*0098*/ 	.byte	0x04, 0x17
        /*009a*/ 	.short	(.L_185 - .L_184)
.L_184:
        /*009c*/ 	.word	0x00000000
        /*00a0*/ 	.short	0x0000
        /*00a2*/ 	.short	0x0000
        /*00a4*/ 	.byte	0x00, 0xf5, 0x21, 0x00


	//----- nvinfo : EIATTR_SPARSE_MMA_MASK
	.align		4
.L_185:
        /*00a8*/ 	.byte	0x03, 0x50
        /*00aa*/ 	.short	0x0000


	//----- nvinfo : EIATTR_MAXREG_COUNT
	.align		4
        /*00ac*/ 	.byte	0x03, 0x1b
        /*00ae*/ 	.short	0x00ff


	//----- nvinfo : EIATTR_NUM_BARRIERS
	.align		4
        /*00b0*/ 	.byte	0x02, 0x4c
        /*00b2*/ 	.byte	0x01
	.zero		1


	//----- nvinfo : EIATTR_MERCURY_ISA_VERSION
	.align		4
        /*00b4*/ 	.byte	0x03, 0x5f
        /*00b6*/ 	.short	0x0101


	//----- nvinfo : EIATTR_COOP_GROUP_MASK_REGIDS
	.align		4
        /*00b8*/ 	.byte	0x04, 0x29
        /*00ba*/ 	.short	(.L_187 - .L_186)


	//   ....[0]....
.L_186:
        /*00bc*/ 	.word	0xffffffff


	//   ....[1]....
        /*00c0*/ 	.word	0xffffffff


	//   ....[2]....
        /*00c4*/ 	.word	0xffffffff


	//   ....[3]....
        /*00c8*/ 	.word	0xffffffff


	//   ....[4]....
        /*00cc*/ 	.word	0xffffffff


	//   ....[5]....
        /*00d0*/ 	.word	0xffffffff


	//   ....[6]....
        /*00d4*/ 	.word	0xffffffff


	//   ....[7]....
        /*00d8*/ 	.word	0xffffffff


	//   ....[8]....
        /*00dc*/ 	.word	0xffffffff


	//   ....[9]....
        /*00e0*/ 	.word	0xffffffff


	//   ....[10]....
        /*00e4*/ 	.word	0x05000008


	//   ....[11]....
        /*00e8*/ 	.word	0x05000008


	//   ....[12]....
        /*00ec*/ 	.word	0x05000008


	//   ....[13]....
        /*00f0*/ 	.word	0x05000008


	//   ....[14]....
        /*00f4*/ 	.word	0x05000008


	//----- nvinfo : EIATTR_COOP_GROUP_INSTR_OFFSETS
	.align		4
.L_187:
        /*00f8*/ 	.byte	0x04, 0x28
        /*00fa*/ 	.short	(.L_189 - .L_188)


	//   ....[0]....
.L_188:
        /*00fc*/ 	.word	0x00000970


	//   ....[1]....
        /*0100*/ 	.word	0x00000a00


	//   ....[2]....
        /*0104*/ 	.word	0x00000a50


	//   ....[3]....
        /*0108*/ 	.word	0x00000a80


	//   ....[4]....
        /*010c*/ 	.word	0x00000ad0


	//   ....[5]....
        /*0110*/ 	.word	0x00000b70


	//   ....[6]....
        /*0114*/ 	.word	0x00000b90


	//   ....[7]....
        /*0118*/ 	.word	0x00000bb0


	//   ....[8]....
        /*011c*/ 	.word	0x00000bd0


	//   ....[9]....
        /*0120*/ 	.word	0x00000bf0


	//   ....[10]....
        /*0124*/ 	.word	0x00001d30


	//   ....[11]....
        /*0128*/ 	.word	0x00001da0


	//   ....[12]....
        /*012c*/ 	.word	0x00001e10


	//   ....[13]....
        /*0130*/ 	.word	0x00001e80


	//   ....[14]....
        /*0134*/ 	.word	0x00001ef0


	//----- nvinfo : EIATTR_VRC_CTA_INIT_COUNT
	.align		4
.L_189:
        /*0138*/ 	.byte	0x02, 0x4a
	.zero		1
	.zero		1


	//----- nvinfo : EIATTR_EXIT_INSTR_OFFSETS
	.align		4
        /*013c*/ 	.byte	0x04, 0x1c
        /*013e*/ 	.short	(.L_191 - .L_190)


	//   ....[0]....
.L_190:
        /*0140*/ 	.word	0x00000df0


	//   ....[1]....
        /*0144*/ 	.word	0x000013d0


	//   ....[2]....
        /*0148*/ 	.word	0x00001ce0


	//----- nvinfo : EIATTR_CRS_STACK_SIZE
	.align		4
.L_191:
        /*014c*/ 	.byte	0x04, 0x1e
        /*014e*/ 	.short	(.L_193 - .L_192)
.L_192:
        /*0150*/ 	.word	0x00000000


	//----- nvinfo : EIATTR_CBANK_PARAM_SIZE
	.align		4
.L_193:
        /*0154*/ 	.byte	0x03, 0x19
        /*0156*/ 	.short	0x0040


	//----- nvinfo : EIATTR_PARAM_CBANK
	.align		4
        /*0158*/ 	.byte	0x04, 0x0a
        /*015a*/ 	.short	(.L_195 - .L_194)
	.align		4
.L_194:
        /*015c*/ 	.word	index@(.nv.constant0._Z21adaln_residual_kernelI6__halffEvPT_PKS1_S4_S4_S4_S4_iiif)
        /*0160*/ 	.short	0x0380
        /*0162*/ 	.short	0x0040


	//----- nvinfo : EIATTR_SW_WAR
	.align		4
.L_195:
        /*0164*/ 	.byte	0x04, 0x36
        /*0166*/ 	.short	(.L_197 - .L_196)
.L_196:
        /*0168*/ 	.word	0x00000008
.L_197:


//--------------------- .nv.info._Z17adaln_zero_kernelIffEvPT_PKS0_S3_S3_S3_S3_iiif --------------------------
	.section	.nv.info._Z17adaln_zero_kernelIffEvPT_PKS0_S3_S3_S3_S3_iiif,"",@"SHT_CUDA_INFO"
	.sectionflags	@""
	.align	4


	//----- nvinfo : EIATTR_CUDA_API_VERSION
	.align		4
        /*0000*/ 	.byte	0x04, 0x37
        /*0002*/ 	.short	(.L_199 - .L_198)
.L_198:
        /*0004*/ 	.word	0x00000082


	//----- nvinfo : EIATTR_KPARAM_INFO
	.align		4
.L_199:
        /*0008*/ 	.byte	0x04, 0x17
        /*000a*/ 	.short	(.L_201 - .L_200)
.L_200:
        /*000c*/ 	.word	0x00000000
        /*0010*/ 	.short	0x0009
        /*0012*/ 	.short	0x003c
        /*0014*/ 	.byte	0x00, 0xf0, 0x11, 0x00


	//----- nvinfo : EIATTR_KPARAM_INFO
	.align		4
.L_201:
        /*0018*/ 	.byte	0x04, 0x17
        /*001a*/ 	.short	(.L_203 - .L_202)
.L_202:
        /*001c*/ 	.word	0x00000000
        /*0020*/ 	.short	0x0008
        /*0022*/ 	.short	0x0038
        /*0024*/ 	.byte	0x00, 0xf0, 0x11, 0x00


	//----- nvinfo : EIATTR_KPARAM_INFO
	.align		4
.L_203:
        /*0028*/ 	.byte	0x04, 0x17
        /*002a*/ 	.short	(.L_205 - .L_204)
.L_204:
        /*002c*/ 	.word	0x00000000
        /*0030*/ 	.short	0x0007
        /*0032*/ 	.short	0x0034
        /*0034*/ 	.byte	0x00, 0xf0, 0x11, 0x00


	//----- nvinfo : EIATTR_KPARAM_INFO
	.align		4
.L_205:
        /*0038*/ 	.byte	0x04, 0x17
        /*003a*/ 	.short	(.L_207 - .L_206)
.L_206:
        /*003c*/ 	.word	0x00000000
        /*0040*/ 	.short	0x0006
        /*0042*/ 	.short	0x0030
        /*0044*/ 	.byte	0x00, 0xf0, 0x11, 0x00


	//----- nvinfo : EIATTR_KPARAM_INFO
	.align		4
.L_207:
        /*0048*/ 	.byte	0x04, 0x17
        /*004a*/ 	.short	(.L_209 - .L_208)
.L_208:
        /*004c*/ 	.word	0x00000000
        /*0050*/ 	.short	0x0005
        /*0052*/ 	.short	0x0028
        /*0054*/ 	.byte	0x00, 0xf5, 0x21, 0x00


	//----- nvinfo : EIATTR_KPARAM_INFO
	.align		4
.L_209:
        /*0058*/ 	.byte	0x04, 0x17
        /*005a*/ 	.short	(.L_211 - .L_210)
.L_210:
        /*005c*/ 	.word	0x00000000
        /*0060*/ 	.short	0x0004
        /*0062*/ 	.short	0x0020
        /*0064*/ 	.byte	0x00, 0xf5, 0x21, 0x00


	//----- nvinfo : EIATTR_KPARAM_INFO
	.align		4
.L_211:
        /*0068*/ 	.byte	0x04, 0x17
        /*006a*/ 	.short	(.L_213 - .L_212)
.L_212:
        /*006c*/ 	.word	0x00000000
        /*0070*/ 	.short	0x0003
        /*0072*/ 	.short	0x0018
        /*0074*/ 	.byte	0x00, 0xf5, 0x21, 0x00


	//----- nvinfo : EIATTR_KPARAM_INFO
	.align		4
.L_213:
        /*0078*/ 	.byte	0x04, 0x17
        /*007a*/ 	.short	(.L_215 - .L_214)
.L_214:
        /*007c*/ 	.word	0x00000000
        /*0080*/ 	.short	0x0002
        /*0082*/ 	.short	0x0010
        /*0084*/ 	.byte	0x00, 0xf5, 0x21, 0x00


	//----- nvinfo : EIATTR_KPARAM_INFO
	.align		4
.L_215:
        /*0088*/ 	.byte	0x04, 0x17
        /*008a*/ 	.short	(.L_217 - .L_216)
.L_216:
        /*008c*/ 	.word	0x00000000
        /*0090*/ 	.short	0x0001
        /*0092*/ 	.short	0x0008
        /*0094*/ 	.byte	0x00, 0xf5, 0x21, 0x00


	//----- nvinfo : EIATTR_KPARAM_INFO
	.align		4
.L_217:
        /*0098*/ 	.byte	0x04, 0x17
        /*009a*/ 	.short	(.L_219 - .L_218)
.L_218:
        /*009c*/ 	.word	0x00000000
        /*00a0*/ 	.short	0x0000
        /*00a2*/ 	.short	0x0000
        /*00a4*/ 	.byte	0x00, 0xf5, 0x21, 0x00


	//----- nvinfo : EIATTR_SPARSE_MMA_MASK
	.align		4
.L_219:
        /*00a8*/ 	.byte	0x03, 0x50
        /*00aa*/ 	.short	0x0000


	//----- nvinfo : EIATTR_MAXREG_COUNT
	.align		4
        /*00ac*/ 	.byte	0x03, 0x1b
        /*00ae*/ 	.short	0x00ff


	//----- nvinfo : EIATTR_NUM_BARRIERS
	.align		4
        /*00b0*/ 	.byte	0x02, 0x4c
        /*00b2*/ 	.byte	0x01
	.zero		1


	//----- nvinfo : EIATTR_MERCURY_ISA_VERSION
	.align		4
        /*00b4*/ 	.byte	0x03, 0x5f
        /*00b6*/ 	.short	0x0101


	//----- nvinfo : EIATTR_COOP_GROUP_MASK_REGIDS
	.align		4
        /*00b8*/ 	.byte	0x04, 0x29
        /*00ba*/ 	.short	(.L_221 - .L_220)


	//   ....[0]....
.L_220:
        /*00bc*/ 	.word	0xffffffff


	//   ....[1]....
        /*00c0*/ 	.word	0xffffffff


	//   ....[2]....
        /*00c4*/ 	.word	0xffffffff


	//   ....[3]....
        /*00c8*/ 	.word	0xffffffff


	//   ....[4]....
        /*00cc*/ 	.word	0xffffffff


	//   ....[5]....
        /*00d0*/ 	.word	0xffffffff


	//   ....[6]....
        /*00d4*/ 	.word	0xffffffff


	//   ....[7]....
        /*00d8*/ 	.word	0xffffffff


	//   ....[8]....
        /*00dc*/ 	.word	0xffffffff


	//   ....[9]....
        /*00e0*/ 	.word	0xffffffff


	//   ....[10]....
        /*00e4*/ 	.word	0x05000009


	//   ....[11]....
        /*00e8*/ 	.word	0x05000009


	//   ....[12]....
        /*00ec*/ 	.word	0x05000009


	//   ....[13]....
        /*00f0*/ 	.word	0x05000009


	//   ....[14]....
        /*00f4*/ 	.word	0x05000009


	//----- nvinfo : EIATTR_COOP_GROUP_INSTR_OFFSETS
	.align		4
.L_221:
        /*00f8*/ 	.byte	0x04, 0x28
        /*00fa*/ 	.short	(.L_223 - .L_222)


	//   ....[0]....
.L_222:
        /*00fc*/ 	.word	0x00000780


	//   ....[1]....
        /*0100*/ 	.word	0x00000810


	//   ....[2]....
        /*0104*/ 	.word	0x00000840


	//   ....[3]....
        /*0108*/ 	.word	0x00000870


	//   ....[4]....
        /*010c*/ 	.word	0x000008d0


	//   ....[5]....
        /*0110*/ 	.word	0x00000980


	//   ....[6]....
        /*0114*/ 	.word	0x000009a0


	//   ....[7]....
        /*0118*/ 	.word	0x000009c0


	//   ....[8]....
        /*011c*/ 	.word	0x000009e0


	//   ....[9]....
        /*0120*/ 	.word	0x00000a00


	//   ....[10]....
        /*0124*/ 	.word	0x000019a0


	//   ....[11]....
        /*0128*/ 	.word	0x00001a10


	//   ....[12]....
        /*012c*/ 	.word	0x00001a80


	//   ....[13]....
        /*0130*/ 	.word	0x00001af0


	//   ....[14]....
        /*0134*/ 	.word	0x00001b60


	//----- nvinfo : EIATTR_VRC_CTA_INIT_COUNT
	.align		4
.L_223:
        /*0138*/ 	.byte	0x02, 0x4a
	.zero		1
	.zero		1


	//----- nvinfo : EIATTR_EXIT_INSTR_OFFSETS
	.align		4
        /*013c*/ 	.byte	0x04, 0x1c
        /*013e*/ 	.short	(.L_225 - .L_224)


	//   ....[0]....
.L_224:
        /*0140*/ 	.word	0x00000c00


	//   ....[1]....
        /*0144*/ 	.word	0x000011c0


	//   ....[2]....
        /*0148*/ 	.word	0x00001950


	//----- nvinfo : EIATTR_CRS_STACK_SIZE
	.align		4
.L_225:
        /*014c*/ 	.byte	0x04, 0x1e
        /*014e*/ 	.short	(.L_227 - .L_226)
.L_226:
        /*0150*/ 	.word	0x00000000


	//----- nvinfo : EIATTR_CBANK_PARAM_SIZE
	.align		4
.L_227:
        /*0154*/ 	.byte	0x03, 0x19
        /*0156*/ 	.short	0x0040


	//----- nvinfo : EIATTR_PARAM_CBANK
	.align		4
        /*0158*/ 	.byte	0x04, 0x0a
        /*015a*/ 	.short	(.L_229 - .L_228)
	.align		4
.L_228:
        /*015c*/ 	.word	index@(.nv.constant0._Z17adaln_zero_kernelIffEvPT_PKS0_S3_S3_S3_S3_iiif)
        /*0160*/ 	.short	0x0380
        /*0162*/ 	.short	0x0040


	//----- nvinfo : EIATTR_SW_WAR
	.align		4
.L_229:
        /*0164*/ 	.byte	0x04, 0x36
        /*0166*/ 	.short	(.L_231 - .L_230)
.L_230:
        /*0168*/ 	.word	0x00000008
.L_231:


//--------------------- .nv.info._Z17adaln_zero_kernelI13__nv_bfloat16fEvPT_PKS1_S4_S4_S4_S4_iiif --------------------------
	.section	.nv.info._Z17adaln_zero_kernelI13__nv_bfloat16fEvPT_PKS1_S4_S4_S4_S4_iiif,"",@"SHT_CUDA_INFO"
	.sectionflags	@""
	.align	4


	//----- nvinfo : EIATTR_CUDA_API_VERSION
	.align		4
        /*0000*/ 	.byte	0x04, 0x37
        /*0002*/ 	.short	(.L_233 - .L_232)
.L_232:
        /*0004*/ 	.word	0x00000082


	//----- nvinfo : EIATTR_KPARAM_INFO
	.align		4
.L_233:
        /*0008*/ 	.byte	0x04, 0x17
        /*000a*/ 	.short	(.L_235 - .L_234)
.L_234:
        /*000c*/ 	.word	0x00000000
        /*0010*/ 	.short	0x0009
        /*0012*/ 	.short	0x003c
        /*0014*/ 	.byte	0x00, 0xf0, 0x11, 0x00


	//----- nvinfo : EIATTR_KPARAM_INFO
	.align		4
.L_235:
        /*0018*/ 	.byte	0x04, 0x17
        /*001a*/ 	.short	(.L_237 - .L_236)
.L_236:
        /*001c*/ 	.word	0x00000000
        /*0020*/ 	.short	0x0008
        /*0022*/ 	.short	0x0038
        /*0024*/ 	.byte	0x00, 0xf0, 0x11, 0x00


	//----- nvinfo : EIATTR_KPARAM_INFO
	.align		4
.L_237:
        /*0028*/ 	.byte	0x04, 0x17
        /*002a*/ 	.short	(.L_239 - .L_238)
.L_238:
        /*002c*/ 	.word	0x00000000
        /*0030*/ 	.short	0x0007
        /*0032*/ 	.short	0x0034
        /*0034*/ 	.byte	0x00, 0xf0, 0x11, 0x00


	//----- nvinfo : EIATTR_KPARAM_INFO
	.align		4
.L_239:
        /*0038*/ 	.byte	0x04, 0x17
        /*003a*/ 	.short	(.L_241 - .L_240)
.L_240:
        /*003c*/ 	.word	0x00000000
        /*0040*/ 	.short	0x0006
        /*0042*/ 	.short	0x0030
        /*0044*/ 	.byte	0x00, 0xf0, 0x11, 0x00


	//----- nvinfo : EIATTR_KPARAM_INFO
	.align		4
.L_241:
        /*0048*/ 	.byte	0x04, 0x17
        /*004a*/ 	.short	(.L_243 - .L_242)
.L_242:
        /*004c*/ 	.word	0x00000000
        /*0050*/ 	.short	0x0005
        /*0052*/ 	.short	0x0028
        /*0054*/ 	.byte	0x00, 0xf5, 0x21, 0x00


	//----- nvinfo : EIATTR_KPARAM_INFO
	.align		4
.L_243:
        /*0058*/ 	.byte	0x04, 0x17
        /*005a*/ 	.short	(.L_245 - .L_244)
.L_244:
        /*005c*/ 	.word	0x00000000
        /*0060*/ 	.short	0x0004
        /*0062*/ 	.short	0x0020
        /*0064*/ 	.byte	0x00, 0xf5, 0x21, 0x00


	//----- nvinfo : EIATTR_KPARAM_INFO
	.align		4
.L_245:
        /*0068*/ 	.byte	0x04, 0x17
        /*006a*/ 	.short	(.L_247 - .L_246)
.L_246:
        /*006c*/ 	.word	0x00000000
        /*0070*/ 	.short	0x0003
        /*0072*/ 	.short	0x0018
        /*0074*/ 	.byte	0x00, 0xf5, 0x21, 0x00


	//----- nvinfo : EIATTR_KPARAM_INFO
	.align		4
.L_247:
        /*0078*/ 	.byte	0x04, 0x17
        /*007a*/ 	.short	(.L_249 - .L_248)
.L_248:
        /*007c*/ 	.word	0x00000000
        /*0080*/ 	.short	0x0002
        /*0082*/ 	.short	0x0010
        /*0084*/ 	.byte	0x00, 0xf5, 0x21, 0x00


	//----- nvinfo : EIATTR_KPARAM_INFO
	.align		4
.L_249:
        /*0088*/ 	.byte	0x04, 0x17
        /*008a*/ 	.short	(.L_251 - .L_250)
.L_250:
        /*008c*/ 	.word	0x00000000
        /*0090*/ 	.short	0x0001
        /*0092*/ 	.short	0x0008
        /*0094*/ 	.byte	0x00, 0xf5, 0x21, 0x00


	//----- nvinfo : EIATTR_KPARAM_INFO
	.align		4
.L_251:
        /*0098*/ 	.byte	0x04, 0x17
        /*009a*/ 	.short	(.L_253 - .L_252)
.L_252:
        /*009c*/ 	.word	0x00000000
        /*00a0*/ 	.short	0x0000
        /*00a2*/ 	.short	0x0000
        /*00a4*/ 	.byte	0x00, 0xf5, 0x21, 0x00


	//----- nvinfo : EIATTR_SPARSE_MMA_MASK
	.align		4
.L_253:
        /*00a8*/ 	.byte	0x03, 0x50
        /*00aa*/ 	.short	0x0000


	//----- nvinfo : EIATTR_MAXREG_COUNT
	.align		4
        /*00ac*/ 	.byte	0x03, 0x1b
        /*00ae*/ 	.short	0x00ff


	//----- nvinfo : EIATTR_NUM_BARRIERS
	.align		4
        /*00b0*/ 	.byte	0x02, 0x4c
        /*00b2*/ 	.byte	0x01
	.zero		1


	//----- nvinfo : EIATTR_MERCURY_ISA_VERSION
	.align		4
        /*00b4*/ 	.byte	0x03, 0x5f
        /*00b6*/ 	.short	0x0101


	//----- nvinfo : EIATTR_COOP_GROUP_MASK_REGIDS
	.align		4
        /*00b8*/ 	.byte	0x04, 0x29
        /*00ba*/ 	.short	(.L_255 - .L_254)


	//   ....[0]....
.L_254:
        /*00bc*/ 	.word	0xffffffff


	//   ....[1]....
        /*00c0*/ 	.word	0xffffffff


	//   ....[2]....
        /*00c4*/ 	.word	0xffffffff


	//   ....[3]....
        /*00c8*/ 	.word	0xffffffff


	//   ....[4]....
        /*00cc*/ 	.word	0xffffffff


	//   ....[5]....
        /*00d0*/ 	.word	0xffffffff


	//   ....[6]....
        /*00d4*/ 	.word	0xffffffff


	//   ....[7]....
        /*00d8*/ 	.word	0xffffffff


	//   ....[8]....
        /*00dc*/ 	.word	0xffffffff


	//   ....[9]....
        /*00e0*/ 	.word	0xffffffff


	//   ....[10]....
        /*00e4*/ 	.word	0x05000008


	//   ....[11]....
        /*00e8*/ 	.word	0x05000008


	//   ....[12]....
        /*00ec*/ 	.word	0x05000008


	//   ....[13]....
        /*00f0*/ 	.word	0x05000008


	//   ....[14]....
        /*00f4*/ 	.word	0x05000008


	//----- nvinfo : EIATTR_COOP_GROUP_INSTR_OFFSETS
	.align		4
.L_255:
        /*00f8*/ 	.byte	0x04, 0x28
        /*00fa*/ 	.short	(.L_257 - .L_256)


	//   ....[0]....
.L_256:
        /*00fc*/ 	.word	0x000007d0


	//   ....[1]....
        /*0100*/ 	.word	0x00000860


	//   ....[2]....
        /*0104*/ 	.word	0x00000890


	//   ....[3]....
        /*0108*/ 	.word	0x000008c0


	//   ....[4]....
        /*010c*/ 	.word	0x00000930


	//   ....[5]....
        /*0110*/ 	.word	0x000009d0


	//   ....[6]....
        /*0114*/ 	.word	0x000009f0


	//   ....[7]....
        /*0118*/ 	.word	0x00000a10


	//   ....[8]....
        /*011c*/ 	.word	0x00000a30


	//   ....[9]....
        /*0120*/ 	.word	0x00000a50


	//   ....[10]....
        /*0124*/ 	.word	0x00001bd0


	//   ....[11]....
        /*0128*/ 	.word	0x00001c40


	//   ....[12]....
        /*012c*/ 	.word	0x00001cb0


	//   ....[13]....
        /*0130*/ 	.word	0x00001d20


	//   ....[14]....
        /*0134*/ 	.word	0x00001d90


	//----- nvinfo : EIATTR_VRC_CTA_INIT_COUNT
	.align		4
.L_257:
        /*0138*/ 	.byte	0x02, 0x4a
	.zero		1
	.zero		1


	//----- nvinfo : EIATTR_EXIT_INSTR_OFFSETS
	.align		4
        /*013c*/ 	.byte	0x04, 0x1c
        /*013e*/ 	.short	(.L_259 - .L_258)


	//   ....[0]....
.L_258:
        /*0140*/ 	.word	0x00000c50


	//   ....[1]....
        /*0144*/ 	.word	0x00001270


	//   ....[2]....
        /*0148*/ 	.word	0x00001b80


	//----- nvinfo : EIATTR_CRS_STACK_SIZE
	.align		4
.L_259:
        /*014c*/ 	.byte	0x04, 0x1e
        /*014e*/ 	.short	(.L_261 - .L_260)
.L_260:
        /*0150*/ 	.word	0x00000000


	//----- nvinfo : EIATTR_CBANK_PARAM_SIZE
	.align		4
.L_261:
        /*0154*/ 	.byte	0x03, 0x19
        /*0156*/ 	.short	0x0040


	//----- nvinfo : EIATTR_PARAM_CBANK
	.align		4
        /*0158*/ 	.byte	0x04, 0x0a
        /*015a*/ 	.short	(.L_263 - .L_262)
	.align		4
.L_262:
        /*015c*/ 	.word	index@(.nv.constant0._Z17adaln_zero_kernelI13__nv_bfloat16fEvPT_PKS1_S4_S4_S4_S4_iiif)
        /*0160*/ 	.short	0x0380
        /*0162*/ 	.short	0x0040


	//----- nvinfo : EIATTR_SW_WAR
	.align		4
.L_263:
        /*0164*/ 	.byte	0x04, 0x36
        /*0166*/ 	.short	(.L_265 - .L_264)
.L_264:
        /*0168*/ 	.word	0x00000008
.L_265:


//--------------------- .nv.info._Z17adaln_zero_kernelI6__halffEvPT_PKS1_S4_S4_S4_S4_iiif --------------------------
	.section	.nv.info._Z17adaln_zero_kernelI6__halffEvPT_PKS1_S4_S4_S4_S4_iiif,"",@"SHT_CUDA_INFO"
	.sectionflags	@""
	.align	4


	//----- nvinfo : EIATTR_CUDA_API_VERSION
	.align		4
        /*0000*/ 	.byte	0x04, 0x37
        /*0002*/ 	.short	(.L_267 - .L_266)
.L_266:
        /*0004*/ 	.word	0x00000082


	//----- nvinfo : EIATTR_KPARAM_INFO
	.align		4
.L_267:
        /*0008*/ 	.byte	0x04, 0x17
        /*000a*/ 	.short	(.L_269 - .L_268)
.L_268:
        /*000c*/ 	.word	0x00000000
        /*0010*/ 	.short	0x0009
        /*0012*/ 	.short	0x003c
        /*0014*/ 	.byte	0x00, 0xf0, 0x11, 0x00


	//----- nvinfo : EIATTR_KPARAM_INFO
	.align		4
.L_269:
        /*0018*/ 	.byte	0x04, 0x17
        /*001a*/ 	.short	(.L_271 - .L_270)
.L_270:
        /*001c*/ 	.word	0x00000000
        /*0020*/ 	.short	0x0008
        /*0022*/ 	.short	0x0038
        /*0024*/ 	.byte	0x00, 0xf0, 0x11, 0x00


	//----- nvinfo : EIATTR_KPARAM_INFO
	.align		4
.L_271:
        /*0028*/ 	.byte	0x04, 0x17
        /*002a*/ 	.short	(.L_273 - .L_272)
.L_272:
        /*002c*/ 	.word	0x00000000
        /*0030*/ 	.short	0x0007
        /*0032*/ 	.short	0x0034
        /*0034*/ 	.byte	0x00, 0xf0, 0x11, 0x00


	//----- nvinfo : EIATTR_KPARAM_INFO
	.align		4
.L_273:
        /*0038*/ 	.byte	0x04, 0x17
        /*003a*/ 	.short	(.L_275 - .L_274)
.L_274:
        /*003c*/ 	.word	0x00000000
        /*0040*/ 	.short	0x0006
        /*0042*/ 	.short	0x0030
        /*0044*/ 	.byte	0x00, 0xf0, 0x11, 0x00


	//----- nvinfo : EIATTR_KPARAM_INFO
	.align		4
.L_275:
        /*0048*/ 	.byte	0x04, 0x17
        /*004a*/ 	.short	(.L_277 - .L_276)
.L_276:
        /*004c*/ 	.word	0x00000000
        /*0050*/ 	.short	0x0005
        /*0052*/ 	.short	0x0028
        /*0054*/ 	.byte	0x00, 0xf5, 0x21, 0x00


	//----- nvinfo : EIATTR_KPARAM_INFO
	.align		4
.L_277:
        /*0058*/ 	.byte	0x04, 0x17
        /*005a*/ 	.short	(.L_279 - .L_278)
.L_278:
        /*005c*/ 	.word	0x00000000
        /*0060*/ 	.short	0x0004
        /*0062*/ 	.short	0x0020
        /*0064*/ 	.byte	0x00, 0xf5, 0x21, 0x00


	//----- nvinfo : EIATTR_KPARAM_INFO
	.align		4
.L_279:
        /*0068*/ 	.byte	0x04, 0x17
        /*006a*/ 	.short	(.L_281 - .L_280)
.L_280:
        /*006c*/ 	.word	0x00000000
        /*0070*/ 	.short	0x0003
        /*0072*/ 	.short	0x0018
        /*0074*/ 	.byte	0x00, 0xf5, 0x21, 0x00


	//----- nvinfo : EIATTR_KPARAM_INFO
	.align		4
.L_281:
        /*0078*/ 	.byte	0x04, 0x17
        /*007a*/ 	.short	(.L_283 - .L_282)
.L_282:
        /*007c*/ 	.word	0x00000000
        /*0080*/ 	.short	0x0002
        /*0082*/ 	.short	0x0010
        /*0084*/ 	.byte	0x00, 0xf5, 0x21, 0x00


	//----- nvinfo : EIATTR_KPARAM_INFO
	.align		4
.L_283:
        /*0088*/ 	.byte	0x04, 0x17
        /*008a*/ 	.short	(.L_285 - .L_284)
.L_284:
        /*008c*/ 	.word	0x00000000
        /*0090*/ 	.short	0x0001
        /*0092*/ 	.short	0x0008
        /*0094*/ 	.byte	0x00, 0xf5, 0x21, 0x00


	//----- nvinfo : EIATTR_KPARAM_INFO
	.align		4
.L_285:
        /*0098*/ 	.byte	0x04, 0x17
        /*009a*/ 	.short	(.L_287 - .L_286)
.L_286:
        /*009c*/ 	.word	0x00000000
        /*00a0*/ 	.short	0x0000
        /*00a2*/ 	.short	0x0000
        /*00a4*/ 	.byte	0x00, 0xf5, 0x21, 0x00


	//----- nvinfo : EIATTR_SPARSE_MMA_MASK
	.align		4
.L_287:
        /*00a8*/ 	.byte	0x03, 0x50
        /*00aa*/ 	.short	0x0000


	//----- nvinfo : EIATTR_MAXREG_COUNT
	.align		4
        /*00ac*/ 	.byte	0x03, 0x1b
        /*00ae*/ 	.short	0x00ff


	//----- nvinfo : EIATTR_NUM_BARRIERS
	.align		4
        /*00b0*/ 	.byte	0x02, 0x4c
        /*00b2*/ 	.byte	0x01
	.zero		1


	//----- nvinfo : EIATTR_MERCURY_ISA_VERSION
	.align		4
        /*00b4*/ 	.byte	0x03, 0x5f
        /*00b6*/ 	.short	0x0101


	//----- nvinfo : EIATTR_COOP_GROUP_MASK_REGIDS
	.align		4
        /*00b8*/ 	.byte	0x04, 0x29
        /*00ba*/ 	.short	(.L_289 - .L_288)


	//   ....[0]....
.L_288:
        /*00bc*/ 	.word	0xffffffff


	//   ....[1]....
        /*00c0*/ 	.word	0xffffffff


	//   ....[2]....
        /*00c4*/ 	.word	0xffffffff


	//   ....[3]....
        /*00c8*/ 	.word	0xffffffff


	//   ....[4]....
        /*00cc*/ 	.word	0xffffffff


	//   ....[5]....
        /*00d0*/ 	.word	0xffffffff


	//   ....[6]....
        /*00d4*/ 	.word	0xffffffff


	//   ....[7]....
        /*00d8*/ 	.word	0xffffffff


	//   ....[8]....
        /*00dc*/ 	.word	0xffffffff


	//   ....[9]....
        /*00e0*/ 	.word	0xffffffff


	//   ....[10]....
        /*00e4*/ 	.word	0x05000008


	//   ....[11]....
        /*00e8*/ 	.word	0x05000008


	//   ....[12]....
        /*00ec*/ 	.word	0x05000008


	//   ....[13]....
        /*00f0*/ 	.word	0x05000008


	//   ....[14]....
        /*00f4*/ 	.word	0x05000008


	//----- nvinfo : EIATTR_COOP_GROUP_INSTR_OFFSETS
	.align		4
.L_289:
        /*00f8*/ 	.byte	0x04, 0x28
        /*00fa*/ 	.short	(.L_291 - .L_290)


	//   ....[0]....
.L_290:
        /*00fc*/ 	.word	0x000007d0


	//   ....[1]....
        /*0100*/ 	.word	0x00000860


	//   ....[2]....
        /*0104*/ 	.word	0x00000890


	//   ....[3]....
        /*0108*/ 	.word	0x000008c0


	//   ....[4]....
        /*010c*/ 	.word	0x00000930


	//   ....[5]....
        /*0110*/ 	.word	0x000009d0


	//   ....[6]....
        /*0114*/ 	.word	0x000009f0


	//   ....[7]....
        /*0118*/ 	.word	0x00000a10


	//   ....[8]....
        /*011c*/ 	.word	0x00000a30


	//   ....[9]....
        /*0120*/ 	.word	0x00000a50


	//   ....[10]....
        /*0124*/ 	.word	0x00001bd0


	//   ....[11]....
        /*0128*/ 	.word	0x00001c40


	//   ....[12]....
        /*012c*/ 	.word	0x00001cb0


	//   ....[13]....
        /*0130*/ 	.word	0x00001d20


	//   ....[14]....
        /*0134*/ 	.word	0x00001d90


	//----- nvinfo : EIATTR_VRC_CTA_INIT_COUNT
	.align		4
.L_291:
        /*0138*/ 	.byte	0x02, 0x4a
	.zero		1
	.zero		1


	//----- nvinfo : EIATTR_EXIT_INSTR_OFFSETS
	.align		4
        /*013c*/ 	.byte	0x04, 0x1c
        /*013e*/ 	.short	(.L_293 - .L_292)


	//   ....[0]....
.L_292:
        /*0140*/ 	.word	0x00000c50


	//   ....[1]....
        /*0144*/ 	.word	0x00001270


	//   ....[2]....
        /*0148*/ 	.word	0x00001b80


	//----- nvinfo : EIATTR_CRS_STACK_SIZE
	.align		4
.L_293:
        /*014c*/ 	.byte	0x04, 0x1e
        /*014e*/ 	.short	(.L_295 - .L_294)
.L_294:
        /*0150*/ 	.word	0x00000000


	//----- nvinfo : EIATTR_CBANK_PARAM_SIZE
	.align		4
.L_295:
        /*0154*/ 	.byte	0x03, 0x19
        /*0156*/ 	.short	0x0040


	//----- nvinfo : EIATTR_PARAM_CBANK
	.align		4
        /*0158*/ 	.byte	0x04, 0x0a
        /*015a*/ 	.short	(.L_297 - .L_296)
	.align		4
.L_296:
        /*015c*/ 	.word	index@(.nv.constant0._Z17adaln_zero_kernelI6__halffEvPT_PKS1_S4_S4_S4_S4_iiif)
        /*0160*/ 	.short	0x0380
        /*0162*/ 	.short	0x0040


	//----- nvinfo : EIATTR_SW_WAR
	.align		4
.L_297:
        /*0164*/ 	.byte	0x04, 0x36
        /*0166*/ 	.short	(.L_299 - .L_298)
.L_298:
        /*0168*/ 	.word	0x00000008
.L_299:


//--------------------- .nv.info._Z20adaln_rmsnorm_kernelIffEvPT_PKS0_S3_S3_S3_iiif --------------------------
	.section	.nv.info._Z20adaln_rmsnorm_kernelIffEvPT_PKS0_S3_S3_S3_iiif,"",@"SHT_CUDA_INFO"
	.sectionflags	@""
	.align	4


	//----- nvinfo : EIATTR_CUDA_API_VERSION
	.align		4
        /*0000*/ 	.byte	0x04, 0x37
        /*0002*/ 	.short	(.L_301 - .L_300)
.L_300:
        /*0004*/ 	.word	0x00000082


	//----- nvinfo : EIATTR_KPARAM_INFO
	.align		4
.L_301:
        /*0008*/ 	.byte	0x04, 0x17
        /*000a*/ 	.short	(.L_303 - .L_302)
.L_302:
        /*000c*/ 	.word	0x00000000
        /*0010*/ 	.short	0x0008
        /*0012*/ 	.short	0x0034
        /*0014*/ 	.byte	0x00, 0xf0, 0x11, 0x00


	//----- nvinfo : EIATTR_KPARAM_INFO
	.align		4
.L_303:
        /*0018*/ 	.byte	0x04, 0x17
        /*001a*/ 	.short	(.L_305 - .L_304)
.L_304:
        /*001c*/ 	.word	0x00000000
        /*0020*/ 	.short	0x0007
        /*0022*/ 	.short	0x0030
        /*0024*/ 	.byte	0x00, 0xf0, 0x11, 0x00


	//----- nvinfo : EIATTR_KPARAM_INFO
	.align		4
.L_305:
        /*0028*/ 	.byte	0x04, 0x17
        /*002a*/ 	.short	(.L_307 - .L_306)
.L_306:
        /*002c*/ 	.word	0x00000000
        /*0030*/ 	.short	0x0006
        /*0032*/ 	.short	0x002c
        /*0034*/ 	.byte	0x00, 0xf0, 0x11, 0x00


	//----- nvinfo : EIATTR_KPARAM_INFO
	.align		4
.L_307:
        /*0038*/ 	.byte	0x04, 0x17
        /*003a*/ 	.short	(.L_309 - .L_308)
.L_308:
        /*003c*/ 	.word	0x00000000
        /*0040*/ 	.short	0x0005
        /*0042*/ 	.short	0x0028
        /*0044*/ 	.byte	0x00, 0xf0, 0x11, 0x00


	//----- nvinfo : EIATTR_KPARAM_INFO
	.align		4
.L_309:
        /*0048*/ 	.byte	0x04, 0x17
        /*004a*/ 	.short	(.L_311 - .L_310)
.L_310:
        /*004c*/ 	.word	0x00000000
        /*0050*/ 	.short	0x0004
        /*0052*/ 	.short	0x0020
        /*0054*/ 	.byte	0x00, 0xf5, 0x21, 0x00


	//----- nvinfo : EIATTR_KPARAM_INFO
	.align		4
.L_311:
        /*0058*/ 	.byte	0x04, 0x17
        /*005a*/ 	.short	(.L_313 - .L_312)
.L_312:
        /*005c*/ 	.word	0x00000000
        /*0060*/ 	.short	0x0003
        /*0062*/ 	.short	0x0018
        /*0064*/ 	.byte	0x00, 0xf5, 0x21, 0x00


	//----- nvinfo : EIATTR_KPARAM_INFO
	.align		4
.L_313:
        /*0068*/ 	.byte	0x04, 0x17
        /*006a*/ 	.short	(.L_315 - .L_314)
.L_314:
        /*006c*/ 	.word	0x00000000
        /*0070*/ 	.short	0x0002
        /*0072*/ 	.short	0x0010
        /*0074*/ 	.byte	0x00, 0xf5, 0x21, 0x00


	//----- nvinfo : EIATTR_KPARAM_INFO
	.align		4
.L_315:
        /*0078*/ 	.byte	0x04, 0x17
        /*007a*/ 	.short	(.L_317 - .L_316)
.L_316:
        /*007c*/ 	.word	0x00000000
        /*0080*/ 	.short	0x0001
        /*0082*/ 	.short	0x0008
        /*0084*/ 	.byte	0x00, 0xf5, 0x21, 0x00


	//----- nvinfo : EIATTR_KPARAM_INFO
	.align		4
.L_317:
        /*0088*/ 	.byte	0x04, 0x17
        /*008a*/ 	.short	(.L_319 - .L_318)
.L_318:
        /*008c*/ 	.word	0x00000000
        /*0090*/ 	.short	0x0000
        /*0092*/ 	.short	0x0000
        /*0094*/ 	.byte	0x00, 0xf5, 0x21, 0x00


	//----- nvinfo : EIATTR_SPARSE_MMA_MASK
	.align		4
.L_319:
        /*0098*/ 	.byte	0x03, 0x50
        /*009a*/ 	.short	0x0000


	//----- nvinfo : EIATTR_MAXREG_COUNT
	.align		4
        /*009c*/ 	.byte	0x03, 0x1b
        /*009e*/ 	.short	0x00ff


	//----- nvinfo : EIATTR_NUM_BARRIERS
	.align		4
        /*00a0*/ 	.byte	0x02, 0x4c
        /*00a2*/ 	.byte	0x01
	.zero		1


	//----- nvinfo : EIATTR_MERCURY_ISA_VERSION
	.align		4
        /*00a4*/ 	.byte	0x03, 0x5f
        /*00a6*/ 	.short	0x0101


	//----- nvinfo : EIATTR_COOP_GROUP_MASK_REGIDS
	.align		4
        /*00a8*/ 	.byte	0x04, 0x29
        /*00aa*/ 	.short	(.L_321 - .L_320)


	//   ....[0]....
.L_320:
        /*00ac*/ 	.word	0xffffffff


	//   ....[1]....
        /*00b0*/ 	.word	0xffffffff


	//   ....[2]....
        /*00b4*/ 	.word	0xffffffff


	//   ....[3]....
        /*00b8*/ 	.word	0xffffffff


	//   ....[4]....
        /*00bc*/ 	.word	0xffffffff


	//   ....[5]....
        /*00c0*/ 	.word	0xffffffff


	//   ....[6]....
        /*00c4*/ 	.word	0xffffffff


	//   ....[7]....
        /*00c8*/ 	.word	0xffffffff


	//   ....[8]....
        /*00cc*/ 	.word	0xffffffff


	//   ....[9]....
        /*00d0*/ 	.word	0xffffffff


	//   ....[10]....
        /*00d4*/ 	.word	0x0500000e


	//   ....[11]....
        /*00d8*/ 	.word	0x0500000e


	//   ....[12]....
        /*00dc*/ 	.word	0x0500000e


	//   ....[13]....
        /*00e0*/ 	.word	0x0500000e


	//   ....[14]....
        /*00e4*/ 	.word	0x0500000e


	//----- nvinfo : EIATTR_COOP_GROUP_INSTR_OFFSETS
	.align		4
.L_321:
        /*00e8*/ 	.byte	0x04, 0x28
        /*00ea*/ 	.short	(.L_323 - .L_322)


	//   ....[0]....
.L_322:
        /*00ec*/ 	.word	0x00000710


	//   ....[1]....
        /*00f0*/ 	.word	0x000007a0


	//   ....[2]....
        /*00f4*/ 	.word	0x000007d0


	//   ....[3]....
        /*00f8*/ 	.word	0x00000800


	//   ....[4]....
        /*00fc*/ 	.word	0x00000870


	//   ....[5]....
        /*0100*/ 	.word	0x00000910


	//   ....[6]....
        /*0104*/ 	.word	0x00000930


	//   ....[7]....
        /*0108*/ 	.word	0x00000950


	//   ....[8]....
        /*010c*/ 	.word	0x00000970


	//   ....[9]....
        /*0110*/ 	.word	0x00000990


	//   ....[10]....
        /*0114*/ 	.word	0x000016e0


	//   ....[11]....
        /*0118*/ 	.word	0x00001750


	//   ....[12]....
        /*011c*/ 	.word	0x000017c0


	//   ....[13]....
        /*0120*/ 	.word	0x00001830


	//   ....[14]....
        /*0124*/ 	.word	0x000018a0


	//----- nvinfo : EIATTR_VRC_CTA_INIT_COUNT
	.align		4
.L_323:
        /*0128*/ 	.byte	0x02, 0x4a
	.zero		1
	.zero		1


	//----- nvinfo : EIATTR_EXIT_INSTR_OFFSETS
	.align		4
        /*012c*/ 	.byte	0x04, 0x1c
        /*012e*/ 	.short	(.L_325 - .L_324)


	//   ....[0]....
.L_324:
        /*0130*/ 	.word	0x00000b90


	//   ....[1]....
        /*0134*/ 	.word	0x00001060


	//   ....[2]....
        /*0138*/ 	.word	0x00001690


	//----- nvinfo : EIATTR_CRS_STACK_SIZE
	.align		4
.L_325:
        /*013c*/ 	.byte	0x04, 0x1e
        /*013e*/ 	.short	(.L_327 - .L_326)
.L_326:
        /*0140*/ 	.word	0x00000000


	//----- nvinfo : EIATTR_CBANK_PARAM_SIZE
	.align		4
.L_327:
        /*0144*/ 	.byte	0x03, 0x19
        /*0146*/ 	.short	0x0038


	//----- nvinfo : EIATTR_PARAM_CBANK
	.align		4
        /*0148*/ 	.byte	0x04, 0x0a
        /*014a*/ 	.short	(.L_329 - .L_328)
	.align		4
.L_328:
        /*014c*/ 	.word	index@(.nv.constant0._Z20adaln_rmsnorm_kernelIffEvPT_PKS0_S3_S3_S3_iiif)
        /*0150*/ 	.short	0x0380
        /*0152*/ 	.short	0x0038


	//----- nvinfo : EIATTR_SW_WAR
	.align		4
.L_329:
        /*0154*/ 	.byte	0x04, 0x36
        /*0156*/ 	.short	(.L_331 - .L_330)
.L_330:
        /*0158*/ 	.word	0x00000008
.L_331:


//--------------------- .nv.info._Z20adaln_rmsnorm_kernelI13__nv_bfloat16fEvPT_PKS1_S4_S4_S4_iiif --------------------------
	.section	.nv.info._Z20adaln_rmsnorm_kernelI13__nv_bfloat16fEvPT_PKS1_S4_S4_S4_iiif,"",@"SHT_CUDA_INFO"
	.sectionflags	@""
	.align	4


	//----- nvinfo : EIATTR_CUDA_API_VERSION
	.align		4
        /*0000*/ 	.byte	0x04, 0x37
        /*0002*/ 	.short	(.L_333 - .L_332)
.L_332:
        /*0004*/ 	.word	0x00000082


	//----- nvinfo : EIATTR_KPARAM_INFO
	.align		4
.L_333:
        /*0008*/ 	.byte	0x04, 0x17
        /*000a*/ 	.short	(.L_335 - .L_334)
.L_334:
        /*000c*/ 	.word	0x00000000
        /*0010*/ 	.short	0x0008
        /*0012*/ 	.short	0x0034
        /*0014*/ 	.byte	0x00, 0xf0, 0x11, 0x00


	//----- nvinfo : EIATTR_KPARAM_INFO
	.align		4
.L_335:
        /*0018*/ 	.byte	0x04, 0x17
        /*001a*/ 	.short	(.L_337 - .L_336)
.L_336:
        /*001c*/ 	.word	0x00000000
        /*0020*/ 	.short	0x0007
        /*0022*/ 	.short	0x0030
        /*0024*/ 	.byte	0x00, 0xf0, 0x11, 0x00


	//----- nvinfo : EIATTR_KPARAM_INFO
	.align		4
.L_337:
        /*0028*/ 	.byte	0x04, 0x17
        /*002a*/ 	.short	(.L_339 - .L_338)
.L_338:
        /*002c*/ 	.word	0x00000000
        /*0030*/ 	.short	0x0006
        /*0032*/ 	.short	0x002c
        /*0034*/ 	.byte	0x00, 0xf0, 0x11, 0x00


	//----- nvinfo : EIATTR_KPARAM_INFO
	.align		4
.L_339:
        /*0038*/ 	.byte	0x04, 0x17
        /*003a*/ 	.short	(.L_341 - .L_340)
.L_340:
        /*003c*/ 	.word	0x00000000
        /*0040*/ 	.short	0x0005
        /*0042*/ 	.short	0x0028
        /*0044*/ 	.byte	0x00, 0xf0, 0x11, 0x00


	//----- nvinfo : EIATTR_KPARAM_INFO
	.align		4
.L_341:
        /*0048*/ 	.byte	0x04, 0x17
        /*004a*/ 	.short	(.L_343 - .L_342)
.L_342:
        /*004c*/ 	.word	0x00000000
        /*0050*/ 	.short	0x0004
        /*0052*/ 	.short	0x0020
        /*0054*/ 	.byte	0x00, 0xf5, 0x21, 0x00


	//----- nvinfo : EIATTR_KPARAM_INFO
	.align		4
.L_343:
        /*0058*/ 	.byte	0x04, 0x17
        /*005a*/ 	.short	(.L_345 - .L_344)
.L_344:
        /*005c*/ 	.word	0x00000000
        /*0060*/ 	.short	0x0003
        /*0062*/ 	.short	0x0018
        /*0064*/ 	.byte	0x00, 0xf5, 0x21, 0x00


	//----- nvinfo : EIATTR_KPARAM_INFO
	.align		4
.L_345:
        /*0068*/ 	.byte	0x04, 0x17
        /*006a*/ 	.short	(.L_347 - .L_346)
.L_346:
        /*006c*/ 	.word	0x00000000
        /*0070*/ 	.short	0x0002
        /*0072*/ 	.short	0x0010
        /*0074*/ 	.byte	0x00, 0xf5, 0x21, 0x00


	//----- nvinfo : EIATTR_KPARAM_INFO
	.align		4
.L_347:
        /*0078*/ 	.byte	0x04, 0x17
        /*007a*/ 	.short	(.L_349 - .L_348)
.L_348:
        /*007c*/ 	.word	0x00000000
        /*0080*/ 	.short	0x0001
        /*0082*/ 	.short	0x0008
        /*0084*/ 	.byte	0x00, 0xf5, 0x21, 0x00


	//----- nvinfo : EIATTR_KPARAM_INFO
	.align		4
.L_349:
        /*0088*/ 	.byte	0x04, 0x17
        /*008a*/ 	.short	(.L_351 - .L_350)
.L_350:
        /*008c*/ 	.word	0x00000000
        /*0090*/ 	.short	0x0000
        /*0092*/ 	.short	0x0000
        /*0094*/ 	.byte	0x00, 0xf5, 0x21, 0x00


	//----- nvinfo : EIATTR_SPARSE_MMA_MASK
	.align		4
.L_351:
        /*0098*/ 	.byte	0x03, 0x50
        /*009a*/ 	.short	0x0000


	//----- nvinfo : EIATTR_MAXREG_COUNT
	.align		4
        /*009c*/ 	.byte	0x03, 0x1b
        /*009e*/ 	.short	0x00ff


	//----- nvinfo : EIATTR_NUM_BARRIERS
	.align		4
        /*00a0*/ 	.byte	0x02, 0x4c
        /*00a2*/ 	.byte	0x01
	.zero		1


	//----- nvinfo : EIATTR_MERCURY_ISA_VERSION
	.align		4
        /*00a4*/ 	.byte	0x03, 0x5f
        /*00a6*/ 	.short	0x0101


	//----- nvinfo : EIATTR_COOP_GROUP_MASK_REGIDS
	.align		4
        /*00a8*/ 	.byte	0x04, 0x29
        /*00aa*/ 	.short	(.L_353 - .L_352)


	//   ....[0]....
.L_352:
        /*00ac*/ 	.word	0xffffffff


	//   ....[1]....
        /*00b0*/ 	.word	0xffffffff


	//   ....[2]....
        /*00b4*/ 	.word	0xffffffff


	//   ....[3]....
        /*00b8*/ 	.word	0xffffffff


	//   ....[4]....
        /*00bc*/ 	.word	0xffffffff


	//   ....[5]....
        /*00c0*/ 	.word	0xffffffff


	//   ....[6]....
        /*00c4*/ 	.word	0xffffffff


	//   ....[7]....
        /*00c8*/ 	.word	0xffffffff


	//   ....[8]....
        /*00cc*/ 	.word	0xffffffff


	//   ....[9]....
        /*00d0*/ 	.word	0xffffffff


	//   ....[10]....
        /*00d4*/ 	.word	0x0500000e


	//   ....[11]....
        /*00d8*/ 	.word	0x0500000e


	//   ....[12]....
        /*00dc*/ 	.word	0x0500000e


	//   ....[13]....
        /*00e0*/ 	.word	0x0500000e


	//   ....[14]....
        /*00e4*/ 	.word	0x0500000e


	//----- nvinfo : EIATTR_COOP_GROUP_INSTR_OFFSETS
	.align		4
.L_353:
        /*00e8*/ 	.byte	0x04, 0x28
        /*00ea*/ 	.short	(.L_355 - .L_354)


	//   ....[0]....
.L_354:
        /*00ec*/ 	.word	0x00000760


	//   ....[1]....
        /*00f0*/ 	.word	0x000007f0


	//   ....[2]....
        /*00f4*/ 	.word	0x00000820


	//   ....[3]....
        /*00f8*/ 	.word	0x00000850


	//   ....[4]....
        /*00fc*/ 	.word	0x000008c0


	//   ....[5]....
        /*0100*/ 	.word	0x00000960


	//   ....[6]....
        /*0104*/ 	.word	0x00000980


	//   ....[7]....
        /*0108*/ 	.word	0x000009a0


	//   ....[8]....
        /*010c*/ 	.word	0x000009c0


	//   ....[9]....
        /*0110*/ 	.word	0x000009e0


	//   ....[10]....
        /*0114*/ 	.word	0x000018f0


	//   ....[11]....
        /*0118*/ 	.word	0x00001960


	//   ....[12]....
        /*011c*/ 	.word	0x000019d0


	//   ....[13]....
        /*0120*/ 	.word	0x00001a40


	//   ....[14]....
        /*0124*/ 	.word	0x00001ab0


	//----- nvinfo : EIATTR_VRC_CTA_INIT_COUNT
	.align		4
.L_355:
        /*0128*/ 	.byte	0x02, 0x4a
	.zero		1
	.zero		1


	//----- nvinfo : EIATTR_EXIT_INSTR_OFFSETS
	.align		4
        /*012c*/ 	.byte	0x04, 0x1c
        /*012e*/ 	.short	(.L_357 - .L_356)


	//   ....[0]....
.L_356:
        /*0130*/ 	.word	0x00000be0


	//   ....[1]....
        /*0134*/ 	.word	0x00001120


	//   ....[2]....
        /*0138*/ 	.word	0x000018a0


	//----- nvinfo : EIATTR_CRS_STACK_SIZE
	.align		4
.L_357:
        /*013c*/ 	.byte	0x04, 0x1e
        /*013e*/ 	.short	(.L_359 - .L_358)
.L_358:
        /*0140*/ 	.word	0x00000000


	//----- nvinfo : EIATTR_CBANK_PARAM_SIZE
	.align		4
.L_359:
        /*0144*/ 	.byte	0x03, 0x19
        /*0146*/ 	.short	0x0038


	//----- nvinfo : EIATTR_PARAM_CBANK
	.align		4
        /*0148*/ 	.byte	0x04, 0x0a
        /*014a*/ 	.short	(.L_361 - .L_360)
	.align		4
.L_360:
        /*014c*/ 	.word	index@(.nv.constant0._Z20adaln_rmsnorm_kernelI13__nv_bfloat16fEvPT_PKS1_S4_S4_S4_iiif)
        /*0150*/ 	.short	0x0380
        /*0152*/ 	.short	0x0038


	//----- nvinfo : EIATTR_SW_WAR
	.align		4
.L_361:
        /*0154*/ 	.byte	0x04, 0x36
        /*0156*/ 	.short	(.L_363 - .L_362)
.L_362:
        /*0158*/ 	.word	0x00000008
.L_363:


//--------------------- .nv.info._Z20adaln_rmsnorm_kernelI6__halffEvPT_PKS1_S4_S4_S4_iiif --------------------------
	.section	.nv.info._Z20adaln_rmsnorm_kernelI6__halffEvPT_PKS1_S4_S4_S4_iiif,"",@"SHT_CUDA_INFO"
	.sectionflags	@""
	.align	4


	//----- nvinfo : EIATTR_CUDA_API_VERSION
	.align		4
        /*0000*/ 	.byte	0x04, 0x37
        /*0002*/ 	.short	(.L_365 - .L_364)
.L_364:
        /*0004*/ 	.word	0x00000082


	//----- nvinfo : EIATTR_KPARAM_INFO
	.align		4
.L_365:
        /*0008*/ 	.byte	0x04, 0x17
        /*000a*/ 	.short	(.L_367 - .L_366)
.L_366:
        /*000c*/ 	.word	0x00000000
        /*0010*/ 	.short	0x0008
        /*0012*/ 	.short	0x0034
        /*0014*/ 	.byte	0x00, 0xf0, 0x11, 0x00


	//----- nvinfo : EIATTR_KPARAM_INFO
	.align		4
.L_367:
        /*0018*/ 	.byte	0x04, 0x17
        /*001a*/ 	.short	(.L_369 - .L_368)
.L_368:
        /*001c*/ 	.word	0x00000000
        /*0020*/ 	.short	0x0007
        /*0022*/ 	.short	0x0030
        /*0024*/ 	.byte	0x00, 0xf0, 0x11, 0x00


	//----- nvinfo : EIATTR_KPARAM_INFO
	.align		4
.L_369:
        /*0028*/ 	.byte	0x04, 0x17
        /*002a*/ 	.short	(.L_371 - .L_370)
.L_370:
        /*002c*/ 	.word	0x00000000
        /*0030*/ 	.short	0x0006
        /*0032*/ 	.short	0x002c
        /*0034*/ 	.byte	0x00, 0xf0, 0x11, 0x00


	//----- nvinfo : EIATTR_KPARAM_INFO
	.align		4
.L_371:
        /*0038*/ 	.byte	0x04, 0x17
        /*003a*/ 	.short	(.L_373 - .L_372)
.L_372:
        /*003c*/ 	.word	0x00000000
        /*0040*/ 	.short	0x0005
        /*0042*/ 	.short	0x0028
        /*0044*/ 	.byte	0x00, 0xf0, 0x11, 0x00


	//----- nvinfo : EIATTR_KPARAM_INFO
	.align		4
.L_373:
        /*0048*/ 	.byte	0x04, 0x17
        /*004a*/ 	.short	(.L_375 - .L_374)
.L_374:
        /*004c*/ 	.word	0x00000000
        /*0050*/ 	.short	0x0004
        /*0052*/ 	.short	0x0020
        /*0054*/ 	.byte	0x00, 0xf5, 0x21, 0x00


	//----- nvinfo : EIATTR_KPARAM_INFO
	.align		4
.L_375:
        /*0058*/ 	.byte	0x04, 0x17
        /*005a*/ 	.short	(.L_377 - .L_376)
.L_376:
        /*005c*/ 	.word	0x00000000
        /*0060*/ 	.short	0x0003
        /*0062*/ 	.short	0x0018
        /*0064*/ 	.byte	0x00, 0xf5, 0x21, 0x00


	//----- nvinfo : EIATTR_KPARAM_INFO
	.align		4
.L_377:
        /*0068*/ 	.byte	0x04, 0x17
        /*006a*/ 	.short	(.L_379 - .L_378)
.L_378:
        /*006c*/ 	.word	0x00000000
        /*0070*/ 	.short	0x0002
        /*0072*/ 	.short	0x0010
        /*0074*/ 	.byte	0x00, 0xf5, 0x21, 0x00


	//----- nvinfo : EIATTR_KPARAM_INFO
	.align		4
.L_379:
        /*0078*/ 	.byte	0x04, 0x17
        /*007a*/ 	.short	(.L_381 - .L_380)
.L_380:
        /*007c*/ 	.word	0x00000000
        /*0080*/ 	.short	0x0001
        /*0082*/ 	.short	0x0008
        /*0084*/ 	.byte	0x00, 0xf5, 0x21, 0x00


	//----- nvinfo : EIATTR_KPARAM_INFO
	.align		4
.L_381:
        /*0088*/ 	.byte	0x04, 0x17
        /*008a*/ 	.short	(.L_383 - .L_382)
.L_382:
        /*008c*/ 	.word	0x00000000
        /*0090*/ 	.short	0x0000
        /*0092*/ 	.short	0x0000
        /*0094*/ 	.byte	0x00, 0xf5, 0x21, 0x00


	//----- nvinfo : EIATTR_SPARSE_MMA_MASK
	.align		4
.L_383:
        /*0098*/ 	.byte	0x03, 0x50
        /*009a*/ 	.short	0x0000


	//----- nvinfo : EIATTR_MAXREG_COUNT
	.align		4
        /*009c*/ 	.byte	0x03, 0x1b
        /*009e*/ 	.short	0x00ff


	//----- nvinfo : EIATTR_NUM_BARRIERS
	.align		4
        /*00a0*/ 	.byte	0x02, 0x4c
        /*00a2*/ 	.byte	0x01
	.zero		1


	//----- nvinfo : EIATTR_MERCURY_ISA_VERSION
	.align		4
        /*00a4*/ 	.byte	0x03, 0x5f
        /*00a6*/ 	.short	0x0101


	//----- nvinfo : EIATTR_COOP_GROUP_MASK_REGIDS
	.align		4
        /*00a8*/ 	.byte	0x04, 0x29
        /*00aa*/ 	.short	(.L_385 - .L_384)


	//   ....[0]....
.L_384:
        /*00ac*/ 	.word	0xffffffff


	//   ....[1]....
        /*00b0*/ 	.word	0xffffffff


	//   ....[2]....
        /*00b4*/ 	.word	0xffffffff


	//   ....[3]....
        /*00b8*/ 	.word	0xffffffff


	//   ....[4]....
        /*00bc*/ 	.word	0xffffffff


	//   ....[5]....
        /*00c0*/ 	.word	0xffffffff


	//   ....[6]....
        /*00c4*/ 	.word	0xffffffff


	//   ....[7]....
        /*00c8*/ 	.word	0xffffffff


	//   ....[8]....
        /*00cc*/ 	.word	0xffffffff


	//   ....[9]....
        /*00d0*/ 	.word	0xffffffff


	//   ....[10]....
        /*00d4*/ 	.word	0x0500000e


	//   ....[11]....
        /*00d8*/ 	.word	0x0500000e


	//   ....[12]....
        /*00dc*/ 	.word	0x0500000e


	//   ....[13]....
        /*00e0*/ 	.word	0x0500000e


	//   ....[14]....
        /*00e4*/ 	.word	0x0500000e


	//----- nvinfo : EIATTR_COOP_GROUP_INSTR_OFFSETS
	.align		4
.L_385:
        /*00e8*/ 	.byte	0x04, 0x28
        /*00ea*/ 	.short	(.L_387 - .L_386)


	//   ....[0]....
.L_386:
        /*00ec*/ 	.word	0x00000760


	//   ....[1]....
        /*00f0*/ 	.word	0x00000800


	//   ....[2]....
        /*00f4*/ 	.word	0x00000820


	//   ....[3]....
        /*00f8*/ 	.word	0x00000850


	//   ....[4]....
        /*00fc*/ 	.word	0x000008c0


	//   ....[5]....
        /*0100*/ 	.word	0x00000960


	//   ....[6]....
        /*0104*/ 	.word	0x00000980


	//   ....[7]....
        /*0108*/ 	.word	0x000009a0


	//   ....[8]....
        /*010c*/ 	.word	0x000009c0


	//   ....[9]....
        /*0110*/ 	.word	0x000009e0


	//   ....[10]....
        /*0114*/ 	.word	0x000018f0


	//   ....[11]....
        /*0118*/ 	.word	0x00001960


	//   ....[12]....
        /*011c*/ 	.word	0x000019d0


	//   ....[13]....
        /*0120*/ 	.word	0x00001a40


	//   ....[14]....
        /*0124*/ 	.word	0x00001ab0


	//----- nvinfo : EIATTR_VRC_CTA_INIT_COUNT
	.align		4
.L_387:
        /*0128*/ 	.byte	0x02, 0x4a
	.zero		1
	.zero		1


	//----- nvinfo : EIATTR_EXIT_INSTR_OFFSETS
	.align		4
        /*012c*/ 	.byte	0x04, 0x1c
        /*012e*/ 	.short	(.L_389 - .L_388)


	//   ....[0]....
.L_388:
        /*0130*/ 	.word	0x00000be0


	//   ....[1]....
        /*0134*/ 	.word	0x00001120


	//   ....[2]....
        /*0138*/ 	.word	0x000018a0


	//----- nvinfo : EIATTR_CRS_STACK_SIZE
	.align		4
.L_389:
        /*013c*/ 	.byte	0x04, 0x1e
        /*013e*/ 	.short	(.L_391 - .L_390)
.L_390:
        /*0140*/ 	.word	0x00000000


	//----- nvinfo : EIATTR_CBANK_PARAM_SIZE
	.align		4
.L_391:
        /*0144*/ 	.byte	0x03, 0x19
        /*0146*/ 	.short	0x0038


	//----- nvinfo : EIATTR_PARAM_CBANK
	.align		4
        /*0148*/ 	.byte	0x04, 0x0a
        /*014a*/ 	.short	(.L_393 - .L_392)
	.align		4
.L_392:
        /*014c*/ 	.word	index@(.nv.constant0._Z20adaln_rmsnorm_kernelI6__halffEvPT_PKS1_S4_S4_S4_iiif)
        /*0150*/ 	.short	0x0380
        /*0152*/ 	.short	0x0038


	//----- nvinfo : EIATTR_SW_WAR
	.align		4
.L_393:
        /*0154*/ 	.byte	0x04, 0x36
        /*0156*/ 	.short	(.L_395 - .L_394)
.L_394:
        /*0158*/ 	.word	0x00000008
.L_395:


//--------------------- .nv.info._Z22adaln_layernorm_kernelIffEvPT_PKS0_S3_S3_S3_S3_iiif --------------------------
	.section	.nv.info._Z22adaln_layernorm_kernelIffEvPT_PKS0_S3_S3_S3_S3_iiif,"",@"SHT_CUDA_INFO"
	.sectionflags	@""
	.align	4


	//----- nvinfo : EIATTR_CUDA_API_VERSION
	.align		4
        /*0000*/ 	.byte	0x04, 0x37
        /*0002*/ 	.short	(.L_397 - .L_396)
.L_396:
        /*0004*/ 	.word	0x00000082


	//----- nvinfo : EIATTR_KPARAM_INFO
	.align		4
.L_397:
        /*0008*/ 	.byte	0x04, 0x17
        /*000a*/ 	.short	(.L_399 - .L_398)
.L_398:
        /*000c*/ 	.word	0x00000000
        /*0010*/ 	.short	0x0009
        /*0012*/ 	.short	0x003c
        /*0014*/ 	.byte	0x00, 0xf0, 0x11, 0x00


	//----- nvinfo : EIATTR_KPARAM_INFO
	.align		4
.L_399:
        /*0018*/ 	.byte	0x04, 0x17
        /*001a*/ 	.short	(.L_401 - .L_400)
.L_400:
        /*001c*/ 	.word	0x00000000
        /*0020*/ 	.short	0x0008
        /*0022*/ 	.short	0x0038
        /*0024*/ 	.byte	0x00, 0xf0, 0x11, 0x00


	//----- nvinfo : EIATTR_KPARAM_INFO
	.align		4
.L_401:
        /*0028*/ 	.byte	0x04, 0x17
        /*002a*/ 	.short	(.L_403 - .L_402)
.L_402:
        /*002c*/ 	.word	0x00000000
        /*0030*/ 	.short	0x0007
        /*0032*/ 	.short	0x0034
        /*0034*/ 	.byte	0x00, 0xf0, 0x11, 0x00


	//----- nvinfo : EIATTR_KPARAM_INFO
	.align		4
.L_403:
        /*0038*/ 	.byte	0x04, 0x17
        /*003a*/ 	.short	(.L_405 - .L_404)
.L_404:
        /*003c*/ 	.word	0x00000000
        /*0040*/ 	.short	0x0006
        /*0042*/ 	.short	0x0030
        /*0044*/ 	.byte	0x00, 0xf0, 0x11, 0x00


	//----- nvinfo : EIATTR_KPARAM_INFO
	.align		4
.L_405:
        /*0048*/ 	.byte	0x04, 0x17
        /*004a*/ 	.short	(.L_407 - .L_406)
.L_406:
        /*004c*/ 	.word	0x00000000
        /*0050*/ 	.short	0x0005
        /*0052*/ 	.short	0x0028
        /*0054*/ 	.byte	0x00, 0xf5, 0x21, 0x00


	//----- nvinfo : EIATTR_KPARAM_INFO
	.align		4
.L_407:
        /*0058*/ 	.byte	0x04, 0x17
        /*005a*/ 	.short	(.L_409 - .L_408)
.L_408:
        /*005c*/ 	.word	0x00000000
        /*0060*/ 	.short	0x0004
        /*0062*/ 	.short	0x0020
        /*0064*/ 	.byte	0x00, 0xf5, 0x21, 0x00


	//----- nvinfo : EIATTR_KPARAM_INFO
	.align		4
.L_409:
        /*0068*/ 	.byte	0x04, 0x17
        /*006a*/ 	.short	(.L_411 - .L_410)
.L_410:
        /*006c*/ 	.word	0x00000000
        /*0070*/ 	.short	0x0003
        /*0072*/ 	.short	0x0018
        /*0074*/ 	.byte	0x00, 0xf5, 0x21, 0x00


	//----- nvinfo : EIATTR_KPARAM_INFO
	.align		4
.L_411:
        /*0078*/ 	.byte	0x04, 0x17
        /*007a*/ 	.short	(.L_413 - .L_412)
.L_412:
        /*007c*/ 	.word	0x00000000
        /*0080*/ 	.short	0x0002
        /*0082*/ 	.short	0x0010
        /*0084*/ 	.byte	0x00, 0xf5, 0x21, 0x00


	//----- nvinfo : EIATTR_KPARAM_INFO
	.align		4
.L_413:
        /*0088*/ 	.byte	0x04, 0x17
        /*008a*/ 	.short	(.L_415 - .L_414)
.L_414:
        /*008c*/ 	.word	0x00000000
        /*0090*/ 	.short	0x0001
        /*0092*/ 	.short	0x0008
        /*0094*/ 	.byte	0x00, 0xf5, 0x21, 0x00


	//----- nvinfo : EIATTR_KPARAM_INFO
	.align		4
.L_415:
        /*0098*/ 	.byte	0x04, 0x17
        /*009a*/ 	.short	(.L_417 - .L_416)
.L_416:
        /*009c*/ 	.word	0x00000000
        /*00a0*/ 	.short	0x0000
        /*00a2*/ 	.short	0x0000
        /*00a4*/ 	.byte	0x00, 0xf5, 0x21, 0x00


	//----- nvinfo : EIATTR_SPARSE_MMA_MASK
	.align		4
.L_417:
        /*00a8*/ 	.byte	0x03, 0x50
        /*00aa*/ 	.short	0x0000


	//----- nvinfo : EIATTR_MAXREG_COUNT
	.align		4
        /*00ac*/ 	.byte	0x03, 0x1b
        /*00ae*/ 	.short	0x00ff


	//----- nvinfo : EIATTR_NUM_BARRIERS
	.align		4
        /*00b0*/ 	.byte	0x02, 0x4c
        /*00b2*/ 	.byte	0x01
	.zero		1


	//----- nvinfo : EIATTR_MERCURY_ISA_VERSION
	.align		4
        /*00b4*/ 	.byte	0x03, 0x5f
        /*00b6*/ 	.short	0x0101


	//----- nvinfo : EIATTR_COOP_GROUP_MASK_REGIDS
	.align		4
        /*00b8*/ 	.byte	0x04, 0x29
        /*00ba*/ 	.short	(.L_419 - .L_418)


	//   ....[0]....
.L_418:
        /*00bc*/ 	.word	0xffffffff


	//   ....[1]....
        /*00c0*/ 	.word	0xffffffff


	//   ....[2]....
        /*00c4*/ 	.word	0xffffffff


	//   ....[3]....
        /*00c8*/ 	.word	0xffffffff


	//   ....[4]....
        /*00cc*/ 	.word	0xffffffff


	//   ....[5]....
        /*00d0*/ 	.word	0xffffffff


	//   ....[6]....
        /*00d4*/ 	.word	0xffffffff


	//   ....[7]....
        /*00d8*/ 	.word	0xffffffff


	//   ....[8]....
        /*00dc*/ 	.word	0xffffffff


	//   ....[9]....
        /*00e0*/ 	.word	0xffffffff


	//   ....[10]....
        /*00e4*/ 	.word	0xffffffff


	//   ....[11]....
        /*00e8*/ 	.word	0xffffffff


	//   ....[12]....
        /*00ec*/ 	.word	0xffffffff


	//   ....[13]....
        /*00f0*/ 	.word	0xffffffff


	//   ....[14]....
        /*00f4*/ 	.word	0xffffffff


	//   ....[15]....
        /*00f8*/ 	.word	0xffffffff


	//   ....[16]....
        /*00fc*/ 	.word	0xffffffff


	//   ....[17]....
        /*0100*/ 	.word	0xffffffff


	//   ....[18]....
        /*0104*/ 	.word	0xffffffff


	//   ....[19]....
        /*0108*/ 	.word	0xffffffff


	//   ....[20]....
        /*010c*/ 	.word	0x05000015


	//   ....[21]....
        /*0110*/ 	.word	0x05000015


	//   ....[22]....
        /*0114*/ 	.word	0x05000015


	//   ....[23]....
        /*0118*/ 	.word	0x05000015


	//   ....[24]....
        /*011c*/ 	.word	0x05000015


	//   ....[25]....
        /*0120*/ 	.word	0x05000015


	//   ....[26]....
        /*0124*/ 	.word	0x05000015


	//   ....[27]....
        /*0128*/ 	.word	0x05000015


	//   ....[28]....
        /*012c*/ 	.word	0x05000015


	//   ....[29]....
        /*0130*/ 	.word	0x05000015


	//----- nvinfo : EIATTR_COOP_GROUP_INSTR_OFFSETS
	.align		4
.L_419:
        /*0134*/ 	.byte	0x04, 0x28
        /*0136*/ 	.short	(.L_421 - .L_420)


	//   ....[0]....
.L_420:
        /*0138*/ 	.word	0x00000700


	//   ....[1]....
        /*013c*/ 	.word	0x00000750


	//   ....[2]....
        /*0140*/ 	.word	0x00000780


	//   ....[3]....
        /*0144*/ 	.word	0x000007c0


	//   ....[4]....
        /*0148*/ 	.word	0x00000820


	//   ....[5]....
        /*014c*/ 	.word	0x000008f0


	//   ....[6]....
        /*0150*/ 	.word	0x00000910


	//   ....[7]....
        /*0154*/ 	.word	0x00000930


	//   ....[8]....
        /*0158*/ 	.word	0x00000950


	//   ....[9]....
        /*015c*/ 	.word	0x00000970


	//   ....[10]....
        /*0160*/ 	.word	0x00001070


	//   ....[11]....
        /*0164*/ 	.word	0x000010e0


	//   ....[12]....
        /*0168*/ 	.word	0x00001100


	//   ....[13]....
        /*016c*/ 	.word	0x00001120


	//   ....[14]....
        /*0170*/ 	.word	0x00001140


	//   ....[15]....
        /*0174*/ 	.word	0x000011d0


	//   ....[16]....
        /*0178*/ 	.word	0x000011f0


	//   ....[17]....
        /*017c*/ 	.word	0x00001210


	//   ....[18]....
        /*0180*/ 	.word	0x00001230


	//   ....[19]....
        /*0184*/ 	.word	0x00001250


	//   ....[20]....
        /*0188*/ 	.word	0x00002d00


	//   ....[21]....
        /*018c*/ 	.word	0x00002d70


	//   ....[22]....
        /*0190*/ 	.word	0x00002de0


	//   ....[23]....
        /*0194*/ 	.word	0x00002e50


	//   ....[24]....
        /*0198*/ 	.word	0x00002ec0


	//   ....[25]....
        /*019c*/ 	.word	0x00002f40


	//   ....[26]....
        /*01a0*/ 	.word	0x00002fb0


	//   ....[27]....
        /*01a4*/ 	.word	0x00003020


	//   ....[28]....
        /*01a8*/ 	.word	0x00003090


	//   ....[29]....
        /*01ac*/ 	.word	0x00003100


	//----- nvinfo : EIATTR_VRC_CTA_INIT_COUNT
	.align		4
.L_421:
        /*01b0*/ 	.byte	0x02, 0x4a
	.zero		1
	.zero		1


	//----- nvinfo : EIATTR_EXIT_INSTR_OFFSETS
	.align		4
        /*01b4*/ 	.byte	0x04, 0x1c
        /*01b6*/ 	.short	(.L_423 - .L_422)


	//   ....[0]....
.L_422:
        /*01b8*/ 	.word	0x00001490


	//   ....[1]....
        /*01bc*/ 	.word	0x000019d0


	//   ....[2]....
        /*01c0*/ 	.word	0x00002040


	//   ....[3]....
        /*01c4*/ 	.word	0x00002570


	//   ....[4]....
        /*01c8*/ 	.word	0x00002ca0


	//----- nvinfo : EIATTR_CRS_STACK_SIZE
	.align		4
.L_423:
        /*01cc*/ 	.byte	0x04, 0x1e
        /*01ce*/ 	.short	(.L_425 - .L_424)
.L_424:
        /*01d0*/ 	.word	0x00000000


	//----- nvinfo : EIATTR_CBANK_PARAM_SIZE
	.align		4
.L_425:
        /*01d4*/ 	.byte	0x03, 0x19
        /*01d6*/ 	.short	0x0040


	//----- nvinfo : EIATTR_PARAM_CBANK
	.align		4
        /*01d8*/ 	.byte	0x04, 0x0a
        /*01da*/ 	.short	(.L_427 - .L_426)
	.align		4
.L_426:
        /*01dc*/ 	.word	index@(.nv.constant0._Z22adaln_layernorm_kernelIffEvPT_PKS0_S3_S3_S3_S3_iiif)
        /*01e0*/ 	.short	0x0380
        /*01e2*/ 	.short	0x0040


	//----- nvinfo : EIATTR_SW_WAR
	.align		4
.L_427:
        /*01e4*/ 	.byte	0x04, 0x36
        /*01e6*/ 	.short	(.L_429 - .L_428)
.L_428:
        /*01e8*/ 	.word	0x00000008
.L_429:


//--------------------- .nv.info._Z22adaln_layernorm_kernelI13__nv_bfloat16fEvPT_PKS1_S4_S4_S4_S4_iiif --------------------------
	.section	.nv.info._Z22adaln_layernorm_kernelI13__nv_bfloat16fEvPT_PKS1_S4_S4_S4_S4_iiif,"",@"SHT_CUDA_INFO"
	.sectionflags	@""
	.align	4


	//----- nvinfo : EIATTR_CUDA_API_VERSION
	.align		4
        /*0000*/ 	.byte	0x04, 0x37
        /*0002*/ 	.short	(.L_431 - .L_430)
.L_430:
        /*0004*/ 	.word	0x00000082


	//----- nvinfo : EIATTR_KPARAM_INFO
	.align		4
.L_431:
        /*0008*/ 	.byte	0x04, 0x17
        /*000a*/ 	.short	(.L_433 - .L_432)
.L_432:
        /*000c*/ 	.word	0x00000000
        /*0010*/ 	.short	0x0009
        /*0012*/ 	.short	0x003c
        /*0014*/ 	.byte	0x00, 0xf0, 0x11, 0x00


	//----- nvinfo : EIATTR_KPARAM_INFO
	.align		4
.L_433:
        /*0018*/ 	.byte	0x04, 0x17
        /*001a*/ 	.short	(.L_435 - .L_434)
.L_434:
        /*001c*/ 	.word	0x00000000
        /*0020*/ 	.short	0x0008
        /*0022*/ 	.short	0x0038
        /*0024*/ 	.byte	0x00, 0xf0, 0x11, 0x00


	//----- nvinfo : EIATTR_KPARAM_INFO
	.align		4
.L_435:
        /*0028*/ 	.byte	0x04, 0x17
        /*002a*/ 	.short	(.L_437 - .L_436)
.L_436:
        /*002c*/ 	.word	0x00000000
        /*0030*/ 	.short	0x0007
        /*0032*/ 	.short	0x0034
        /*0034*/ 	.byte	0x00, 0xf0, 0x11, 0x00


	//----- nvinfo : EIATTR_KPARAM_INFO
	.align		4
.L_437:
        /*0038*/ 	.byte	0x04, 0x17
        /*003a*/ 	.short	(.L_439 - .L_438)
.L_438:
        /*003c*/ 	.word	0x00000000
        /*0040*/ 	.short	0x0006
        /*0042*/ 	.short	0x0030
        /*0044*/ 	.byte	0x00, 0xf0, 0x11, 0x00


	//----- nvinfo : EIATTR_KPARAM_INFO
	.align		4
.L_439:
        /*0048*/ 	.byte	0x04, 0x17
        /*004a*/ 	.short	(.L_441 - .L_440)
.L_440:
        /*004c*/ 	.word	0x00000000
        /*0050*/ 	.short	0x0005
        /*0052*/ 	.short	0x0028
        /*0054*/ 	.byte	0x00, 0xf5, 0x21, 0x00


	//----- nvinfo : EIATTR_KPARAM_INFO
	.align		4
.L_441:
        /*0058*/ 	.byte	0x04, 0x17
        /*005a*/ 	.short	(.L_443 - .L_442)
.L_442:
        /*005c*/ 	.word	0x00000000
        /*0060*/ 	.short	0x0004
        /*0062*/ 	.short	0x0020
        /*0064*/ 	.byte	0x00, 0xf5, 0x21, 0x00


	//----- nvinfo : EIATTR_KPARAM_INFO
	.align		4
.L_443:
        /*0068*/ 	.byte	0x04, 0x17
        /*006a*/ 	.short	(.L_445 - .L_444)
.L_444:
        /*006c*/ 	.word	0x00000000
        /*0070*/ 	.short	0x0003
        /*0072*/ 	.short	0x0018
        /*0074*/ 	.byte	0x00, 0xf5, 0x21, 0x00


	//----- nvinfo : EIATTR_KPARAM_INFO
	.align		4
.L_445:
        /*0078*/ 	.byte	0x04, 0x17
        /*007a*/ 	.short	(.L_447 - .L_446)
.L_446:
        /*007c*/ 	.word	0x00000000
        /*0080*/ 	.short	0x0002
        /*0082*/ 	.short	0x0010
        /*0084*/ 	.byte	0x00, 0xf5, 0x21, 0x00


	//----- nvinfo : EIATTR_KPARAM_INFO
	.align		4
.L_447:
        /*0088*/ 	.byte	0x04, 0x17
        /*008a*/ 	.short	(.L_449 - .L_448)
.L_448:
        /*008c*/ 	.word	0x00000000
        /*0090*/ 	.short	0x0001
        /*0092*/ 	.short	0x0008
        /*0094*/ 	.byte	0x00, 0xf5, 0x21, 0x00


	//----- nvinfo : EIATTR_KPARAM_INFO
	.align		4
.L_449:
        /*0098*/ 	.byte	0x04, 0x17
        /*009a*/ 	.short	(.L_451 - .L_450)
.L_450:
        /*009c*/ 	.word	0x00000000
        /*00a0*/ 	.short	0x0000
        /*00a2*/ 	.short	0x0000
        /*00a4*/ 	.byte	0x00, 0xf5, 0x21, 0x00


	//----- nvinfo : EIATTR_SPARSE_MMA_MASK
	.align		4
.L_451:
        /*00a8*/ 	.byte	0x03, 0x50
        /*00aa*/ 	.short	0x0000


	//----- nvinfo : EIATTR_MAXREG_COUNT
	.align		4
        /*00ac*/ 	.byte	0x03, 0x1b
        /*00ae*/ 	.short	0x00ff


	//----- nvinfo : EIATTR_NUM_BARRIERS
	.align		4
        /*00b0*/ 	.byte	0x02, 0x4c
        /*00b2*/ 	.byte	0x01
	.zero		1


	//----- nvinfo : EIATTR_MERCURY_ISA_VERSION
	.align		4
        /*00b4*/ 	.byte	0x03, 0x5f
        /*00b6*/ 	.short	0x0101


	//----- nvinfo : EIATTR_COOP_GROUP_MASK_REGIDS
	.align		4
        /*00b8*/ 	.byte	0x04, 0x29
        /*00ba*/ 	.short	(.L_453 - .L_452)


	//   ....[0]....
.L_452:
        /*00bc*/ 	.word	0xffffffff


	//   ....[1]....
        /*00c0*/ 	.word	0xffffffff


	//   ....[2]....
        /*00c4*/ 	.word	0xffffffff


	//   ....[3]....
        /*00c8*/ 	.word	0xffffffff


	//   ....[4]....
        /*00cc*/ 	.word	0xffffffff


	//   ....[5]....
        /*00d0*/ 	.word	0xffffffff


	//   ....[6]....
        /*00d4*/ 	.word	0xffffffff


	//   ....[7]....
        /*00d8*/ 	.word	0xffffffff


	//   ....[8]....
        /*00dc*/ 	.word	0xffffffff


	//   ....[9]....
        /*00e0*/ 	.word	0xffffffff


	//   ....[10]....
        /*00e4*/ 	.word	0xffffffff


	//   ....[11]....
        /*00e8*/ 	.word	0xffffffff


	//   ....[12]....
        /*00ec*/ 	.word	0xffffffff


	//   ....[13]....
        /*00f0*/ 	.word	0xffffffff


	//   ....[14]....
        /*00f4*/ 	.word	0xffffffff


	//   ....[15]....
        /*00f8*/ 	.word	0xffffffff


	//   ....[16]....
        /*00fc*/ 	.word	0xffffffff


	//   ....[17]....
        /*0100*/ 	.word	0xffffffff


	//   ....[18]....
        /*0104*/ 	.word	0xffffffff


	//   ....[19]....
        /*0108*/ 	.word	0xffffffff


	//   ....[20]....
        /*010c*/ 	.word	0x05000014


	//   ....[21]....
        /*0110*/ 	.word	0x05000014


	//   ....[22]....
        /*0114*/ 	.word	0x05000014


	//   ....[23]....
        /*0118*/ 	.word	0x05000014


	//   ....[24]....
        /*011c*/ 	.word	0x05000014


	//   ....[25]....
        /*0120*/ 	.word	0x05000014


	//   ....[26]....
        /*0124*/ 	.word	0x05000014


	//   ....[27]....
        /*0128*/ 	.word	0x05000014


	//   ....[28]....
        /*012c*/ 	.word	0x05000014


	//   ....[29]....
        /*0130*/ 	.word	0x05000014


	//----- nvinfo : EIATTR_COOP_GROUP_INSTR_OFFSETS
	.align		4
.L_453:
        /*0134*/ 	.byte	0x04, 0x28
        /*0136*/ 	.short	(.L_455 - .L_454)


	//   ....[0]....
.L_454:
        /*0138*/ 	.word	0x00000750


	//   ....[1]....
        /*013c*/ 	.word	0x00000790


	//   ....[2]....
        /*0140*/ 	.word	0x000007c0


	//   ....[3]....
        /*0144*/ 	.word	0x00000800


	//   ....[4]....
        /*0148*/ 	.word	0x00000860


	//   ....[5]....
        /*014c*/ 	.word	0x00000940


	//   ....[6]....
        /*0150*/ 	.word	0x00000960


	//   ....[7]....
        /*0154*/ 	.word	0x00000980


	//   ....[8]....
        /*0158*/ 	.word	0x000009a0


	//   ....[9]....
        /*015c*/ 	.word	0x000009c0


	//   ....[10]....
        /*0160*/ 	.word	0x00001110


	//   ....[11]....
        /*0164*/ 	.word	0x00001180


	//   ....[12]....
        /*0168*/ 	.word	0x000011a0


	//   ....[13]....
        /*016c*/ 	.word	0x000011c0


	//   ....[14]....
        /*0170*/ 	.word	0x000011e0


	//   ....[15]....
        /*0174*/ 	.word	0x00001270


	//   ....[16]....
        /*0178*/ 	.word	0x00001290


	//   ....[17]....
        /*017c*/ 	.word	0x000012b0


	//   ....[18]....
        /*0180*/ 	.word	0x000012d0


	//   ....[19]....
        /*0184*/ 	.word	0x000012f0


	//   ....[20]....
        /*0188*/ 	.word	0x00003120


	//   ....[21]....
        /*018c*/ 	.word	0x00003190


	//   ....[22]....
        /*0190*/ 	.word	0x00003200


	//   ....[23]....
        /*0194*/ 	.word	0x00003270


	//   ....[24]....
        /*0198*/ 	.word	0x000032e0


	//   ....[25]....
        /*019c*/ 	.word	0x00003360


	//   ....[26]....
        /*01a0*/ 	.word	0x000033d0


	//   ....[27]....
        /*01a4*/ 	.word	0x00003440


	//   ....[28]....
        /*01a8*/ 	.word	0x000034b0


	//   ....[29]....
        /*01ac*/ 	.word	0x00003520


	//----- nvinfo : EIATTR_VRC_CTA_INIT_COUNT
	.align		4
.L_455:
        /*01b0*/ 	.byte	0x02, 0x4a
	.zero		1
	.zero		1


	//----- nvinfo : EIATTR_EXIT_INSTR_OFFSETS
	.align		4
        /*01b4*/ 	.byte	0x04, 0x1c
        /*01b6*/ 	.short	(.L_457 - .L_456)


	//   ....[0]....
.L_456:
        /*01b8*/ 	.word	0x00001530


	//   ....[1]....
        /*01bc*/ 	.word	0x00001ac0


	//   ....[2]....
        /*01c0*/ 	.word	0x00002270


	//   ....[3]....
        /*01c4*/ 	.word	0x00002800


	//   ....[4]....
        /*01c8*/ 	.word	0x000030c0


	//----- nvinfo : EIATTR_CRS_STACK_SIZE
	.align		4
.L_457:
        /*01cc*/ 	.byte	0x04, 0x1e
        /*01ce*/ 	.short	(.L_459 - .L_458)
.L_458:
        /*01d0*/ 	.word	0x00000000


	//----- nvinfo : EIATTR_CBANK_PARAM_SIZE
	.align		4
.L_459:
        /*01d4*/ 	.byte	0x03, 0x19
        /*01d6*/ 	.short	0x0040


	//----- nvinfo : EIATTR_PARAM_CBANK
	.align		4
        /*01d8*/ 	.byte	0x04, 0x0a
        /*01da*/ 	.short	(.L_461 - .L_460)
	.align		4
.L_460:
        /*01dc*/ 	.word	index@(.nv.constant0._Z22adaln_layernorm_kernelI13__nv_bfloat16fEvPT_PKS1_S4_S4_S4_S4_iiif)
        /*01e0*/ 	.short	0x0380
        /*01e2*/ 	.short	0x0040


	//----- nvinfo : EIATTR_SW_WAR
	.align		4
.L_461:
        /*01e4*/ 	.byte	0x04, 0x36
        /*01e6*/ 	.short	(.L_463 - .L_462)
.L_462:
        /*01e8*/ 	.word	0x00000008
.L_463:


//--------------------- .nv.info._Z22adaln_layernorm_kernelI6__halffEvPT_PKS1_S4_S4_S4_S4_iiif --------------------------
	.section	.nv.info._Z22adaln_layernorm_kernelI6__halffEvPT_PKS1_S4_S4_S4_S4_iiif,"",@"SHT_CUDA_INFO"
	.sectionflags	@""
	.align	4


	//----- nvinfo : EIATTR_CUDA_API_VERSION
	.align		4
        /*0000*/ 	.byte	0x04, 0x37
        /*0002*/ 	.short	(.L_465 - .L_464)
.L_464:
        /*0004*/ 	.word	0x00000082


	//----- nvinfo : EIATTR_KPARAM_INFO
	.align		4
.L_465:
        /*0008*/ 	.byte	0x04, 0x17
        /*000a*/ 	.short	(.L_467 - .L_466)
.L_466:
        /*000c*/ 	.word	0x00000000
        /*0010*/ 	.short	0x0009
        /*0012*/ 	.short	0x003c
        /*0014*/ 	.byte	0x00, 0xf0, 0x11, 0x00


	//----- nvinfo : EIATTR_KPARAM_INFO
	.align		4
.L_467:
        /*0018*/ 	.byte	0x04, 0x17
        /*001a*/ 	.short	(.L_469 - .L_468)
.L_468:
        /*001c*/ 	.word	0x00000000
        /*0020*/ 	.short	0x0008
        /*0022*/ 	.short	0x0038
        /*0024*/ 	.byte	0x00, 0xf0, 0x11, 0x00


	//----- nvinfo : EIATTR_KPARAM_INFO
	.align		4
.L_469:
        /*0028*/ 	.byte	0x04, 0x17
        /*002a*/ 	.short	(.L_471 - .L_470)
.L_470:
        /*002c*/ 	.word	0x00000000
        /*0030*/ 	.short	0x0007
        /*0032*/ 	.short	0x0034
        /*0034*/ 	.byte	0x00, 0xf0, 0x11, 0x00


	//----- nvinfo : EIATTR_KPARAM_INFO
	.align		4
.L_471:
        /*0038*/ 	.byte	0x04, 0x17
        /*003a*/ 	.short	(.L_473 - .L_472)
.L_472:
        /*003c*/ 	.word	0x00000000
        /*0040*/ 	.short	0x0006
        /*0042*/ 	.short	0x0030
        /*0044*/ 	.byte	0x00, 0xf0, 0x11, 0x00


	//----- nvinfo : EIATTR_KPARAM_INFO
	.align		4
.L_473:
        /*0048*/ 	.byte	0x04, 0x17
        /*004a*/ 	.short	(.L_475 - .L_474)
.L_474:
        /*004c*/ 	.word	0x00000000
        /*0050*/ 	.short	0x0005
        /*0052*/ 	.short	0x0028
        /*0054*/ 	.byte	0x00, 0xf5, 0x21, 0x00


	//----- nvinfo : EIATTR_KPARAM_INFO
	.align		4
.L_475:
        /*0058*/ 	.byte	0x04, 0x17
        /*005a*/ 	.short	(.L_477 - .L_476)
.L_476:
        /*005c*/ 	.word	0x00000000
        /*0060*/ 	.short	0x0004
        /*0062*/ 	.short	0x0020
        /*0064*/ 	.byte	0x00, 0xf5, 0x21, 0x00


	//----- nvinfo : EIATTR_KPARAM_INFO
	.align		4
.L_477:
        /*0068*/ 	.byte	0x04, 0x17
        /*006a*/ 	.short	(.L_479 - .L_478)
.L_478:
        /*006c*/ 	.word	0x00000000
        /*0070*/ 	.short	0x0003
        /*0072*/ 	.short	0x0018
        /*0074*/ 	.byte	0x00, 0xf5, 0x21, 0x00


	//----- nvinfo : EIATTR_KPARAM_INFO
	.align		4
.L_479:
        /*0078*/ 	.byte	0x04, 0x17
        /*007a*/ 	.short	(.L_481 - .L_480)
.L_480:
        /*007c*/ 	.word	0x00000000
        /*0080*/ 	.short	0x0002
        /*0082*/ 	.short	0x0010
        /*0084*/ 	.byte	0x00, 0xf5, 0x21, 0x00


	//----- nvinfo : EIATTR_KPARAM_INFO
	.align		4
.L_481:
        /*0088*/ 	.byte	0x04, 0x17
        /*008a*/ 	.short	(.L_483 - .L_482)
.L_482:
        /*008c*/ 	.word	0x00000000
        /*0090*/ 	.short	0x0001
        /*0092*/ 	.short	0x0008
        /*0094*/ 	.byte	0x00, 0xf5, 0x21, 0x00


	//----- nvinfo : EIATTR_KPARAM_INFO
	.align		4
.L_483:
        /*0098*/ 	.byte	0x04, 0x17
        /*009a*/ 	.short	(.L_485 - .L_484)
.L_484:
        /*009c*/ 	.word	0x00000000
        /*00a0*/ 	.short	0x0000
        /*00a2*/ 	.short	0x0000
        /*00a4*/ 	.byte	0x00, 0xf5, 0x21, 0x00


	//----- nvinfo : EIATTR_SPARSE_MMA_MASK
	.align		4
.L_485:
        /*00a8*/ 	.byte	0x03, 0x50
        /*00aa*/ 	.short	0x0000


	//----- nvinfo : EIATTR_MAXREG_COUNT
	.align		4
        /*00ac*/ 	.byte	0x03, 0x1b
        /*00ae*/ 	.short	0x00ff


	//----- nvinfo : EIATTR_NUM_BARRIERS
	.align		4
        /*00b0*/ 	.byte	0x02, 0x4c
        /*00b2*/ 	.byte	0x01
	.zero		1


	//----- nvinfo : EIATTR_MERCURY_ISA_VERSION
	.align		4
        /*00b4*/ 	.byte	0x03, 0x5f
        /*00b6*/ 	.short	0x0101


	//----- nvinfo : EIATTR_COOP_GROUP_MASK_REGIDS
	.align		4
        /*00b8*/ 	.byte	0x04, 0x29
        /*00ba*/ 	.short	(.L_487 - .L_486)


	//   ....[0]....
.L_486:
        /*00bc*/ 	.word	0xffffffff


	//   ....[1]....
        /*00c0*/ 	.word	0xffffffff


	//   ....[2]....
        /*00c4*/ 	.word	0xffffffff


	//   ....[3]....
        /*00c8*/ 	.word	0xffffffff


	//   ....[4]....
        /*00cc*/ 	.word	0xffffffff


	//   ....[5]....
        /*00d0*/ 	.word	0xffffffff


	//   ....[6]....
        /*00d4*/ 	.word	0xffffffff


	//   ....[7]....
        /*00d8*/ 	.word	0xffffffff


	//   ....[8]....
        /*00dc*/ 	.word	0xffffffff


	//   ....[9]....
        /*00e0*/ 	.word	0xffffffff


	//   ....[10]....
        /*00e4*/ 	.word	0xffffffff


	//   ....[11]....
        /*00e8*/ 	.word	0xffffffff


	//   ....[12]....
        /*00ec*/ 	.word	0xffffffff


	//   ....[13]....
        /*00f0*/ 	.word	0xffffffff


	//   ....[14]....
        /*00f4*/ 	.word	0xffffffff


	//   ....[15]....
        /*00f8*/ 	.word	0xffffffff


	//   ....[16]....
        /*00fc*/ 	.word	0xffffffff


	//   ....[17]....
        /*0100*/ 	.word	0xffffffff


	//   ....[18]....
        /*0104*/ 	.word	0xffffffff


	//   ....[19]....
        /*0108*/ 	.word	0xffffffff


	//   ....[20]....
        /*010c*/ 	.word	0x05000014


	//   ....[21]....
        /*0110*/ 	.word	0x05000014


	//   ....[22]....
        /*0114*/ 	.word	0x05000014


	//   ....[23]....
        /*0118*/ 	.word	0x05000014


	//   ....[24]....
        /*011c*/ 	.word	0x05000014


	//   ....[25]....
        /*0120*/ 	.word	0x05000014


	//   ....[26]....
        /*0124*/ 	.word	0x05000014


	//   ....[27]....
        /*0128*/ 	.word	0x05000014


	//   ....[28]....
        /*012c*/ 	.word	0x05000014


	//   ....[29]....
        /*0130*/ 	.word	0x05000014


	//----- nvinfo : EIATTR_COOP_GROUP_INSTR_OFFSETS
	.align		4
.L_487:
        /*0134*/ 	.byte	0x04, 0x28
        /*0136*/ 	.short	(.L_489 - .L_488)


	//   ....[0]....
.L_488:
        /*0138*/ 	.word	0x00000750


	//   ....[1]....
        /*013c*/ 	.word	0x00000790


	//   ....[2]....
        /*0140*/ 	.word	0x000007c0


	//   ....[3]....
        /*0144*/ 	.word	0x00000800


	//   ....[4]....
        /*0148*/ 	.word	0x00000860


	//   ....[5]....
        /*014c*/ 	.word	0x00000940


	//   ....[6]....
        /*0150*/ 	.word	0x00000960


	//   ....[7]....
        /*0154*/ 	.word	0x00000980


	//   ....[8]....
        /*0158*/ 	.word	0x000009a0


	//   ....[9]....
        /*015c*/ 	.word	0x000009c0


	//   ....[10]....
        /*0160*/ 	.word	0x00001110


	//   ....[11]....
        /*0164*/ 	.word	0x00001180


	//   ....[12]....
        /*0168*/ 	.word	0x000011a0


	//   ....[13]....
        /*016c*/ 	.word	0x000011c0


	//   ....[14]....
        /*0170*/ 	.word	0x000011e0


	//   ....[15]....
        /*0174*/ 	.word	0x00001270


	//   ....[16]....
        /*0178*/ 	.word	0x00001290


	//   ....[17]....
        /*017c*/ 	.word	0x000012b0


	//   ....[18]....
        /*0180*/ 	.word	0x000012d0


	//   ....[19]....
        /*0184*/ 	.word	0x000012f0


	//   ....[20]....
        /*0188*/ 	.word	0x00003120


	//   ....[21]....
        /*018c*/ 	.word	0x00003190


	//   ....[22]....
        /*0190*/ 	.word	0x00003200


	//   ....[23]....
        /*0194*/ 	.word	0x00003270


	//   ....[24]....
        /*0198*/ 	.word	0x000032e0


	//   ....[25]....
        /*019c*/ 	.word	0x00003360


	//   ....[26]....
        /*01a0*/ 	.word	0x000033d0


	//   ....[27]....
        /*01a4*/ 	.word	0x00003440


	//   ....[28]....
        /*01a8*/ 	.word	0x000034b0


	//   ....[29]....
        /*01ac*/ 	.word	0x00003520


	//----- nvinfo : EIATTR_VRC_CTA_INIT_COUNT
	.align		4
.L_489:
        /*01b0*/ 	.byte	0x02, 0x4a
	.zero		1
	.zero		1


	//----- nvinfo : EIATTR_EXIT_INSTR_OFFSETS
	.align		4
        /*01b4*/ 	.byte	0x04, 0x1c
        /*01b6*/ 	.short	(.L_491 - .L_490)


	//   ....[0]....
.L_490:
        /*01b8*/ 	.word	0x00001530


	//   ....[1]....
        /*01bc*/ 	.word	0x00001ac0


	//   ....[2]....
        /*01c0*/ 	.word	0x00002270


	//   ....[3]....
        /*01c4*/ 	.word	0x00002800


	//   ....[4]....
        /*01c8*/ 	.word	0x000030c0


	//----- nvinfo : EIATTR_CRS_STACK_SIZE
	.align		4
.L_491:
        /*01cc*/ 	.byte	0x04, 0x1e
        /*01ce*/ 	.short	(.L_493 - .L_492)
.L_492:
        /*01d0*/ 	.word	0x00000000


	//----- nvinfo : EIATTR_CBANK_PARAM_SIZE
	.align		4
.L_493:
        /*01d4*/ 	.byte	0x03, 0x19
        /*01d6*/ 	.short	0x0040


	//----- nvinfo : EIATTR_PARAM_CBANK
	.align		4
        /*01d8*/ 	.byte	0x04, 0x0a
        /*01da*/ 	.short	(.L_495 - .L_494)
	.align		4
.L_494:
        /*01dc*/ 	.word	index@(.nv.constant0._Z22adaln_layernorm_kernelI6__halffEvPT_PKS1_S4_S4_S4_S4_iiif)
        /*01e0*/ 	.short	0x0380
        /*01e2*/ 	.short	0x0040


	//----- nvinfo : EIATTR_SW_WAR
	.align		4
.L_495:
        /*01e4*/ 	.byte	0x04, 0x36
        /*01e6*/ 	.short	(.L_497 - .L_496)
.L_496:
        /*01e8*/ 	.word	0x00000008
.L_497:


//--------------------- .nv.callgraph             --------------------------
	.section	.nv.callgraph,"",@"SHT_CUDA_CALLGRAPH"
	.align	4
	.sectionentsize	8
	.align		4
        /*0000*/ 	.word	0x00000000
	.align		4
        /*0004*/ 	.word	0xffffffff
	.align		4
        /*0008*/ 	.word	0x00000000
	.align		4
        /*000c*/ 	.word	0xfffffffe
	.align		4
        /*0010*/ 	.word	0x00000000
	.align		4
        /*0014*/ 	.word	0xfffffffd
	.align		4
        /*0018*/ 	.word	0x00000000
	.align		4
        /*001c*/ 	.word	0xfffffffc


//--------------------- .text._Z21adaln_residual_kernelIffEvPT_PKS0_S3_S3_S3_S3_iiif --------------------------
	.section	.text._Z21adaln_residual_kernelIffEvPT_PKS0_S3_S3_S3_S3_iiif,"ax",@progbits
	.align	128
        .global         _Z21adaln_residual_kernelIffEvPT_PKS0_S3_S3_S3_S3_iiif
        .type           _Z21adaln_residual_kernelIffEvPT_PKS0_S3_S3_S3_S3_iiif,@function
        .size           _Z21adaln_residual_kernelIffEvPT_PKS0_S3_S3_S3_S3_iiif,(.L_x_465 - _Z21adaln_residual_kernelIffEvPT_PKS0_S3_S3_S3_S3_iiif)
        .other          _Z21adaln_residual_kernelIffEvPT_PKS0_S3_S3_S3_S3_iiif,@"STO_CUDA_ENTRY STV_DEFAULT"
_Z21adaln_residual_kernelIffEvPT_PKS0_S3_S3_S3_S3_iiif:
.text._Z21adaln_residual_kernelIffEvPT_PKS0_S3_S3_S3_S3_iiif:
[----:B------:R-:W-:Y:S08]  /*0000*/  LDC R1, c[0x0][0x37c] ;  /* 0x0000df00ff017b82 */ /* 0x000ff00000000800 */
[----:B------:R-:W0:Y:S01]  /*0010*/  LDC R8, c[0x0][0x3b4] ;  /* 0x0000ed00ff087b82 */ /* 0x000e220000000800 */
[----:B------:R-:W1:Y:S01]  /*0020*/  S2R R4, SR_CTAID.X ;  /* 0x0000000000047919 */ /* 0x000e620000002500 */
[----:B------:R-:W2:Y:S01]  /*0030*/  LDCU UR15, c[0x0][0x3b8] ;  /* 0x00007700ff0f77ac */ /* 0x000ea20008000800 */
[----:B------:R-:W-:Y:S01]  /*0040*/  BSSY.RECONVERGENT B0, `(.L_x_0) ;  /* 0x0000088000007945 */ /* 0x000fe20003800200 */
[----:B------:R-:W3:Y:S01]  /*0050*/  S2R R25, SR_TID.X ;  /* 0x0000000000197919 */ /* 0x000ee20000002100 */
[----:B------:R-:W4:Y:S03]  /*0060*/  LDCU.64 UR4, c[0x0][0x388] ;  /* 0x00007100ff0477ac */ /* 0x000f260008000a00 */
[----:B------:R-:W5:Y:S01]  /*0070*/  S2UR UR8, SR_CTAID.X ;  /* 0x00000000000879c3 */ /* 0x000f620000002500 */
[----:B------:R-:W4:Y:S01]  /*0080*/  LDCU.64 UR6, c[0x0][0x390] ;  /* 0x00007200ff0677ac */ /* 0x000f220008000a00 */
[----:B------:R-:W0:Y:S01]  /*0090*/  LDCU UR11, c[0x0][0x360] ;  /* 0x00006c00ff0b77ac */ /* 0x000e220008000800 */
[----:B------:R-:W0:Y:S01]  /*00a0*/  LDCU.64 UR12, c[0x0][0x358] ;  /* 0x00006b00ff0c77ac */ /* 0x000e220008000a00 */
[----:B------:R-:W0:Y:S02]  /*00b0*/  LDCU.64 UR16, c[0x0][0x388] ;  /* 0x00007100ff1077ac */ /* 0x000e240008000a00 */
[----:B0-----:R-:W-:Y:S01]  /*00c0*/  IABS R5, R8 ;  /* 0x0000000800057213 */ /* 0x001fe20000000000 */
[----:B------:R-:W0:Y:S03]  /*00d0*/  LDCU.64 UR18, c[0x0][0x390] ;  /* 0x00007200ff1277ac */ /* 0x000e260008000a00 */
[----:B------:R-:W2:Y:S01]  /*00e0*/  I2F.RP R0, R5 ;  /* 0x0000000500007306 */ /* 0x000ea20000209400 */
[----:B-1----:R-:W-:-:S07]  /*00f0*/  IABS R4, R4 ;  /* 0x0000000400047213 */ /* 0x002fce0000000000 */
[----:B--2---:R-:W1:Y:S02]  /*0100*/  MUFU.RCP R0, R0 ;  /* 0x0000000000007308 */ /* 0x004e640000001000 */
[----:B-1----:R-:W-:-:S06]  /*0110*/  VIADD R2, R0, 0xffffffe ;  /* 0x0ffffffe00027836 */ /* 0x002fcc0000000000 */
[----:B------:R1:W2:Y:S02]  /*0120*/  F2I.FTZ.U32.TRUNC.NTZ R3, R2 ;  /* 0x0000000200037305 */ /* 0x0002a4000021f000 */
[----:B-1----:R-:W-:Y:S02]  /*0130*/  IMAD.MOV.U32 R2, RZ, RZ, RZ ;  /* 0x000000ffff027224 */ /* 0x002fe400078e00ff */
[----:B--2---:R-:W-:-:S04]  /*0140*/  IMAD.MOV R6, RZ, RZ, -R3 ;  /* 0x000000ffff067224 */ /* 0x004fc800078e0a03 */
[----:B------:R-:W-:-:S04]  /*0150*/  IMAD R7, R6, R5, RZ ;  /* 0x0000000506077224 */ /* 0x000fc800078e02ff */
[----:B------:R-:W-:-:S04]  /*0160*/  IMAD.HI.U32 R3, R3, R7, R2 ;  /* 0x0000000703037227 */ /* 0x000fc800078e0002 */
[----:B------:R-:W-:Y:S02]  /*0170*/  IMAD.MOV.U32 R2, RZ, RZ, RZ ;  /* 0x000000ffff027224 */ /* 0x000fe400078e00ff */
[----:B------:R-:W-:-:S05]  /*0180*/  IMAD.HI.U32 R3, R3, R4, RZ ;  /* 0x0000000403037227 */ /* 0x000fca00078e00ff */
[----:B------:R-:W-:-:S05]  /*0190*/  IADD3 R0, PT, PT, -R3, RZ, RZ ;  /* 0x000000ff03007210 */ /* 0x000fca0007ffe1ff */
[----:B------:R-:W-:-:S05]  /*01a0*/  IMAD R0, R5, R0, R4 ;  /* 0x0000000005007224 */ /* 0x000fca00078e0204 */
[----:B------:R-:W-:-:S13]  /*01b0*/  ISETP.GT.U32.AND P2, PT, R5, R0, PT ;  /* 0x000000000500720c */ /* 0x000fda0003f44070 */
[----:B------:R-:W-:Y:S02]  /*01c0*/  @!P2 IMAD.IADD R0, R0, 0x1, -R5 ;  /* 0x000000010000a824 */ /* 0x000fe400078e0a05 */
[----:B------:R-:W-:Y:S01]  /*01d0*/  @!P2 VIADD R3, R3, 0x1 ;  /* 0x000000010303a836 */ /* 0x000fe20000000000 */
[----:B------:R-:W-:Y:S02]  /*01e0*/  ISETP.NE.AND P2, PT, R8, RZ, PT ;  /* 0x000000ff0800720c */ /* 0x000fe40003f45270 */
[----:B------:R-:W-:Y:S02]  /*01f0*/  ISETP.GE.U32.AND P0, PT, R0, R5, PT ;  /* 0x000000050000720c */ /* 0x000fe40003f06070 */
[----:B-----5:R-:W-:Y:S01]  /*0200*/  LOP3.LUT R0, R8, UR8, RZ, 0x3c, !PT ;  /* 0x0000000808007c12 */ /* 0x020fe2000f8e3cff */
[----:B------:R-:W-:-:S03]  /*0210*/  UIMAD UR8, UR8, UR15, URZ ;  /* 0x0000000f080872a4 */ /* 0x000fc6000f8e02ff */
[----:B------:R-:W-:Y:S01]  /*0220*/  ISETP.GE.AND P1, PT, R0, RZ, PT ;  /* 0x000000ff0000720c */ /* 0x000fe20003f26270 */
[----:B------:R-:W-:Y:S02]  /*0230*/  USHF.R.S32.HI UR14, URZ, 0x1f, UR8 ;  /* 0x0000001fff0e7899 */ /* 0x000fe40008011408 */
[----:B----4-:R-:W-:Y:S02]  /*0240*/  UIMAD.WIDE UR4, UR8, 0x4, UR4 ;  /* 0x00000004080478a5 */ /* 0x010fe4000f8e0204 */
[----:B------:R-:W-:Y:S02]  /*0250*/  UIMAD.WIDE UR6, UR8, 0x4, UR6 ;  /* 0x00000004080678a5 */ /* 0x000fe4000f8e0206 */
[----:B------:R-:W-:Y:S01]  /*0260*/  @P0 VIADD R3, R3, 0x1 ;  /* 0x0000000103030836 */ /* 0x000fe20000000000 */
[----:B---3--:R-:W-:-:S05]  /*0270*/  ISETP.GE.AND P0, PT, R25, UR15, PT ;  /* 0x0000000f19007c0c */ /* 0x008fca000bf06270 */
[----:B------:R-:W-:Y:S02]  /*0280*/  @!P1 IADD3 R3, PT, PT, -R3, RZ, RZ ;  /* 0x000000ff03039210 */ /* 0x000fe40007ffe1ff */
[----:B------:R-:W-:-:S05]  /*0290*/  @!P2 LOP3.LUT R3, RZ, R8, RZ, 0x33, !PT ;  /* 0x00000008ff03a212 */ /* 0x000fca00078e33ff */
[----:B------:R-:W-:-:S05]  /*02a0*/  IMAD R0, R3, UR15, RZ ;  /* 0x0000000f03007c24 */ /* 0x000fca000f8e02ff */
[----:B------:R-:W-:Y:S01]  /*02b0*/  SHF.R.S32.HI R3, RZ, 0x1f, R0 ;  /* 0x0000001fff037819 */ /* 0x000fe20000011400 */
[----:B0-----:R-:W-:Y:S06]  /*02c0*/  @P0 BRA `(.L_x_1) ;  /* 0x00000004007c0947 */ /* 0x001fec0003800000 */
[----:B------:R-:W0:Y:S01]  /*02d0*/  I2F.U32.RP R8, UR11 ;  /* 0x0000000b00087d06 */ /* 0x000e220008209000 */
[----:B------:R-:W-:Y:S01]  /*02e0*/  VIADD R2, R25, UR11 ;  /* 0x0000000b19027c36 */ /* 0x000fe20008000000 */
[----:B------:R-:W-:Y:S01]  /*02f0*/  ISETP.NE.U32.AND P2, PT, RZ, UR11, PT ;  /* 0x0000000bff007c0c */ /* 0x000fe2000bf45070 */
[----:B------:R-:W-:Y:S03]  /*0300*/  BSSY.RECONVERGENT B1, `(.L_x_2) ;  /* 0x0000034000017945 */ /* 0x000fe60003800200 */
[C---:B------:R-:W-:Y:S02]  /*0310*/  ISETP.GE.U32.AND P0, PT, R2.reuse, UR15, PT ;  /* 0x0000000f02007c0c */ /* 0x040fe4000bf06070 */
[----:B------:R-:W-:Y:S02]  /*0320*/  VIMNMX.U32 R7, PT, PT, R2, UR15, !PT ;  /* 0x0000000f02077c48 */ /* 0x000fe4000ffe0000 */
[----:B------:R-:W-:-:S04]  /*0330*/  SEL R6, RZ, 0x1, P0 ;  /* 0x00000001ff067807 */ /* 0x000fc80000000000 */
[----:B------:R-:W-:Y:S01]  /*0340*/  IADD3 R7, PT, PT, R7, -R2, -R6 ;  /* 0x8000000207077210 */ /* 0x000fe20007ffe806 */
[----:B0-----:R-:W0:Y:S02]  /*0350*/  MUFU.RCP R8, R8 ;  /* 0x0000000800087308 */ /* 0x001e240000001000 */
[----:B0-----:R-:W-:-:S06]  /*0360*/  VIADD R4, R8, 0xffffffe ;  /* 0x0ffffffe08047836 */ /* 0x001fcc0000000000 */
[----:B------:R0:W1:Y:S02]  /*0370*/  F2I.FTZ.U32.TRUNC.NTZ R5, R4 ;  /* 0x0000000400057305 */ /* 0x000064000021f000 */
[----:B0-----:R-:W-:Y:S01]  /*0380*/  IMAD.MOV.U32 R4, RZ, RZ, RZ ;  /* 0x000000ffff047224 */ /* 0x001fe200078e00ff */
[----:B-1----:R-:W-:-:S05]  /*0390*/  IADD3 R9, PT, PT, RZ, -R5, RZ ;  /* 0x80000005ff097210 */ /* 0x002fca0007ffe0ff */
[----:B------:R-:W-:-:S04]  /*03a0*/  IMAD R9, R9, UR11, RZ ;  /* 0x0000000b09097c24 */ /* 0x000fc8000f8e02ff */
[----:B------:R-:W-:-:S06]  /*03b0*/  IMAD.HI.U32 R8, R5, R9, R4 ;  /* 0x0000000905087227 */ /* 0x000fcc00078e0004 */
[----:B------:R-:W-:Y:S01]  /*03c0*/  IMAD.HI.U32 R5, R8, R7, RZ ;  /* 0x0000000708057227 */ /* 0x000fe200078e00ff */
[----:B------:R-:W-:-:S04]  /*03d0*/  MOV R8, R25 ;  /* 0x0000001900087202 */ /* 0x000fc80000000f00 */
[----:B------:R-:W-:-:S05]  /*03e0*/  IADD3 R2, PT, PT, -R5, RZ, RZ ;  /* 0x000000ff05027210 */ /* 0x000fca0007ffe1ff */
[----:B------:R-:W-:-:S05]  /*03f0*/  IMAD R7, R2, UR11, R7 ;  /* 0x0000000b02077c24 */ /* 0x000fca000f8e0207 */
[----:B------:R-:W-:-:S13]  /*0400*/  ISETP.GE.U32.AND P0, PT, R7, UR11, PT ;  /* 0x0000000b07007c0c */ /* 0x000fda000bf06070 */
[----:B------:R-:W-:Y:S02]  /*0410*/  @P0 VIADD R7, R7, -UR11 ;  /* 0x8000000b07070c36 */ /* 0x000fe40008000000 */
[----:B------:R-:W-:-:S03]  /*0420*/  @P0 VIADD R5, R5, 0x1 ;  /* 0x0000000105050836 */ /* 0x000fc60000000000 */
[----:B------:R-:W-:-:S13]  /*0430*/  ISETP.GE.U32.AND P1, PT, R7, UR11, PT ;  /* 0x0000000b07007c0c */ /* 0x000fda000bf26070 */
[----:B------:R-:W-:Y:S02]  /*0440*/  @P1 IADD3 R5, PT, PT, R5, 0x1, RZ ;  /* 0x0000000105051810 */ /* 0x000fe40007ffe0ff */
[----:B------:R-:W-:-:S05]  /*0450*/  @!P2 LOP3.LUT R5, RZ, UR11, RZ, 0x33, !PT ;  /* 0x0000000bff05ac12 */ /* 0x000fca000f8e33ff */
[----:B------:R-:W-:-:S05]  /*0460*/  IMAD.IADD R5, R6, 0x1, R5 ;  /* 0x0000000106057824 */ /* 0x000fca00078e0205 */
[C---:B------:R-:W-:Y:S02]  /*0470*/  LOP3.LUT R2, R5.reuse, 0x3, RZ, 0xc0, !PT ;  /* 0x0000000305027812 */ /* 0x040fe400078ec0ff */
[----:B------:R-:W-:Y:S02]  /*0480*/  ISETP.GE.U32.AND P0, PT, R5, 0x3, PT ;  /* 0x000000030500780c */ /* 0x000fe40003f06070 */
[----:B------:R-:W-:Y:S01]  /*0490*/  ISETP.NE.AND P1, PT, R2, 0x3, PT ;  /* 0x000000030200780c */ /* 0x000fe20003f25270 */
[----:B------:R-:W-:-:S12]  /*04a0*/  IMAD.MOV.U32 R2, RZ, RZ, RZ ;  /* 0x000000ffff027224 */ /* 0x000fd800078e00ff */
[----:B------:R-:W-:Y:S05]  /*04b0*/  @!P1 BRA `(.L_x_3) ;  /* 0x0000000000609947 */ /* 0x000fea0003800000 */
[----:B------:R-:W-:Y:S01]  /*04c0*/  USHF.L.U64.HI UR10, UR8, 0x2, UR14 ;  /* 0x00000002080a7899 */ /* 0x000fe2000801020e */
[----:B------:R-:W-:Y:S01]  /*04d0*/  VIADD R2, R5, 0x1 ;  /* 0x0000000105027836 */ /* 0x000fe20000000000 */
[----:B------:R-:W-:Y:S01]  /*04e0*/  USHF.L.U32 UR9, UR8, 0x2, URZ ;  /* 0x0000000208097899 */ /* 0x000fe200080006ff */
[----:B------:R-:W-:-:S03]  /*04f0*/  IMAD.MOV.U32 R8, RZ, RZ, R25 ;  /* 0x000000ffff087224 */ /* 0x000fc600078e0019 */
[----:B------:R-:W-:Y:S02]  /*0500*/  MOV R5, UR10 ;  /* 0x0000000a00057c02 */ /* 0x000fe40008000f00 */
[----:B------:R-:W-:Y:S01]  /*0510*/  IMAD.U32 R4, RZ, RZ, UR9 ;  /* 0x00000009ff047e24 */ /* 0x000fe2000f8e00ff */
[----:B------:R-:W-:Y:S01]  /*0520*/  LOP3.LUT R6, R2, 0x3, RZ, 0xc0, !PT ;  /* 0x0000000302067812 */ /* 0x000fe200078ec0ff */
[----:B------:R-:W-:Y:S02]  /*0530*/  IMAD.MOV.U32 R2, RZ, RZ, RZ ;  /* 0x000000ffff027224 */ /* 0x000fe400078e00ff */
[----:B------:R-:W-:Y:S01]  /*0540*/  IMAD.WIDE.U32 R4, R25, 0x4, R4 ;  /* 0x0000000419047825 */ /* 0x000fe200078e0004 */
[----:B------:R-:W-:-:S07]  /*0550*/  IADD3 R9, PT, PT, -R6, RZ, RZ ;  /* 0x000000ff06097210 */ /* 0x000fce0007ffe1ff */
.L_x_4:
[C---:B------:R-:W-:Y:S02]  /*0560*/  IADD3 R10, P2, PT, R4.reuse, UR18, RZ ;  /* 0x00000012040a7c10 */ /* 0x040fe4000ff5e0ff */
[----:B------:R-:W-:Y:S02]  /*0570*/  IADD3 R6, P1, PT, R4, UR16, RZ ;  /* 0x0000001004067c10 */ /* 0x000fe4000ff3e0ff */
[C---:B------:R-:W-:Y:S02]  /*0580*/  IADD3.X R11, PT, PT, R5.reuse, UR19, RZ, P2, !PT ;  /* 0x00000013050b7c10 */ /* 0x040fe400097fe4ff */
[----:B------:R-:W-:-:S04]  /*0590*/  IADD3.X R7, PT, PT, R5, UR17, RZ, P1, !PT ;  /* 0x0000001105077c10 */ /* 0x000fc80008ffe4ff */
[----:B------:R-:W2:Y:S04]  /*05a0*/  LDG.E.CONSTANT R11, desc[UR12][R10.64] ;  /* 0x0000000c0a0b7981 */ /* 0x000ea8000c1e9900 */
[----:B------:R-:W2:Y:S01]  /*05b0*/  LDG.E.CONSTANT R6, desc[UR12][R6.64] ;  /* 0x0000000c06067981 */ /* 0x000ea2000c1e9900 */
[----:B------:R-:W-:-:S05]  /*05c0*/  VIADD R9, R9, 0x1 ;  /* 0x0000000109097836 */ /* 0x000fca0000000000 */
[----:B------:R-:W-:Y:S01]  /*05d0*/  ISETP.NE.AND P1, PT, R9, RZ, PT ;  /* 0x000000ff0900720c */ /* 0x000fe20003f25270 */
[----:B------:R-:W-:Y:S01]  /*05e0*/  IMAD.U32 R15, RZ, RZ, UR11 ;  /* 0x0000000bff0f7e24 */ /* 0x000fe2000f8e00ff */
[----:B------:R-:W-:-:S03]  /*05f0*/  IADD3 R8, PT, PT, R8, UR11, RZ ;  /* 0x0000000b08087c10 */ /* 0x000fc6000fffe0ff */
[----:B------:R-:W-:-:S04]  /*0600*/  IMAD.WIDE.U32 R4, R15, 0x4, R4 ;  /* 0x000000040f047825 */ /* 0x000fc800078e0004 */
[----:B--2---:R-:W-:-:S04]  /*0610*/  FADD R13, R6, R11 ;  /* 0x0000000b060d7221 */ /* 0x004fc80000000000 */
[----:B------:R-:W-:Y:S01]  /*0620*/  FFMA R2, R13, R13, R2 ;  /* 0x0000000d0d027223 */ /* 0x000fe20000000002 */
[----:B------:R-:W-:Y:S06]  /*0630*/  @P1 BRA `(.L_x_4) ;  /* 0xfffffffc00c81947 */ /* 0x000fec000383ffff */
.L_x_3:
[----:B------:R-:W-:Y:S05]  /*0640*/  BSYNC.RECONVERGENT B1 ;  /* 0x0000000000017941 */ /* 0x000fea0003800200 */
.L_x_2:
[----:B------:R-:W-:Y:S05]  /*0650*/  @!P0 BRA `(.L_x_1) ;  /* 0x0000000000988947 */ /* 0x000fea0003800000 */
.L_x_5:
[----:B------:R-:W-:Y:S02]  /*0660*/  IMAD.MOV.U32 R5, RZ, RZ, 0x4 ;  /* 0x00000004ff057424 */ /* 0x000fe400078e00ff */
[----:B------:R-:W-:Y:S02]  /*0670*/  IMAD.MOV.U32 R7, RZ, RZ, 0x4 ;  /* 0x00000004ff077424 */ /* 0x000fe400078e00ff */
[----:B------:R-:W-:Y:S02]  /*0680*/  HFMA2 R13, -RZ, RZ, 0, 2.384185791015625e-07 ;  /* 0x00000004ff0d7431 */ /* 0x000fe400000001ff */
[C---:B------:R-:W-:Y:S01]  /*0690*/  IMAD.WIDE.U32 R4, R8.reuse, R5, UR4 ;  /* 0x0000000408047e25 */ /* 0x040fe2000f8e0005 */
[----:B------:R-:W-:-:S03]  /*06a0*/  IADD3 R18, PT, PT, R8, UR11, RZ ;  /* 0x0000000b08127c10 */ /* 0x000fc6000fffe0ff */
[----:B------:R-:W-:Y:S02]  /*06b0*/  IMAD.WIDE.U32 R6, R8, R7, UR6 ;  /* 0x0000000608067e25 */ /* 0x000fe4000f8e0007 */
[----:B------:R-:W2:Y:S02]  /*06c0*/  LDG.E.CONSTANT R8, desc[UR12][R4.64] ;  /* 0x0000000c04087981 */ /* 0x000ea4000c1e9900 */
[----:B------:R-:W-:Y:S02]  /*06d0*/  IMAD.MOV.U32 R17, RZ, RZ, 0x4 ;  /* 0x00000004ff117424 */ /* 0x000fe400078e00ff */
[----:B------:R-:W-:Y:S01]  /*06e0*/  IMAD.MOV.U32 R19, RZ, RZ, 0x4 ;  /* 0x00000004ff137424 */ /* 0x000fe200078e00ff */
[----:B------:R0:W2:Y:S01]  /*06f0*/  LDG.E.CONSTANT R9, desc[UR12][R6.64] ;  /* 0x0000000c06097981 */ /* 0x0000a2000c1e9900 */
[----:B------:R-:W-:-:S04]  /*0700*/  IMAD.WIDE.U32 R16, R18, R17, UR4 ;  /* 0x0000000412107e25 */ /* 0x000fc8000f8e0011 */
[C---:B------:R-:W-:Y:S02]  /*0710*/  VIADD R14, R18.reuse, UR11 ;  /* 0x0000000b120e7c36 */ /* 0x040fe40008000000 */
[----:B------:R-:W-:Y:S01]  /*0720*/  IMAD.MOV.U32 R15, RZ, RZ, 0x4 ;  /* 0x00000004ff0f7424 */ /* 0x000fe200078e00ff */
[----:B------:R-:W-:Y:S01]  /*0730*/  MOV R20, 0x4 ;  /* 0x0000000400147802 */ /* 0x000fe20000000f00 */
[----:B------:R-:W-:Y:S01]  /*0740*/  IMAD.WIDE.U32 R18, R18, R19, UR6 ;  /* 0x0000000612127e25 */ /* 0x000fe2000f8e0013 */
[----:B------:R-:W3:Y:S03]  /*0750*/  LDG.E.CONSTANT R10, desc[UR12][R16.64] ;  /* 0x0000000c100a7981 */ /* 0x000ee6000c1e9900 */
[C---:B------:R-:W-:Y:S02]  /*0760*/  VIADD R11, R14.reuse, UR11 ;  /* 0x0000000b0e0b7c36 */ /* 0x040fe40008000000 */
[----:B------:R-:W-:Y:S01]  /*0770*/  IMAD.WIDE.U32 R12, R14, R13, UR4 ;  /* 0x000000040e0c7e25 */ /* 0x000fe2000f8e000d */
[----:B------:R-:W3:Y:S03]  /*0780*/  LDG.E.CONSTANT R19, desc[UR12][R18.64] ;  /* 0x0000000c12137981 */ /* 0x000ee6000c1e9900 */
[----:B------:R-:W-:-:S02]  /*0790*/  IMAD.MOV.U32 R22, RZ, RZ, 0x4 ;  /* 0x00000004ff167424 */ /* 0x000fc400078e00ff */
[----:B------:R-:W-:Y:S01]  /*07a0*/  IMAD.WIDE.U32 R14, R14, R15, UR6 ;  /* 0x000000060e0e7e25 */ /* 0x000fe2000f8e000f */
[----:B------:R-:W4:Y:S03]  /*07b0*/  LDG.E.CONSTANT R12, desc[UR12][R12.64] ;  /* 0x0000000c0c0c7981 */ /* 0x000f26000c1e9900 */
[C---:B0-----:R-:W-:Y:S02]  /*07c0*/  IMAD.WIDE.U32 R6, R11.reuse, R20, UR4 ;  /* 0x000000040b067e25 */ /* 0x041fe4000f8e0014 */
[----:B------:R-:W4:Y:S02]  /*07d0*/  LDG.E.CONSTANT R15, desc[UR12][R14.64] ;  /* 0x0000000c0e0f7981 */ /* 0x000f24000c1e9900 */
[C---:B------:R-:W-:Y:S02]  /*07e0*/  IMAD.WIDE.U32 R4, R11.reuse, R22, UR6 ;  /* 0x000000060b047e25 */ /* 0x040fe4000f8e0016 */
[----:B------:R-:W5:Y:S04]  /*07f0*/  LDG.E.CONSTANT R6, desc[UR12][R6.64] ;  /* 0x0000000c06067981 */ /* 0x000f68000c1e9900 */
[----:B------:R-:W5:Y:S01]  /*0800*/  LDG.E.CONSTANT R5, desc[UR12][R4.64] ;  /* 0x0000000c04057981 */ /* 0x000f62000c1e9900 */
[----:B--2---:R-:W-:Y:S01]  /*0810*/  FADD R9, R8, R9 ;  /* 0x0000000908097221 */ /* 0x004fe20000000000 */
[----:B------:R-:W-:-:S04]  /*0820*/  IADD3 R8, PT, PT, R11, UR11, RZ ;  /* 0x0000000b0b087c10 */ /* 0x000fc8000fffe0ff */
[----:B------:R-:W-:Y:S01]  /*0830*/  ISETP.GE.AND P0, PT, R8, UR15, PT ;  /* 0x0000000f08007c0c */ /* 0x000fe2000bf06270 */
[----:B------:R-:W-:Y:S01]  /*0840*/  FFMA R2, R9, R9, R2 ;  /* 0x0000000909027223 */ /* 0x000fe20000000002 */
[----:B---3--:R-:W-:-:S04]  /*0850*/  FADD R19, R10, R19 ;  /* 0x000000130a137221 */ /* 0x008fc80000000000 */
[----:B------:R-:W-:Y:S01]  /*0860*/  FFMA R2, R19, R19, R2 ;  /* 0x0000001313027223 */ /* 0x000fe20000000002 */
[----:B----4-:R-:W-:-:S04]  /*0870*/  FADD R9, R12, R15 ;  /* 0x0000000f0c097221 */ /* 0x010fc80000000000 */
[----:B------:R-:W-:Y:S01]  /*0880*/  FFMA R2, R9, R9, R2 ;  /* 0x0000000909027223 */ /* 0x000fe20000000002 */
[----:B-----5:R-:W-:-:S04]  /*0890*/  FADD R11, R6, R5 ;  /* 0x00000005060b7221 */ /* 0x020fc80000000000 */
[----:B------:R-:W-:Y:S01]  /*08a0*/  FFMA R2, R11, R11, R2 ;  /* 0x0000000b0b027223 */ /* 0x000fe20000000002 */
[----:B------:R-:W-:Y:S06]  /*08b0*/  @!P0 BRA `(.L_x_5) ;  /* 0xfffffffc00688947 */ /* 0x000fec000383ffff */
.L_x_1:
[----:B------:R-:W-:Y:S05]  /*08c0*/  BSYNC.RECONVERGENT B0 ;  /* 0x0000000000007941 */ /* 0x000fea0003800200 */
.L_x_0:
[----:B------:R-:W0:Y:S01]  /*08d0*/  SHFL.BFLY PT, R5, R2, 0x10, 0x1f ;  /* 0x0e001f0002057f89 */ /* 0x000e2200000e0000 */
[----:B------:R-:W-:Y:S01]  /*08e0*/  LOP3.LUT P0, RZ, R25, 0x1f, RZ, 0xc0, !PT ;  /* 0x0000001f19ff7812 */ /* 0x000fe2000780c0ff */
[----:B------:R-:W-:-:S04]  /*08f0*/  UIADD3 UR9, UPT, UPT, UR11, 0x1f, URZ ;  /* 0x0000001f0b097890 */ /* 0x000fc8000fffe0ff */
[----:B------:R-:W-:-:S06]  /*0900*/  USHF.R.U32.HI UR9, URZ, 0x5, UR9 ;  /* 0x00000005ff097899 */ /* 0x000fcc0008011609 */
[----:B------:R-:W-:Y:S02]  /*0910*/  ISETP.GE.U32.AND P1, PT, R25, UR9, PT ;  /* 0x0000000919007c0c */ /* 0x000fe4000bf26070 */
[----:B------:R-:W1:Y:S01]  /*0920*/  @!P0 S2R R9, SR_CgaCtaId ;  /* 0x0000000000098919 */ /* 0x000e620000008800 */
[----:B0-----:R-:W-:Y:S01]  /*0930*/  FADD R5, R5, R2 ;  /* 0x0000000205057221 */ /* 0x001fe20000000000 */
[----:B------:R-:W-:-:S09]  /*0940*/  @!P0 MOV R2, 0x400 ;  /* 0x0000040000028802 */ /* 0x000fd20000000f00 */
[----:B------:R-:W0:Y:S01]  /*0950*/  @!P1 S2R R11, SR_CgaCtaId ;  /* 0x00000000000b9919 */ /* 0x000e220000008800 */
[----:B------:R-:W2:Y:S01]  /*0960*/  SHFL.BFLY PT, R4, R5, 0x8, 0x1f ;  /* 0x0d001f0005047f89 */ /* 0x000ea200000e0000 */
[----:B------:R-:W-:-:S05]  /*0970*/  @!P0 VIADD R2, R2, 0x10 ;  /* 0x0000001002028836 */ /* 0x000fca0000000000 */
[----:B-1----:R-:W-:-:S04]  /*0980*/  @!P0 LEA R2, R9, R2, 0x18 ;  /* 0x0000000209028211 */ /* 0x002fc800078ec0ff */
[----:B------:R-:W-:Y:S01]  /*0990*/  @!P0 LEA.HI R2, R25, R2, RZ, 0x1d ;  /* 0x0000000219028211 */ /* 0x000fe200078fe8ff */
[----:B--2---:R-:W-:-:S05]  /*09a0*/  FADD R4, R5, R4 ;  /* 0x0000000405047221 */ /* 0x004fca0000000000 */
[----:B------:R-:W1:Y:S02]  /*09b0*/  SHFL.BFLY PT, R7, R4, 0x4, 0x1f ;  /* 0x0c801f0004077f89 */ /* 0x000e6400000e0000 */
[----:B-1----:R-:W-:Y:S01]  /*09c0*/  FADD R7, R4, R7 ;  /* 0x0000000704077221 */ /* 0x002fe20000000000 */
[----:B------:R-:W-:-:S04]  /*09d0*/  @!P1 MOV R4, 0x400 ;  /* 0x0000040000049802 */ /* 0x000fc80000000f00 */
[----:B------:R-:W1:Y:S01]  /*09e0*/  SHFL.BFLY PT, R6, R7, 0x2, 0x1f ;  /* 0x0c401f0007067f89 */ /* 0x000e6200000e0000 */
[----:B------:R-:W-:-:S05]  /*09f0*/  @!P1 VIADD R4, R4, 0x10 ;  /* 0x0000001004049836 */ /* 0x000fca0000000000 */
[----:B0-----:R-:W-:Y:S01]  /*0a00*/  @!P1 LEA R8, R11, R4, 0x18 ;  /* 0x000000040b089211 */ /* 0x001fe200078ec0ff */
[----:B------:R-:W-:Y:S02]  /*0a10*/  HFMA2 R4, -RZ, RZ, 0, 0 ;  /* 0x00000000ff047431 */ /* 0x000fe400000001ff */
[----:B-1----:R-:W-:-:S05]  /*0a20*/  FADD R6, R7, R6 ;  /* 0x0000000607067221 */ /* 0x002fca0000000000 */
[----:B------:R-:W0:Y:S02]  /*0a30*/  SHFL.BFLY PT, R5, R6, 0x1, 0x1f ;  /* 0x0c201f0006057f89 */ /* 0x000e2400000e0000 */
[----:B0-----:R-:W-:Y:S01]  /*0a40*/  FADD R7, R6, R5 ;  /* 0x0000000506077221 */ /* 0x001fe20000000000 */
[----:B------:R-:W-:-:S04]  /*0a50*/  @!P1 IMAD R5, R25, 0x4, R8 ;  /* 0x0000000419059824 */ /* 0x000fc800078e0208 */
[----:B------:R0:W-:Y:S01]  /*0a60*/  @!P0 STS [R2], R7 ;  /* 0x0000000702008388 */ /* 0x0001e20000000800 */
[----:B------:R-:W-:Y:S01]  /*0a70*/  BAR.SYNC.DEFER_BLOCKING 0x0 ;  /* 0x0000000000007b1d */ /* 0x000fe20000010000 */
[----:B------:R-:W-:-:S05]  /*0a80*/  ISETP.GT.U32.AND P0, PT, R25, 0x1f, PT ;  /* 0x0000001f1900780c */ /* 0x000fca0003f04070 */
[----:B------:R0:W1:Y:S08]  /*0a90*/  @!P1 LDS R4, [R5] ;  /* 0x0000000005049984 */ /* 0x0000700000000800 */
[----:B0-----:R-:W-:Y:S05]  /*0aa0*/  @P0 BRA `(.L_x_6) ;  /* 0x0000000000980947 */ /* 0x001fea0003800000 */
[----:B------:R-:W-:-:S03]  /*0ab0*/  UMOV UR9, 0xffffffff ;  /* 0xffffffff00097882 */ /* 0x000fc60000000000 */
[----:B------:R-:W-:Y:S05]  /*0ac0*/  BRA.DIV UR9, `(.L_x_7) ;  /* 0x0000000e09e87947 */ /* 0x000fea000b800000 */
[----:B-1----:R-:W0:Y:S02]  /*0ad0*/  SHFL.BFLY PT, R5, R4, 0x10, 0x1f ;  /* 0x0e001f0004057f89 */ /* 0x002e2400000e0000 */
[----:B0-----:R-:W-:-:S05]  /*0ae0*/  FADD R5, R5, R4 ;  /* 0x0000000405057221 */ /* 0x001fca0000000000 */
[----:B------:R-:W0:Y:S02]  /*0af0*/  SHFL.BFLY PT, R2, R5, 0x8, 0x1f ;  /* 0x0d001f0005027f89 */ /* 0x000e2400000e0000 */
[----:B0-----:R-:W-:-:S05]  /*0b00*/  FADD R2, R5, R2 ;  /* 0x0000000205027221 */ /* 0x001fca0000000000 */
[----:B------:R-:W0:Y:S02]  /*0b10*/  SHFL.BFLY PT, R7, R2, 0x4, 0x1f ;  /* 0x0c801f0002077f89 */ /* 0x000e2400000e0000 */
[----:B0-----:R-:W-:-:S05]  /*0b20*/  FADD R7, R2, R7 ;  /* 0x0000000702077221 */ /* 0x001fca0000000000 */
[----:B------:R-:W0:Y:S02]  /*0b30*/  SHFL.BFLY PT, R6, R7, 0x2, 0x1f ;  /* 0x0c401f0007067f89 */ /* 0x000e2400000e0000 */
[----:B0-----:R-:W-:-:S05]  /*0b40*/  FADD R6, R7, R6 ;  /* 0x0000000607067221 */ /* 0x001fca0000000000 */
[----:B------:R0:W1:Y:S02]  /*0b50*/  SHFL.BFLY PT, R9, R6, 0x1, 0x1f ;  /* 0x0c201f0006097f89 */ /* 0x00006400000e0000 */
.L_x_20:
[----:B------:R-:W-:Y:S01]  /*0b60*/  ISETP.NE.AND P0, PT, R25, RZ, PT ;  /* 0x000000ff1900720c */ /* 0x000fe20003f05270 */
[----:B-1----:R-:W-:-:S12]  /*0b70*/  FADD R2, R6, R9 ;  /* 0x0000000906027221 */ /* 0x002fd80000000000 */
[----:B------:R-:W-:Y:S05]  /*0b80*/  @P0 BRA `(.L_x_6) ;  /* 0x0000000000600947 */ /* 0x000fea0003800000 */
[----:B------:R-:W-:Y:S01]  /*0b90*/  I2FP.F32.S32 R5, UR15 ;  /* 0x0000000f00057c45 */ /* 0x000fe20008201400 */
[----:B------:R-:W-:Y:S03]  /*0ba0*/  BSSY.RECONVERGENT B0, `(.L_x_8) ;  /* 0x000000c000007945 */ /* 0x000fe60003800200 */
[----:B------:R-:W1:Y:S08]  /*0bb0*/  MUFU.RCP R4, R5 ;  /* 0x0000000500047308 */ /* 0x000e700000001000 */
[----:B------:R-:W2:Y:S01]  /*0bc0*/  FCHK P0, R2, R5 ;  /* 0x0000000502007302 */ /* 0x000ea20000000000 */
[----:B-1----:R-:W-:-:S04]  /*0bd0*/  FFMA R7, -R5, R4, 1 ;  /* 0x3f80000005077423 */ /* 0x002fc80000000104 */
[----:B------:R-:W-:-:S04]  /*0be0*/  FFMA R7, R4, R7, R4 ;  /* 0x0000000704077223 */ /* 0x000fc80000000004 */
[----:B------:R-:W-:-:S04]  /*0bf0*/  FFMA R4, R2, R7, RZ ;  /* 0x0000000702047223 */ /* 0x000fc800000000ff */
[----:B0-----:R-:W-:-:S04]  /*0c00*/  FFMA R6, -R5, R4, R2 ;  /* 0x0000000405067223 */ /* 0x001fc80000000102 */
[----:B------:R-:W-:Y:S01]  /*0c10*/  FFMA R4, R7, R6, R4 ;  /* 0x0000000607047223 */ /* 0x000fe20000000004 */
[----:B--2---:R-:W-:Y:S06]  /*0c20*/  @!P0 BRA `(.L_x_9) ;  /* 0x00000000000c8947 */ /* 0x004fec0003800000 */
[----:B------:R-:W-:-:S07]  /*0c30*/  MOV R4, 0xc50 ;  /* 0x00000c5000047802 */ /* 0x000fce0000000f00 */
[----:B------:R-:W-:Y:S05]  /*0c40*/  CALL.REL.NOINC `($__internal_0_$__cuda_sm3x_div_rn_noftz_f32_slowpath) ;  /* 0x0000001000147944 */ /* 0x000fea0003c00000 */
[----:B------:R-:W-:-:S07]  /*0c50*/  IMAD.MOV.U32 R4, RZ, RZ, R2 ;  /* 0x000000ffff047224 */ /* 0x000fce00078e0002 */
.L_x_9:
[----:B------:R-:W-:Y:S05]  /*0c60*/  BSYNC.RECONVERGENT B0 ;  /* 0x0000000000007941 */ /* 0x000fea0003800200 */
.L_x_8:
[----:B------:R-:W0:Y:S01]  /*0c70*/  LDCU UR9, c[0x0][0x3bc] ;  /* 0x00007780ff0977ac */ /* 0x000e220008000800 */
[----:B------:R-:W1:Y:S01]  /*0c80*/  S2UR UR10, SR_CgaCtaId ;  /* 0x00000000000a79c3 */ /* 0x000e620000008800 */
[----:B0-----:R-:W-:Y:S01]  /*0c90*/  FADD R4, R4, UR9 ;  /* 0x0000000904047e21 */ /* 0x001fe20008000000 */
[----:B------:R-:W-:-:S04]  /*0ca0*/  UMOV UR9, 0x400 ;  /* 0x0000040000097882 */ /* 0x000fc80000000000 */
[----:B------:R-:W-:Y:S01]  /*0cb0*/  FSETP.GEU.AND P0, PT, |R4|, 1.175494350822287508e-38, PT ;  /* 0x008000000400780b */ /* 0x000fe20003f0e200 */
[----:B-1----:R-:W-:-:S12]  /*0cc0*/  ULEA UR9, UR10, UR9, 0x18 ;  /* 0x000000090a097291 */ /* 0x002fd8000f8ec0ff */
[----:B------:R-:W-:-:S04]  /*0cd0*/  @!P0 FMUL R4, R4, 16777216 ;  /* 0x4b80000004048820 */ /* 0x000fc80000400000 */
[----:B------:R-:W0:Y:S02]  /*0ce0*/  MUFU.RSQ R2, R4 ;  /* 0x0000000400027308 */ /* 0x000e240000001400 */
[----:B0-----:R-:W-:-:S05]  /*0cf0*/  @!P0 FMUL R2, R2, 4096 ;  /* 0x4580000002028820 */ /* 0x001fca0000400000 */
[----:B------:R2:W-:Y:S02]  /*0d00*/  STS [UR9], R2 ;  /* 0x00000002ff007988 */ /* 0x0005e40008000809 */
.L_x_6:
[----:B--2---:R-:W2:Y:S01]  /*0d10*/  LDC R2, c[0x0][0x3b8] ;  /* 0x0000ee00ff027b82 */ /* 0x004ea20000000800 */
[----:B------:R-:W-:Y:S07]  /*0d20*/  WARPSYNC.ALL ;  /* 0x0000000000007948 */ /* 0x000fee0003800000 */
[----:B------:R-:W-:Y:S01]  /*0d30*/  BAR.SYNC.DEFER_BLOCKING 0x0 ;  /* 0x0000000000007b1d */ /* 0x000fe20000010000 */
[----:B--2---:R-:W-:-:S13]  /*0d40*/  ISETP.GE.AND P0, PT, R25, R2, PT ;  /* 0x000000021900720c */ /* 0x004fda0003f06270 */
[----:B------:R-:W-:Y:S05]  /*0d50*/  @P0 EXIT ;  /* 0x000000000000094d */ /* 0x000fea0003800000 */
[----:B------:R-:W2:Y:S01]  /*0d60*/  I2F.U32.RP R9, UR11 ;  /* 0x0000000b00097d06 */ /* 0x000ea20008209000 */
[----:B------:R-:W-:Y:S01]  /*0d70*/  VIADD R7, R25, UR11 ;  /* 0x0000000b19077c36 */ /* 0x000fe20008000000 */
[----:B------:R-:W-:Y:S01]  /*0d80*/  ISETP.NE.U32.AND P2, PT, RZ, UR11, PT ;  /* 0x0000000bff007c0c */ /* 0x000fe2000bf45070 */
[----:B------:R-:W3:Y:S01]  /*0d90*/  S2UR UR10, SR_CgaCtaId ;  /* 0x00000000000a79c3 */ /* 0x000ee20000008800 */
[----:B------:R-:W-:Y:S01]  /*0da0*/  UMOV UR9, 0x400 ;  /* 0x0000040000097882 */ /* 0x000fe20000000000 */
[----:B------:R-:W4:Y:S01]  /*0db0*/  LDCU.64 UR22, c[0x0][0x398] ;  /* 0x00007300ff1677ac */ /* 0x000f220008000a00 */
[CC--:B------:R-:W-:Y:S01]  /*0dc0*/  ISETP.GE.U32.AND P0, PT, R7.reuse, R2.reuse, PT ;  /* 0x000000020700720c */ /* 0x0c0fe20003f06070 */
[----:B------:R-:W-:Y:S01]  /*0dd0*/  BSSY.RECONVERGENT B0, `(.L_x_10) ;  /* 0x000004b000007945 */ /* 0x000fe20003800200 */
[----:B0-----:R-:W-:Y:S02]  /*0de0*/  VIMNMX.U32 R6, PT, PT, R7, R2, !PT ;  /* 0x0000000207067248 */ /* 0x001fe40007fe0000 */
[----:B------:R-:W-:-:S04]  /*0df0*/  SEL R8, RZ, 0x1, P0 ;  /* 0x00000001ff087807 */ /* 0x000fc80000000000 */
[----:B------:R-:W-:Y:S01]  /*0e00*/  IADD3 R6, PT, PT, R6, -R7, -R8 ;  /* 0x8000000706067210 */ /* 0x000fe20007ffe808 */
[----:B--2---:R-:W1:Y:S01]  /*0e10*/  MUFU.RCP R9, R9 ;  /* 0x0000000900097308 */ /* 0x004e620000001000 */
[----:B---3--:R-:W-:Y:S01]  /*0e20*/  ULEA UR9, UR10, UR9, 0x18 ;  /* 0x000000090a097291 */ /* 0x008fe2000f8ec0ff */
[----:B-1----:R-:W-:-:S06]  /*0e30*/  IADD3 R4, PT, PT, R9, 0xffffffe, RZ ;  /* 0x0ffffffe09047810 */ /* 0x002fcc0007ffe0ff */
[----:B------:R0:W1:Y:S02]  /*0e40*/  F2I.FTZ.U32.TRUNC.NTZ R5, R4 ;  /* 0x0000000400057305 */ /* 0x000064000021f000 */
[----:B0-----:R-:W-:Y:S01]  /*0e50*/  MOV R4, RZ ;  /* 0x000000ff00047202 */ /* 0x001fe20000000f00 */
[----:B-1----:R-:W-:-:S04]  /*0e60*/  IMAD.MOV R11, RZ, RZ, -R5 ;  /* 0x000000ffff0b7224 */ /* 0x002fc800078e0a05 */
[----:B------:R-:W-:-:S04]  /*0e70*/  IMAD R11, R11, UR11, RZ ;  /* 0x0000000b0b0b7c24 */ /* 0x000fc8000f8e02ff */
[----:B------:R-:W-:Y:S02]  /*0e80*/  IMAD.HI.U32 R11, R5, R11, R4 ;  /* 0x0000000b050b7227 */ /* 0x000fe400078e0004 */
[----:B------:R-:W0:Y:S04]  /*0e90*/  LDS R4, [UR9] ;  /* 0x00000009ff047984 */ /* 0x000e280008000800 */
[----:B------:R-:W-:-:S04]  /*0ea0*/  IMAD.HI.U32 R5, R11, R6, RZ ;  /* 0x000000060b057227 */ /* 0x000fc800078e00ff */
[----:B------:R-:W-:-:S04]  /*0eb0*/  IMAD.MOV R7, RZ, RZ, -R5 ;  /* 0x000000ffff077224 */ /* 0x000fc800078e0a05 */
[----:B------:R-:W-:-:S05]  /*0ec0*/  IMAD R6, R7, UR11, R6 ;  /* 0x0000000b07067c24 */ /* 0x000fca000f8e0206 */
[----:B------:R-:W-:-:S13]  /*0ed0*/  ISETP.GE.U32.AND P0, PT, R6, UR11, PT ;  /* 0x0000000b06007c0c */ /* 0x000fda000bf06070 */
[----:B------:R-:W-:Y:S01]  /*0ee0*/  @P0 VIADD R6, R6, -UR11 ;  /* 0x8000000b06060c36 */ /* 0x000fe20008000000 */
[----:B------:R-:W-:-:S04]  /*0ef0*/  @P0 IADD3 R5, PT, PT, R5, 0x1, RZ ;  /* 0x0000000105050810 */ /* 0x000fc80007ffe0ff */
[----:B------:R-:W-:-:S13]  /*0f00*/  ISETP.GE.U32.AND P1, PT, R6, UR11, PT ;  /* 0x0000000b06007c0c */ /* 0x000fda000bf26070 */
[----:B------:R-:W-:Y:S01]  /*0f10*/  @P1 VIADD R5, R5, 0x1 ;  /* 0x0000000105051836 */ /* 0x000fe20000000000 */
[----:B------:R-:W-:-:S05]  /*0f20*/  @!P2 LOP3.LUT R5, RZ, UR11, RZ, 0x33, !PT ;  /* 0x0000000bff05ac12 */ /* 0x000fca000f8e33ff */
[----:B------:R-:W-:-:S05]  /*0f30*/  IMAD.IADD R5, R8, 0x1, R5 ;  /* 0x0000000108057824 */ /* 0x000fca00078e0205 */
[----:B------:R-:W-:-:S04]  /*0f40*/  LOP3.LUT R6, R5, 0x3, RZ, 0xc0, !PT ;  /* 0x0000000305067812 */ /* 0x000fc800078ec0ff */
[----:B------:R-:W-:-:S13]  /*0f50*/  ISETP.NE.AND P0, PT, R6, 0x3, PT ;  /* 0x000000030600780c */ /* 0x000fda0003f05270 */
[----:B0---4-:R-:W-:Y:S05]  /*0f60*/  @!P0 BRA `(.L_x_11) ;  /* 0x0000000000c48947 */ /* 0x011fea0003800000 */
[----:B------:R-:W0:Y:S01]  /*0f70*/  S2R R9, SR_TID.X ;  /* 0x0000000000097919 */ /* 0x000e220000002100 */
[----:B------:R-:W1:Y:S01]  /*0f80*/  LDCU.128 UR16, c[0x0][0x3a0] ;  /* 0x00007400ff1077ac */ /* 0x000e620008000c00 */
[----:B------:R-:W-:Y:S01]  /*0f90*/  IADD3 R6, PT, PT, R5, 0x1, RZ ;  /* 0x0000000105067810 */ /* 0x000fe20007ffe0ff */
[----:B------:R-:W-:Y:S01]  /*0fa0*/  IMAD.U32 R19, RZ, RZ, UR8 ;  /* 0x00000008ff137e24 */ /* 0x000fe2000f8e00ff */
[----:B------:R-:W-:Y:S01]  /*0fb0*/  SHF.L.U32 R23, R0, 0x2, RZ ;  /* 0x0000000200177819 */ /* 0x000fe200000006ff */
[----:B------:R-:W2:Y:S01]  /*0fc0*/  LDCU.64 UR20, c[0x0][0x380] ;  /* 0x00007000ff1477ac */ /* 0x000ea20008000a00 */
[----:B------:R-:W-:Y:S01]  /*0fd0*/  LOP3.LUT R20, R6, 0x3, RZ, 0xc0, !PT ;  /* 0x0000000306147812 */ /* 0x000fe200078ec0ff */
[----:B------:R-:W-:Y:S01]  /*0fe0*/  IMAD.U32 R27, RZ, RZ, UR8 ;  /* 0x00000008ff1b7e24 */ /* 0x000fe2000f8e00ff */
[----:B------:R-:W-:Y:S01]  /*0ff0*/  SHF.L.U64.HI R18, R0, 0x2, R3 ;  /* 0x0000000200127819 */ /* 0x000fe20000010203 */
[----:B------:R-:W-:Y:S01]  /*1000*/  IMAD.U32 R8, RZ, RZ, UR14 ;  /* 0x0000000eff087e24 */ /* 0x000fe2000f8e00ff */
[----:B------:R-:W-:Y:S01]  /*1010*/  BSSY.RECONVERGENT B1, `(.L_x_11) ;  /* 0x0000026000017945 */ /* 0x000fe20003800200 */
[----:B------:R-:W-:Y:S01]  /*1020*/  IMAD.WIDE.U32 R6, R25, 0x4, RZ ;  /* 0x0000000419067825 */ /* 0x000fe200078e00ff */
[----:B-1----:R-:W-:-:S02]  /*1030*/  IADD3 R21, P0, PT, R23, UR16, RZ ;  /* 0x0000001017157c10 */ /* 0x002fc4000ff1e0ff */
[----:B------:R-:W-:Y:S02]  /*1040*/  IADD3 R23, P1, PT, R23, UR18, RZ ;  /* 0x0000001217177c10 */ /* 0x000fe4000ff3e0ff */
[----:B--2---:R-:W-:Y:S02]  /*1050*/  LEA R19, P2, R19, UR20, 0x2 ;  /* 0x0000001413137c11 */ /* 0x004fe4000f8410ff */
[C---:B------:R-:W-:Y:S02]  /*1060*/  IADD3.X R29, PT, PT, R18.reuse, UR17, RZ, P0, !PT ;  /* 0x00000011121d7c10 */ /* 0x040fe400087fe4ff */
[----:B------:R-:W-:Y:S02]  /*1070*/  LEA.HI.X R27, R27, UR21, R8, 0x2, P2 ;  /* 0x000000151b1b7c11 */ /* 0x000fe400090f1408 */
[----:B------:R-:W-:Y:S01]  /*1080*/  IADD3.X R18, PT, PT, R18, UR19, RZ, P1, !PT ;  /* 0x0000001312127c10 */ /* 0x000fe20008ffe4ff */
[----:B0-----:R-:W-:Y:S02]  /*1090*/  IMAD R25, R20, UR11, R9 ;  /* 0x0000000b14197c24 */ /* 0x001fe4000f8e0209 */
[----:B------:R-:W-:-:S07]  /*10a0*/  IMAD.MOV R20, RZ, RZ, -R20 ;  /* 0x000000ffff147224 */ /* 0x000fce00078e0a14 */
.L_x_12:
[C---:B------:R-:W-:Y:S02]  /*10b0*/  IADD3 R12, P1, PT, R6.reuse, UR6, RZ ;  /* 0x00000006060c7c10 */ /* 0x040fe4000ff3e0ff */
[C---:B0-----:R-:W-:Y:S02]  /*10c0*/  IADD3 R10, P0, PT, R6.reuse, UR4, RZ ;  /* 0x00000004060a7c10 */ /* 0x041fe4000ff1e0ff */
[C---:B------:R-:W-:Y:S02]  /*10d0*/  IADD3.X R13, PT, PT, R7.reuse, UR7, RZ, P1, !PT ;  /* 0x00000007070d7c10 */ /* 0x040fe40008ffe4ff */
[C---:B------:R-:W-:Y:S02]  /*10e0*/  IADD3.X R11, PT, PT, R7.reuse, UR5, RZ, P0, !PT ;  /* 0x00000005070b7c10 */ /* 0x040fe400087fe4ff */
[C---:B------:R-:W-:Y:S02]  /*10f0*/  IADD3 R8, P0, PT, R6.reuse, UR22, RZ ;  /* 0x0000001606087c10 */ /* 0x040fe4000ff1e0ff */
[----:B------:R-:W-:Y:S01]  /*1100*/  IADD3 R14, P1, PT, R6, R21, RZ ;  /* 0x00000015060e7210 */ /* 0x000fe20007f3e0ff */
[----:B------:R-:W2:Y:S01]  /*1110*/  LDG.E.CONSTANT R10, desc[UR12][R10.64] ;  /* 0x0000000c0a0a7981 */ /* 0x000ea2000c1e9900 */
[----:B------:R-:W-:-:S03]  /*1120*/  IADD3.X R9, PT, PT, R7, UR23, RZ, P0, !PT ;  /* 0x0000001707097c10 */ /* 0x000fc600087fe4ff */
[----:B------:R-:W2:Y:S01]  /*1130*/  LDG.E.CONSTANT R13, desc[UR12][R12.64] ;  /* 0x0000000c0c0d7981 */ /* 0x000ea2000c1e9900 */
[----:B------:R-:W-:Y:S02]  /*1140*/  IADD3 R16, P0, PT, R6, R23, RZ ;  /* 0x0000001706107210 */ /* 0x000fe40007f1e0ff */
[C---:B------:R-:W-:Y:S01]  /*1150*/  IADD3.X R15, PT, PT, R7.reuse, R29, RZ, P1, !PT ;  /* 0x0000001d070f7210 */ /* 0x040fe20000ffe4ff */
[----:B------:R-:W3:Y:S02]  /*1160*/  LDG.E.CONSTANT R9, desc[UR12][R8.64] ;  /* 0x0000000c08097981 */ /* 0x000ee4000c1e9900 */
[----:B------:R-:W-:Y:S02]  /*1170*/  IMAD.X R17, R7, 0x1, R18, P0 ;  /* 0x0000000107117824 */ /* 0x000fe400000e0612 */
[----:B------:R-:W4:Y:S04]  /*1180*/  LDG.E.CONSTANT R14, desc[UR12][R14.64] ;  /* 0x0000000c0e0e7981 */ /* 0x000f28000c1e9900 */
[----:B------:R-:W5:Y:S01]  /*1190*/  LDG.E.CONSTANT R16, desc[UR12][R16.64] ;  /* 0x0000000c10107981 */ /* 0x000f62000c1e9900 */
[----:B------:R-:W-:Y:S01]  /*11a0*/  IADD3 R20, PT, PT, R20, 0x1, RZ ;  /* 0x0000000114147810 */ /* 0x000fe20007ffe0ff */
[----:B--2---:R-:W-:Y:S01]  /*11b0*/  FADD R22, R10, R13 ;  /* 0x0000000d0a167221 */ /* 0x004fe20000000000 */
[----:B------:R-:W-:-:S03]  /*11c0*/  IADD3 R10, P0, PT, R6, R19, RZ ;  /* 0x00000013060a7210 */ /* 0x000fc60007f1e0ff */
[----:B------:R-:W-:Y:S02]  /*11d0*/  FMUL R22, R4, R22 ;  /* 0x0000001604167220 */ /* 0x000fe40000400000 */
[----:B------:R-:W-:Y:S01]  /*11e0*/  IMAD.X R11, R7, 0x1, R27, P0 ;  /* 0x00000001070b7824 */ /* 0x000fe200000e061b */
[----:B------:R-:W-:Y:S01]  /*11f0*/  ISETP.NE.AND P0, PT, R20, RZ, PT ;  /* 0x000000ff1400720c */ /* 0x000fe20003f05270 */
[----:B---3--:R-:W-:Y:S01]  /*1200*/  FMUL R13, R22, R9 ;  /* 0x00000009160d7220 */ /* 0x008fe20000400000 */
[----:B----4-:R-:W-:Y:S01]  /*1210*/  FADD R12, R14, 1 ;  /* 0x3f8000000e0c7421 */ /* 0x010fe20000000000 */
[----:B------:R-:W-:-:S03]  /*1220*/  IMAD.U32 R9, RZ, RZ, UR11 ;  /* 0x0000000bff097e24 */ /* 0x000fc6000f8e00ff */
[----:B-----5:R-:W-:Y:S01]  /*1230*/  FFMA R13, R13, R12, R16 ;  /* 0x0000000c0d0d7223 */ /* 0x020fe20000000010 */
[----:B------:R-:W-:-:S04]  /*1240*/  IMAD.WIDE.U32 R6, R9, 0x4, R6 ;  /* 0x0000000409067825 */ /* 0x000fc800078e0006 */
[----:B------:R0:W-:Y:S02]  /*1250*/  STG.E desc[UR12][R10.64], R13 ;  /* 0x0000000d0a007986 */ /* 0x0001e4000c10190c */
[----:B------:R-:W-:Y:S05]  /*1260*/  @P0 BRA `(.L_x_12) ;  /* 0xfffffffc00900947 */ /* 0x000fea000383ffff */
[----:B------:R-:W-:Y:S05]  /*1270*/  BSYNC.RECONVERGENT B1 ;  /* 0x0000000000017941 */ /* 0x000fea0003800200 */
.L_x_11:
[----:B------:R-:W-:Y:S05]  /*1280*/  BSYNC.RECONVERGENT B0 ;  /* 0x0000000000007941 */ /* 0x000fea0003800200 */
.L_x_10:
[----:B0-----:R-:W0:Y:S01]  /*1290*/  LDC.64 R12, c[0x0][0x398] ;  /* 0x0000e600ff0c7b82 */ /* 0x001e220000000a00 */
[----:B------:R-:W-:Y:S01]  /*12a0*/  ISETP.GE.U32.AND P0, PT, R5, 0x3, PT ;  /* 0x000000030500780c */ /* 0x000fe20003f06070 */
[----:B------:R-:W1:Y:S01]  /*12b0*/  LDCU.64 UR20, c[0x0][0x380] ;  /* 0x00007000ff1477ac */ /* 0x000e620008000a00 */
[----:B------:R-:W2:Y:S11]  /*12c0*/  LDCU.128 UR16, c[0x0][0x3a0] ;  /* 0x00007400ff1077ac */ /* 0x000eb60008000c00 */
[----:B-12---:R-:W-:Y:S05]  /*12d0*/  @!P0 EXIT ;  /* 0x000000000000894d */ /* 0x006fea0003800000 */
[----:B------:R-:W-:Y:S01]  /*12e0*/  BSSY.RECONVERGENT B0, `(.L_x_13) ;  /* 0x0000077000007945 */ /* 0x000fe20003800200 */
.L_x_14:
[----:B------:R-:W-:Y:S01]  /*12f0*/  HFMA2 R20, -RZ, RZ, 0, 2.384185791015625e-07 ;  /* 0x00000004ff147431 */ /* 0x000fe200000001ff */
[----:B------:R-:W-:Y:S01]  /*1300*/  IADD3 R5, P0, PT, R0, R25, RZ ;  /* 0x0000001900057210 */ /* 0x000fe20007f1e0ff */
[----:B------:R-:W-:-:S04]  /*1310*/  IMAD.MOV.U32 R14, RZ, RZ, 0x4 ;  /* 0x00000004ff0e7424 */ /* 0x000fc800078e00ff */
[----:B------:R-:W-:Y:S02]  /*1320*/  IMAD.X R6, RZ, RZ, R3, P0 ;  /* 0x000000ffff067224 */ /* 0x000fe400000e0603 */
[----:B------:R-:W-:Y:S02]  /*1330*/  IMAD.SHL.U32 R26, R5, 0x4, RZ ;  /* 0x00000004051a7824 */ /* 0x000fe400078e00ff */
[----:B------:R-:W-:Y:S01]  /*1340*/  IMAD.WIDE.U32 R14, R25, R14, UR4 ;  /* 0x00000004190e7e25 */ /* 0x000fe2000f8e000e */
[----:B------:R-:W-:-:S03]  /*1350*/  SHF.L.U64.HI R5, R5, 0x2, R6 ;  /* 0x0000000205057819 */ /* 0x000fc60000010206 */
[C---:B------:R-:W-:Y:S01]  /*1360*/  IMAD.WIDE.U32 R20, R25.reuse, R20, UR6 ;  /* 0x0000000619147e25 */ /* 0x040fe2000f8e0014 */
[C---:B------:R-:W-:Y:S01]  /*1370*/  IADD3 R6, P0, PT, R26.reuse, UR16, RZ ;  /* 0x000000101a067c10 */ /* 0x040fe2000ff1e0ff */
[----:B------:R1:W2:Y:S01]  /*1380*/  LDG.E.CONSTANT R19, desc[UR12][R14.64] ;  /* 0x0000000c0e137981 */ /* 0x0002a2000c1e9900 */
[----:B------:R-:W-:Y:S01]  /*1390*/  IADD3 R26, P1, PT, R26, UR18, RZ ;  /* 0x000000121a1a7c10 */ /* 0x000fe2000ff3e0ff */
[----:B0-----:R-:W-:Y:S02]  /*13a0*/  IMAD.WIDE.U32 R10, R25, 0x4, R12 ;  /* 0x00000004190a7825 */ /* 0x001fe400078e000c */
[----:B------:R-:W2:Y:S01]  /*13b0*/  LDG.E.CONSTANT R8, desc[UR12][R20.64] ;  /* 0x0000000c14087981 */ /* 0x000ea2000c1e9900 */
[C---:B------:R-:W-:Y:S02]  /*13c0*/  IADD3.X R7, PT, PT, R5.reuse, UR17, RZ, P0, !PT ;  /* 0x0000001105077c10 */ /* 0x040fe400087fe4ff */
[----:B------:R-:W-:Y:S01]  /*13d0*/  IADD3.X R27, PT, PT, R5, UR19, RZ, P1, !PT ;  /* 0x00000013051b7c10 */ /* 0x000fe20008ffe4ff */
[----:B------:R0:W3:Y:S01]  /*13e0*/  LDG.E.CONSTANT R24, desc[UR12][R10.64] ;  /* 0x0000000c0a187981 */ /* 0x0000e2000c1e9900 */
[----:B------:R-:W-:Y:S01]  /*13f0*/  IADD3 R9, PT, PT, R25, UR11, RZ ;  /* 0x0000000b19097c10 */ /* 0x000fe2000fffe0ff */
[----:B------:R-:W-:-:S02]  /*1400*/  IMAD.MOV.U32 R22, RZ, RZ, 0x4 ;  /* 0x00000004ff167424 */ /* 0x000fc400078e00ff */
[----:B------:R-:W4:Y:S01]  /*1410*/  LDG.E.CONSTANT R17, desc[UR12][R6.64] ;  /* 0x0000000c06117981 */ /* 0x000f22000c1e9900 */
[----:B-1----:R-:W-:Y:S02]  /*1420*/  IMAD.MOV.U32 R14, RZ, RZ, 0x4 ;  /* 0x00000004ff0e7424 */ /* 0x002fe400078e00ff */
[C---:B------:R-:W-:Y:S01]  /*1430*/  IMAD.WIDE.U32 R22, R9.reuse, R22, UR4 ;  /* 0x0000000409167e25 */ /* 0x040fe2000f8e0016 */
[----:B------:R-:W5:Y:S03]  /*1440*/  LDG.E.CONSTANT R5, desc[UR12][R26.64] ;  /* 0x0000000c1a057981 */ /* 0x000f66000c1e9900 */
[C---:B------:R-:W-:Y:S01]  /*1450*/  IMAD.WIDE.U32 R14, R9.reuse, R14, UR6 ;  /* 0x00000006090e7e25 */ /* 0x040fe2000f8e000e */
[----:B------:R-:W5:Y:S04]  /*1460*/  LDG.E.CONSTANT R21, desc[UR12][R22.64] ;  /* 0x0000000c16157981 */ /* 0x000f68000c1e9900 */
[----:B------:R1:W5:Y:S01]  /*1470*/  LDG.E.CONSTANT R16, desc[UR12][R14.64] ;  /* 0x0000000c0e107981 */ /* 0x000362000c1e9900 */
[----:B0-----:R-:W-:-:S05]  /*1480*/  IMAD.WIDE.U32 R10, R9, 0x4, R12 ;  /* 0x00000004090a7825 */ /* 0x001fca00078e000c */
[----:B------:R0:W5:Y:S01]  /*1490*/  LDG.E.CONSTANT R20, desc[UR12][R10.64] ;  /* 0x0000000c0a147981 */ /* 0x000162000c1e9900 */
[----:B------:R-:W-:-:S04]  /*14a0*/  IADD3 R18, P0, PT, R0, R9, RZ ;  /* 0x0000000900127210 */ /* 0x000fc80007f1e0ff */
[----:B------:R-:W-:Y:S01]  /*14b0*/  IADD3.X R29, PT, PT, RZ, R3, RZ, P0, !PT ;  /* 0x00000003ff1d7210 */ /* 0x000fe200007fe4ff */
[C---:B-1----:R-:W-:Y:S02]  /*14c0*/  IMAD.SHL.U32 R14, R18.reuse, 0x4, RZ ;  /* 0x00000004120e7824 */ /* 0x042fe400078e00ff */
[----:B------:R-:W-:Y:S01]  /*14d0*/  VIADD R7, R9, UR11 ;  /* 0x0000000b09077c36 */ /* 0x000fe20008000000 */
[----:B------:R-:W-:Y:S02]  /*14e0*/  SHF.L.U64.HI R18, R18, 0x2, R29 ;  /* 0x0000000212127819 */ /* 0x000fe4000001021d */
[----:B------:R-:W-:Y:S02]  /*14f0*/  IADD3 R28, P0, PT, R14, UR16, RZ ;  /* 0x000000100e1c7c10 */ /* 0x000fe4000ff1e0ff */
[----:B------:R-:W-:Y:S02]  /*1500*/  MOV R22, 0x4 ;  /* 0x0000000400167802 */ /* 0x000fe40000000f00 */
[----:B------:R-:W-:-:S02]  /*1510*/  IADD3.X R29, PT, PT, R18, UR17, RZ, P0, !PT ;  /* 0x00000011121d7c10 */ /* 0x000fc400087fe4ff */
[----:B------:R-:W-:Y:S01]  /*1520*/  IADD3 R27, P0, PT, R0, R7, RZ ;  /* 0x00000007001b7210 */ /* 0x000fe20007f1e0ff */
[----:B0-----:R-:W-:Y:S02]  /*1530*/  IMAD.WIDE.U32 R10, R7, R22, UR4 ;  /* 0x00000004070a7e25 */ /* 0x001fe4000f8e0016 */
[----:B------:R0:W5:Y:S02]  /*1540*/  LDG.E.CONSTANT R6, desc[UR12][R28.64] ;  /* 0x0000000c1c067981 */ /* 0x000164000c1e9900 */
[----:B------:R-:W-:Y:S01]  /*1550*/  IMAD.X R22, RZ, RZ, R3, P0 ;  /* 0x000000ffff167224 */ /* 0x000fe200000e0603 */
[----:B------:R-:W-:Y:S01]  /*1560*/  IADD3 R14, P0, PT, R14, UR18, RZ ;  /* 0x000000120e0e7c10 */ /* 0x000fe2000ff1e0ff */
[C---:B------:R-:W-:Y:S01]  /*1570*/  IMAD.SHL.U32 R26, R27.reuse, 0x4, RZ ;  /* 0x000000041b1a7824 */ /* 0x040fe200078e00ff */
[----:B------:R-:W5:Y:S02]  /*1580*/  LDG.E.CONSTANT R23, desc[UR12][R10.64] ;  /* 0x0000000c0a177981 */ /* 0x000f64000c1e9900 */
[----:B------:R-:W-:Y:S01]  /*1590*/  IADD3.X R15, PT, PT, R18, UR19, RZ, P0, !PT ;  /* 0x00000013120f7c10 */ /* 0x000fe200087fe4ff */
[----:B0-----:R-:W-:Y:S01]  /*15a0*/  HFMA2 R28, -RZ, RZ, 0, 2.384185791015625e-07 ;  /* 0x00000004ff1c7431 */ /* 0x001fe200000001ff */
[----:B------:R-:W-:-:S02]  /*15b0*/  SHF.L.U64.HI R27, R27, 0x2, R22 ;  /* 0x000000021b1b7819 */ /* 0x000fc40000010216 */
[C---:B------:R-:W-:Y:S01]  /*15c0*/  IADD3 R18, P0, PT, R26.reuse, UR16, RZ ;  /* 0x000000101a127c10 */ /* 0x040fe2000ff1e0ff */
[----:B------:R0:W5:Y:S01]  /*15d0*/  LDG.E.CONSTANT R22, desc[UR12][R14.64] ;  /* 0x0000000c0e167981 */ /* 0x000162000c1e9900 */
[----:B------:R-:W-:Y:S01]  /*15e0*/  IADD3 R26, P1, PT, R26, UR18, RZ ;  /* 0x000000121a1a7c10 */ /* 0x000fe2000ff3e0ff */
[----:B0-----:R-:W-:-:S04]  /*15f0*/  IMAD.WIDE.U32 R14, R7, R28, UR6 ;  /* 0x00000006070e7e25 */ /* 0x001fc8000f8e001c */
[----:B--2---:R-:W-:-:S04]  /*1600*/  FADD R8, R19, R8 ;  /* 0x0000000813087221 */ /* 0x004fc80000000000 */
[----:B------:R-:W-:-:S04]  /*1610*/  FMUL R29, R4, R8 ;  /* 0x00000008041d7220 */ /* 0x000fc80000400000 */
[----:B---3--:R-:W-:Y:S01]  /*1620*/  FMUL R24, R29, R24 ;  /* 0x000000181d187220 */ /* 0x008fe20000400000 */
[----:B----4-:R-:W-:Y:S01]  /*1630*/  FADD R17, R17, 1 ;  /* 0x3f80000011117421 */ /* 0x010fe20000000000 */
[----:B------:R-:W-:-:S03]  /*1640*/  IADD3.X R19, PT, PT, R27, UR17, RZ, P0, !PT ;  /* 0x000000111b137c10 */ /* 0x000fc600087fe4ff */
[----:B-----5:R-:W-:Y:S01]  /*1650*/  FFMA R11, R24, R17, R5 ;  /* 0x00000011180b7223 */ /* 0x020fe20000000005 */
[----:B------:R-:W-:Y:S01]  /*1660*/  IMAD.MOV.U32 R24, RZ, RZ, 0x4 ;  /* 0x00000004ff187424 */ /* 0x000fe200078e00ff */
[----:B------:R0:W2:Y:S01]  /*1670*/  LDG.E.CONSTANT R8, desc[UR12][R18.64] ;  /* 0x0000000c12087981 */ /* 0x0000a2000c1e9900 */
[----:B------:R-:W-:Y:S01]  /*1680*/  VIADD R5, R7, UR11 ;  /* 0x0000000b07057c36 */ /* 0x000fe20008000000 */
[----:B------:R-:W-:Y:S01]  /*1690*/  IADD3.X R27, PT, PT, R27, UR19, RZ, P1, !PT ;  /* 0x000000131b1b7c10 */ /* 0x000fe20008ffe4ff */
[----:B------:R-:W-:Y:S01]  /*16a0*/  FADD R21, R21, R16 ;  /* 0x0000001015157221 */ /* 0x000fe20000000000 */
[----:B------:R-:W-:Y:S01]  /*16b0*/  IMAD.WIDE.U32 R16, R7, 0x4, R12 ;  /* 0x0000000407107825 */ /* 0x000fe200078e000c */
[----:B------:R-:W-:Y:S02]  /*16c0*/  MOV R29, 0x4 ;  /* 0x00000004001d7802 */ /* 0x000fe40000000f00 */
[----:B------:R-:W3:Y:S01]  /*16d0*/  LDG.E.CONSTANT R10, desc[UR12][R26.64] ;  /* 0x0000000c1a0a7981 */ /* 0x000ee2000c1e9900 */
[----:B0-----:R-:W-:-:S03]  /*16e0*/  IMAD.WIDE.U32 R18, R5, R24, UR4 ;  /* 0x0000000405127e25 */ /* 0x001fc6000f8e0018 */
[----:B------:R0:W4:Y:S04]  /*16f0*/  LDG.E.CONSTANT R24, desc[UR12][R14.64] ;  /* 0x0000000c0e187981 */ /* 0x000128000c1e9900 */
[----:B------:R1:W5:Y:S01]  /*1700*/  LDG.E.CONSTANT R28, desc[UR12][R16.64] ;  /* 0x0000000c101c7981 */ /* 0x000362000c1e9900 */
[----:B0-----:R-:W-:Y:S01]  /*1710*/  IADD3 R14, P0, PT, R0, R5, RZ ;  /* 0x00000005000e7210 */ /* 0x001fe20007f1e0ff */
[----:B------:R-:W-:-:S04]  /*1720*/  IMAD.WIDE.U32 R26, R5, R29, UR6 ;  /* 0x00000006051a7e25 */ /* 0x000fc8000f8e001d */
[----:B------:R-:W-:Y:S01]  /*1730*/  FMUL R21, R4, R21 ;  /* 0x0000001504157220 */ /* 0x000fe20000400000 */
[----:B------:R0:W3:Y:S01]  /*1740*/  LDG.E.CONSTANT R29, desc[UR12][R18.64] ;  /* 0x0000000c121d7981 */ /* 0x0000e2000c1e9900 */
[----:B-1----:R-:W-:Y:S02]  /*1750*/  IMAD.X R17, RZ, RZ, R3, P0 ;  /* 0x000000ffff117224 */ /* 0x002fe400000e0603 */
[C---:B------:R-:W-:Y:S01]  /*1760*/  IMAD.SHL.U32 R16, R14.reuse, 0x4, RZ ;  /* 0x000000040e107824 */ /* 0x040fe200078e00ff */
[----:B------:R-:W3:Y:S02]  /*1770*/  LDG.E.CONSTANT R26, desc[UR12][R26.64] ;  /* 0x0000000c1a1a7981 */ /* 0x000ee4000c1e9900 */
[----:B------:R-:W-:Y:S02]  /*1780*/  SHF.L.U64.HI R17, R14, 0x2, R17 ;  /* 0x000000020e117819 */ /* 0x000fe40000010211 */
[----:B------:R-:W-:Y:S01]  /*1790*/  IADD3 R14, P0, PT, R16, UR16, RZ ;  /* 0x00000010100e7c10 */ /* 0x000fe2000ff1e0ff */
[----:B0-----:R-:W-:Y:S01]  /*17a0*/  FMUL R19, R21, R20 ;  /* 0x0000001415137220 */ /* 0x001fe20000400000 */
[----:B------:R-:W-:-:S02]  /*17b0*/  IMAD.WIDE.U32 R20, R5, 0x4, R12 ;  /* 0x0000000405147825 */ /* 0x000fc400078e000c */
[C---:B------:R-:W-:Y:S02]  /*17c0*/  IADD3.X R15, PT, PT, R17.reuse, UR17, RZ, P0, !PT ;  /* 0x00000011110f7c10 */ /* 0x040fe400087fe4ff */
[----:B------:R-:W-:Y:S02]  /*17d0*/  IADD3 R16, P0, PT, R16, UR18, RZ ;  /* 0x0000001210107c10 */ /* 0x000fe4000ff1e0ff */
[----:B------:R-:W3:Y:S02]  /*17e0*/  LDG.E.CONSTANT R20, desc[UR12][R20.64] ;  /* 0x0000000c14147981 */ /* 0x000ee4000c1e9900 */
[----:B------:R-:W-:Y:S02]  /*17f0*/  IADD3.X R17, PT, PT, R17, UR19, RZ, P0, !PT ;  /* 0x0000001311117c10 */ /* 0x000fe400087fe4ff */
[----:B------:R0:W3:Y:S04]  /*1800*/  LDG.E.CONSTANT R14, desc[UR12][R14.64] ;  /* 0x0000000c0e0e7981 */ /* 0x0000e8000c1e9900 */
[----:B------:R1:W3:Y:S01]  /*1810*/  LDG.E.CONSTANT R16, desc[UR12][R16.64] ;  /* 0x0000000c10107981 */ /* 0x0002e2000c1e9900 */
[----:B------:R-:W-:Y:S01]  /*1820*/  FADD R6, R6, 1 ;  /* 0x3f80000006067421 */ /* 0x000fe20000000000 */
[----:B------:R-:W-:-:S02]  /*1830*/  IADD3 R25, P0, PT, R25, UR8, RZ ;  /* 0x0000000819197c10 */ /* 0x000fc4000ff1e0ff */
[----:B------:R-:W-:Y:S01]  /*1840*/  IADD3 R9, P1, PT, R9, UR8, RZ ;  /* 0x0000000809097c10 */ /* 0x000fe2000ff3e0ff */
[----:B0-----:R-:W-:Y:S01]  /*1850*/  FFMA R15, R19, R6, R22 ;  /* 0x00000006130f7223 */ /* 0x001fe20000000016 */
[----:B------:R-:W-:Y:S02]  /*1860*/  IADD3.X R6, PT, PT, RZ, UR14, RZ, P0, !PT ;  /* 0x0000000eff067c10 */ /* 0x000fe400087fe4ff */
[----:B------:R-:W-:-:S04]  /*1870*/  LEA R18, P0, R25, UR20, 0x2 ;  /* 0x0000001419127c11 */ /* 0x000fc8000f8010ff */
[----:B------:R-:W-:Y:S01]  /*1880*/  LEA.HI.X R19, R25, UR21, R6, 0x2, P0 ;  /* 0x0000001519137c11 */ /* 0x000fe200080f1406 */
[----:B------:R-:W-:Y:S01]  /*1890*/  IMAD.X R6, RZ, RZ, UR14, P1 ;  /* 0x0000000eff067e24 */ /* 0x000fe200088e06ff */
[----:B------:R-:W-:-:S03]  /*18a0*/  LEA R22, P0, R9, UR20, 0x2 ;  /* 0x0000001409167c11 */ /* 0x000fc6000f8010ff */
[----:B------:R0:W-:Y:S01]  /*18b0*/  STG.E desc[UR12][R18.64], R11 ;  /* 0x0000000b12007986 */ /* 0x0001e2000c10190c */
[----:B------:R-:W-:Y:S02]  /*18c0*/  VIADD R25, R5, UR11 ;  /* 0x0000000b05197c36 */ /* 0x000fe40008000000 */
[----:B----4-:R-:W-:-:S04]  /*18d0*/  FADD R23, R23, R24 ;  /* 0x0000001817177221 */ /* 0x010fc80000000000 */
[----:B-1----:R-:W-:Y:S01]  /*18e0*/  FMUL R17, R4, R23 ;  /* 0x0000001704117220 */ /* 0x002fe20000400000 */
[----:B------:R-:W-:Y:S02]  /*18f0*/  LEA.HI.X R23, R9, UR21, R6, 0x2, P0 ;  /* 0x0000001509177c11 */ /* 0x000fe400080f1406 */
[----:B------:R-:W-:Y:S01]  /*1900*/  IADD3 R7, P0, PT, R7, UR8, RZ ;  /* 0x0000000807077c10 */ /* 0x000fe2000ff1e0ff */
[----:B-----5:R-:W-:Y:S01]  /*1910*/  FMUL R9, R17, R28 ;  /* 0x0000001c11097220 */ /* 0x020fe20000400000 */
[----:B------:R-:W-:Y:S01]  /*1920*/  IADD3 R17, P1, PT, R5, UR8, RZ ;  /* 0x0000000805117c10 */ /* 0x000fe2000ff3e0ff */
[----:B--2---:R-:W-:Y:S02]  /*1930*/  FADD R8, R8, 1 ;  /* 0x3f80000008087421 */ /* 0x004fe40000000000 */
[----:B------:R-:W-:Y:S02]  /*1940*/  IMAD.X R28, RZ, RZ, UR14, P0 ;  /* 0x0000000eff1c7e24 */ /* 0x000fe400080e06ff */
[----:B---3--:R-:W-:Y:S01]  /*1950*/  FADD R29, R29, R26 ;  /* 0x0000001a1d1d7221 */ /* 0x008fe20000000000 */
[----:B------:R-:W-:-:S03]  /*1960*/  LEA R26, P0, R7, UR20, 0x2 ;  /* 0x00000014071a7c11 */ /* 0x000fc6000f8010ff */
[----:B------:R-:W-:Y:S01]  /*1970*/  FMUL R29, R4, R29 ;  /* 0x0000001d041d7220 */ /* 0x000fe20000400000 */
[----:B------:R-:W-:Y:S02]  /*1980*/  IADD3.X R24, PT, PT, RZ, UR14, RZ, P1, !PT ;  /* 0x0000000eff187c10 */ /* 0x000fe40008ffe4ff */
[----:B------:R-:W-:Y:S01]  /*1990*/  LEA R6, P1, R17, UR20, 0x2 ;  /* 0x0000001411067c11 */ /* 0x000fe2000f8210ff */
[----:B------:R-:W-:Y:S01]  /*19a0*/  FFMA R9, R9, R8, R10 ;  /* 0x0000000809097223 */ /* 0x000fe2000000000a */
[----:B------:R-:W-:Y:S01]  /*19b0*/  LEA.HI.X R27, R7, UR21, R28, 0x2, P0 ;  /* 0x00000015071b7c11 */ /* 0x000fe200080f141c */
[----:B------:R-:W-:Y:S01]  /*19c0*/  FMUL R29, R29, R20 ;  /* 0x000000141d1d7220 */ /* 0x000fe20000400000 */
[----:B------:R-:W-:Y:S01]  /*19d0*/  FADD R14, R14, 1 ;  /* 0x3f8000000e0e7421 */ /* 0x000fe20000000000 */
[----:B------:R-:W-:-:S03]  /*19e0*/  LEA.HI.X R7, R17, UR21, R24, 0x2, P1 ;  /* 0x0000001511077c11 */ /* 0x000fc600088f1418 */
[----:B------:R-:W-:Y:S01]  /*19f0*/  FFMA R29, R29, R14, R16 ;  /* 0x0000000e1d1d7223 */ /* 0x000fe20000000010 */
[----:B------:R0:W-:Y:S04]  /*1a00*/  STG.E desc[UR12][R22.64], R15 ;  /* 0x0000000f16007986 */ /* 0x0001e8000c10190c */
[----:B------:R0:W-:Y:S04]  /*1a10*/  STG.E desc[UR12][R26.64], R9 ;  /* 0x000000091a007986 */ /* 0x0001e8000c10190c */
[----:B------:R0:W-:Y:S01]  /*1a20*/  STG.E desc[UR12][R6.64], R29 ;  /* 0x0000001d06007986 */ /* 0x0001e2000c10190c */
[----:B------:R-:W-:-:S13]  /*1a30*/  ISETP.GE.AND P0, PT, R25, R2, PT ;  /* 0x000000021900720c */ /* 0x000fda0003f06270 */
[----:B0-----:R-:W-:Y:S05]  /*1a40*/  @!P0 BRA `(.L_x_14) ;  /* 0xfffffff800288947 */ /* 0x001fea000383ffff */
[----:B------:R-:W-:Y:S05]  /*1a50*/  BSYNC.RECONVERGENT B0 ;  /* 0x0000000000007941 */ /* 0x000fea0003800200 */
.L_x_13:
[----:B------:R-:W-:Y:S05]  /*1a60*/  EXIT ;  /* 0x000000000000794d */ /* 0x000fea0003800000 */
.L_x_7:
[----:B------:R-:W-:Y:S02]  /*1a70*/  HFMA2 R13, -RZ, RZ, 0, 1.847743988037109375e-06 ;  /* 0x0000001fff0d7431 */ /* 0x000fe400000001ff */
[----:B------:R-:W-:Y:S02]  /*1a80*/  IMAD.MOV.U32 R11, RZ, RZ, 0x10 ;  /* 0x00000010ff0b7424 */ /* 0x000fe400078e00ff */
[----:B------:R-:W-:-:S07]  /*1a90*/  IMAD.MOV.U32 R8, RZ, RZ, -0x1 ;  /* 0xffffffffff087424 */ /* 0x000fce00078e00ff */
[----:B-1----:R-:W-:Y:S05]  /*1aa0*/  WARPSYNC.COLLECTIVE R8, `(.L_x_15) ;  /* 0x0000000008087348 */ /* 0x002fea0003c00000 */
[----:B-1----:R0:W1:Y:S02]  /*1ab0*/  SHFL.BFLY P0, R9, R4, R11, R13 ;  /* 0x0c00000b04097389 */ /* 0x002064000000000d */
[----:B01----:R-:W-:Y:S05]  /*1ac0*/  ENDCOLLECTIVE ;  /* 0x000000000000791b */ /* 0x003fea0003800000 */
.L_x_15:
[----:B------:R-:W-:Y:S02]  /*1ad0*/  IMAD.MOV.U32 R11, RZ, RZ, 0x8 ;  /* 0x00000008ff0b7424 */ /* 0x000fe400078e00ff */
[----:B------:R-:W-:-:S04]  /*1ae0*/  IMAD.MOV.U32 R5, RZ, RZ, R9 ;  /* 0x000000ffff057224 */ /* 0x000fc800078e0009 */
[----:B------:R-:W-:-:S05]  /*1af0*/  FADD R5, R5, R4 ;  /* 0x0000000405057221 */ /* 0x000fca0000000000 */
[----:B------:R-:W-:-:S07]  /*1b00*/  MOV R4, R5 ;  /* 0x0000000500047202 */ /* 0x000fce0000000f00 */
[----:B------:R-:W-:Y:S05]  /*1b10*/  WARPSYNC.COLLECTIVE R8, `(.L_x_16) ;  /* 0x0000000008087348 */ /* 0x000fea0003c00000 */
[----:B------:R0:W1:Y:S02]  /*1b20*/  SHFL.BFLY P0, R9, R4, R11, R13 ;  /* 0x0c00000b04097389 */ /* 0x000064000000000d */
[----:B01----:R-:W-:Y:S05]  /*1b30*/  ENDCOLLECTIVE ;  /* 0x000000000000791b */ /* 0x003fea0003800000 */
.L_x_16:
[----:B------:R-:W-:Y:S02]  /*1b40*/  IMAD.MOV.U32 R11, RZ, RZ, 0x4 ;  /* 0x00000004ff0b7424 */ /* 0x000fe400078e00ff */
[----:B------:R-:W-:-:S04]  /*1b50*/  IMAD.MOV.U32 R2, RZ, RZ, R9 ;  /* 0x000000ffff027224 */ /* 0x000fc800078e0009 */
[----:B------:R-:W-:-:S05]  /*1b60*/  FADD R2, R5, R2 ;  /* 0x0000000205027221 */ /* 0x000fca0000000000 */
[----:B------:R-:W-:-:S07]  /*1b70*/  MOV R4, R2 ;  /* 0x0000000200047202 */ /* 0x000fce0000000f00 */
[----:B------:R-:W-:Y:S05]  /*1b80*/  WARPSYNC.COLLECTIVE R8, `(.L_x_17) ;  /* 0x0000000008087348 */ /* 0x000fea0003c00000 */
[----:B------:R0:W1:Y:S02]  /*1b90*/  SHFL.BFLY P0, R9, R4, R11, R13 ;  /* 0x0c00000b04097389 */ /* 0x000064000000000d */
[----:B01----:R-:W-:Y:S05]  /*1ba0*/  ENDCOLLECTIVE ;  /* 0x000000000000791b */ /* 0x003fea0003800000 */
.L_x_17:
[----:B------:R-:W-:Y:S02]  /*1bb0*/  IMAD.MOV.U32 R11, RZ, RZ, 0x2 ;  /* 0x00000002ff0b7424 */ /* 0x000fe400078e00ff */
[----:B------:R-:W-:-:S04]  /*1bc0*/  IMAD.MOV.U32 R7, RZ, RZ, R9 ;  /* 0x000000ffff077224 */ /* 0x000fc800078e0009 */
[----:B------:R-:W-:-:S05]  /*1bd0*/  FADD R7, R2, R7 ;  /* 0x0000000702077221 */ /* 0x000fca0000000000 */
[----:B------:R-:W-:-:S07]  /*1be0*/  MOV R4, R7 ;  /* 0x0000000700047202 */ /* 0x000fce0000000f00 */
[----:B------:R-:W-:Y:S05]  /*1bf0*/  WARPSYNC.COLLECTIVE R8, `(.L_x_18) ;  /* 0x0000000008087348 */ /* 0x000fea0003c00000 */
[----:B------:R0:W1:Y:S02]  /*1c00*/  SHFL.BFLY P0, R9, R4, R11, R13 ;  /* 0x0c00000b04097389 */ /* 0x000064000000000d */
[----:B01----:R-:W-:Y:S05]  /*1c10*/  ENDCOLLECTIVE ;  /* 0x000000000000791b */ /* 0x003fea0003800000 */
.L_x_18:
[----:B------:R-:W-:Y:S02]  /*1c20*/  IMAD.MOV.U32 R11, RZ, RZ, 0x1 ;  /* 0x00000001ff0b7424 */ /* 0x000fe400078e00ff */
[----:B------:R-:W-:-:S04]  /*1c30*/  IMAD.MOV.U32 R6, RZ, RZ, R9 ;  /* 0x000000ffff067224 */ /* 0x000fc800078e0009 */
[----:B------:R-:W-:-:S05]  /*1c40*/  FADD R6, R7, R6 ;  /* 0x0000000607067221 */ /* 0x000fca0000000000 */
[----:B------:R-:W-:-:S07]  /*1c50*/  MOV R4, R6 ;  /* 0x0000000600047202 */ /* 0x000fce0000000f00 */
[----:B------:R-:W-:Y:S05]  /*1c60*/  WARPSYNC.COLLECTIVE R8, `(.L_x_19) ;  /* 0x0000000008087348 */ /* 0x000fea0003c00000 */
[----:B------:R0:W1:Y:S02]  /*1c70*/  SHFL.BFLY P0, R9, R4, R11, R13 ;  /* 0x0c00000b04097389 */ /* 0x000064000000000d */
[----:B01----:R-:W-:Y:S05]  /*1c80*/  ENDCOLLECTIVE ;  /* 0x000000000000791b */ /* 0x003fea0003800000 */
.L_x_19:
[----:B------:R-:W-:Y:S05]  /*1c90*/  BRA `(.L_x_20) ;  /* 0xffffffec00b07947 */ /* 0x000fea000383ffff */
        .weak           $__internal_0_$__cuda_sm3x_div_rn_noftz_f32_slowpath
        .type           $__internal_0_$__cuda_sm3x_div_rn_noftz_f32_slowpath,@function
        .size           $__internal_0_$__cuda_sm3x_div_rn_noftz_f32_slowpath,(.L_x_465 - $__internal_0_$__cuda_sm3x_div_rn_noftz_f32_slowpath)
$__internal_0_$__cuda_sm3x_div_rn_noftz_f32_slowpath:
[--C-:B------:R-:W-:Y:S01]  /*1ca0*/  SHF.R.U32.HI R7, RZ, 0x17, R5.reuse ;  /* 0x00000017ff077819 */ /* 0x100fe20000011605 */
[----:B------:R-:W-:Y:S01]  /*1cb0*/  BSSY.RECONVERGENT B1, `(.L_x_21) ;  /* 0x0000064000017945 */ /* 0x000fe20003800200 */
[--C-:B------:R-:W-:Y:S01]  /*1cc0*/  SHF.R.U32.HI R6, RZ, 0x17, R2.reuse ;  /* 0x00000017ff067819 */ /* 0x100fe20000011602 */
[----:B------:R-:W-:Y:S01]  /*1cd0*/  IMAD.MOV.U32 R8, RZ, RZ, R2 ;  /* 0x000000ffff087224 */ /* 0x000fe200078e0002 */
[----:B------:R-:W-:Y:S01]  /*1ce0*/  LOP3.LUT R7, R7, 0xff, RZ, 0xc0, !PT ;  /* 0x000000ff07077812 */ /* 0x000fe200078ec0ff */
[----:B------:R-:W-:Y:S01]  /*1cf0*/  IMAD.MOV.U32 R9, RZ, RZ, R5 ;  /* 0x000000ffff097224 */ /* 0x000fe200078e0005 */
[----:B------:R-:W-:-:S03]  /*1d00*/  LOP3.LUT R12, R6, 0xff, RZ, 0xc0, !PT ;  /* 0x000000ff060c7812 */ /* 0x000fc600078ec0ff */
[----:B------:R-:W-:Y:S01]  /*1d10*/  VIADD R10, R7, 0xffffffff ;  /* 0xffffffff070a7836 */ /* 0x000fe20000000000 */
[----:B------:R-:W-:-:S04]  /*1d20*/  IADD3 R11, PT, PT, R12, -0x1, RZ ;  /* 0xffffffff0c0b7810 */ /* 0x000fc80007ffe0ff */
[----:B------:R-:W-:-:S04]  /*1d30*/  ISETP.GT.U32.AND P0, PT, R10, 0xfd, PT ;  /* 0x000000fd0a00780c */ /* 0x000fc80003f04070 */
[----:B------:R-:W-:-:S13]  /*1d40*/  ISETP.GT.U32.OR P0, PT, R11, 0xfd, P0 ;  /* 0x000000fd0b00780c */ /* 0x000fda0000704470 */
[----:B------:R-:W-:Y:S01]  /*1d50*/  @!P0 MOV R6, RZ ;  /* 0x000000ff00068202 */ /* 0x000fe20000000f00 */
[----:B------:R-:W-:Y:S06]  /*1d60*/  @!P0 BRA `(.L_x_22) ;  /* 0x00000000005c8947 */ /* 0x000fec0003800000 */
[----:B------:R-:W-:Y:S02]  /*1d70*/  FSETP.GTU.FTZ.AND P0, PT, |R2|, +INF , PT ;  /* 0x7f8000000200780b */ /* 0x000fe40003f1c200 */
[----:B------:R-:W-:-:S04]  /*1d80*/  FSETP.GTU.FTZ.AND P1, PT, |R5|, +INF , PT ;  /* 0x7f8000000500780b */ /* 0x000fc80003f3c200 */
[----:B------:R-:W-:-:S13]  /*1d90*/  PLOP3.LUT P0, PT, P0, P1, PT, 0xf8, 0x8f ;  /* 0x00000000008f781c */ /* 0x000fda0000703f70 */
[----:B------:R-:W-:Y:S05]  /*1da0*/  @P0 BRA `(.L_x_23) ;  /* 0x00000004004c0947 */ /* 0x000fea0003800000 */
[----:B------:R-:W-:-:S13]  /*1db0*/  LOP3.LUT P0, RZ, R9, 0x7fffffff, R8, 0xc8, !PT ;  /* 0x7fffffff09ff7812 */ /* 0x000fda000780c808 */
[----:B------:R-:W-:Y:S05]  /*1dc0*/  @!P0 BRA `(.L_x_24) ;  /* 0x00000004003c8947 */ /* 0x000fea0003800000 */
[C---:B------:R-:W-:Y:S02]  /*1dd0*/  FSETP.NEU.FTZ.AND P2, PT, |R2|.reuse, +INF , PT ;  /* 0x7f8000000200780b */ /* 0x040fe40003f5d200 */
[----:B------:R-:W-:Y:S02]  /*1de0*/  FSETP.NEU.FTZ.AND P1, PT, |R5|, +INF , PT ;  /* 0x7f8000000500780b */ /* 0x000fe40003f3d200 */
[----:B------:R-:W-:-:S11]  /*1df0*/  FSETP.NEU.FTZ.AND P0, PT, |R2|, +INF , PT ;  /* 0x7f8000000200780b */ /* 0x000fd60003f1d200 */
[----:B------:R-:W-:Y:S05]  /*1e00*/  @!P1 BRA !P2, `(.L_x_24) ;  /* 0x00000004002c9947 */ /* 0x000fea0005000000 */
[----:B------:R-:W-:-:S04]  /*1e10*/  LOP3.LUT P2, RZ, R8, 0x7fffffff, RZ, 0xc0, !PT ;  /* 0x7fffffff08ff7812 */ /* 0x000fc8000784c0ff */
[----:B------:R-:W-:-:S13]  /*1e20*/  PLOP3.LUT P1, PT, P1, P2, PT, 0x2f, 0xf2 ;  /* 0x0000000000f2781c */ /* 0x000fda0000f24577 */
[----:B------:R-:W-:Y:S05]  /*1e30*/  @P1 BRA `(.L_x_25) ;  /* 0x0000000400181947 */ /* 0x000fea0003800000 */
[----:B------:R-:W-:-:S04]  /*1e40*/  LOP3.LUT P1, RZ, R9, 0x7fffffff, RZ, 0xc0, !PT ;  /* 0x7fffffff09ff7812 */ /* 0x000fc8000782c0ff */
[----:B------:R-:W-:-:S13]  /*1e50*/  PLOP3.LUT P0, PT, P0, P1, PT, 0x2f, 0xf2 ;  /* 0x0000000000f2781c */ /* 0x000fda0000702577 */
[----:B------:R-:W-:Y:S05]  /*1e60*/  @P0 BRA `(.L_x_26) ;  /* 0x0000000400000947 */ /* 0x000fea0003800000 */
[----:B------:R-:W-:Y:S02]  /*1e70*/  ISETP.GE.AND P0, PT, R11, RZ, PT ;  /* 0x000000ff0b00720c */ /* 0x000fe40003f06270 */
[----:B------:R-:W-:-:S11]  /*1e80*/  ISETP.GE.AND P1, PT, R10, RZ, PT ;  /* 0x000000ff0a00720c */ /* 0x000fd60003f26270 */
[----:B------:R-:W-:Y:S02]  /*1e90*/  @P0 IMAD.MOV.U32 R6, RZ, RZ, RZ ;  /* 0x000000ffff060224 */ /* 0x000fe400078e00ff */
[----:B------:R-:W-:Y:S01]  /*1ea0*/  @!P0 FFMA R8, R2, 1.84467440737095516160e+19, RZ ;  /* 0x5f80000002088823 */ /* 0x000fe200000000ff */
[----:B------:R-:W-:Y:S02]  /*1eb0*/  @!P0 IMAD.MOV.U32 R6, RZ, RZ, -0x40 ;  /* 0xffffffc0ff068424 */ /* 0x000fe400078e00ff */
[----:B------:R-:W-:-:S03]  /*1ec0*/  @!P1 FFMA R9, R5, 1.84467440737095516160e+19, RZ ;  /* 0x5f80000005099823 */ /* 0x000fc600000000ff */
[----:B------:R-:W-:-:S07]  /*1ed0*/  @!P1 IADD3 R6, PT, PT, R6, 0x40, RZ ;  /* 0x0000004006069810 */ /* 0x000fce0007ffe0ff */
.L_x_22:
[----:B------:R-:W-:Y:S01]  /*1ee0*/  LEA R2, R7, 0xc0800000, 0x17 ;  /* 0xc080000007027811 */ /* 0x000fe200078eb8ff */
[----:B------:R-:W-:Y:S01]  /*1ef0*/  VIADD R5, R12, 0xffffff81 ;  /* 0xffffff810c057836 */ /* 0x000fe20000000000 */
[----:B------:R-:W-:Y:S03]  /*1f00*/  BSSY.RECONVERGENT B2, `(.L_x_27) ;  /* 0x0000035000027945 */ /* 0x000fe60003800200 */
[----:B------:R-:W-:Y:S01]  /*1f10*/  IMAD.IADD R9, R9, 0x1, -R2 ;  /* 0x0000000109097824 */ /* 0x000fe200078e0a02 */
[C---:B------:R-:W-:Y:S01]  /*1f20*/  IADD3 R7, PT, PT, R5.reuse, 0x7f, -R7 ;  /* 0x0000007f05077810 */ /* 0x040fe20007ffe807 */
[----:B------:R-:W-:Y:S02]  /*1f30*/  IMAD R2, R5, -0x800000, R8 ;  /* 0xff80000005027824 */ /* 0x000fe400078e0208 */
[----:B------:R-:W0:Y:S01]  /*1f40*/  MUFU.RCP R10, R9 ;  /* 0x00000009000a7308 */ /* 0x000e220000001000 */
[----:B------:R-:W-:Y:S01]  /*1f50*/  FADD.FTZ R11, -R9, -RZ ;  /* 0x800000ff090b7221 */ /* 0x000fe20000010100 */
[----:B------:R-:W-:-:S03]  /*1f60*/  IADD3 R7, PT, PT, R7, R6, RZ ;  /* 0x0000000607077210 */ /* 0x000fc60007ffe0ff */
[----:B0-----:R-:W-:-:S04]  /*1f70*/  FFMA R13, R10, R11, 1 ;  /* 0x3f8000000a0d7423 */ /* 0x001fc8000000000b */
[----:B------:R-:W-:-:S04]  /*1f80*/  FFMA R15, R10, R13, R10 ;  /* 0x0000000d0a0f7223 */ /* 0x000fc8000000000a */
[----:B------:R-:W-:-:S04]  /*1f90*/  FFMA R8, R2, R15, RZ ;  /* 0x0000000f02087223 */ /* 0x000fc800000000ff */
[----:B------:R-:W-:-:S04]  /*1fa0*/  FFMA R13, R11, R8, R2 ;  /* 0x000000080b0d7223 */ /* 0x000fc80000000002 */
[----:B------:R-:W-:-:S04]  /*1fb0*/  FFMA R8, R15, R13, R8 ;  /* 0x0000000d0f087223 */ /* 0x000fc80000000008 */
[----:B------:R-:W-:-:S04]  /*1fc0*/  FFMA R11, R11, R8, R2 ;  /* 0x000000080b0b7223 */ /* 0x000fc80000000002 */
[----:B------:R-:W-:-:S05]  /*1fd0*/  FFMA R2, R15, R11, R8 ;  /* 0x0000000b0f027223 */ /* 0x000fca0000000008 */
[----:B------:R-:W-:-:S04]  /*1fe0*/  SHF.R.U32.HI R5, RZ, 0x17, R2 ;  /* 0x00000017ff057819 */ /* 0x000fc80000011602 */
[----:B------:R-:W-:-:S05]  /*1ff0*/  LOP3.LUT R5, R5, 0xff, RZ, 0xc0, !PT ;  /* 0x000000ff05057812 */ /* 0x000fca00078ec0ff */
[----:B------:R-:W-:-:S04]  /*2000*/  IMAD.IADD R9, R5, 0x1, R7 ;  /* 0x0000000105097824 */ /* 0x000fc800078e0207 */
[----:B------:R-:W-:-:S05]  /*2010*/  VIADD R5, R9, 0xffffffff ;  /* 0xffffffff09057836 */ /* 0x000fca0000000000 */
[----:B------:R-:W-:-:S13]  /*2020*/  ISETP.GE.U32.AND P0, PT, R5, 0xfe, PT ;  /* 0x000000fe0500780c */ /* 0x000fda0003f06070 */
[----:B------:R-:W-:Y:S05]  /*2030*/  @!P0 BRA `(.L_x_28) ;  /* 0x0000000000808947 */ /* 0x000fea0003800000 */
[----:B------:R-:W-:-:S13]  /*2040*/  ISETP.GT.AND P0, PT, R9, 0xfe, PT ;  /* 0x000000fe0900780c */ /* 0x000fda0003f04270 */
[----:B------:R-:W-:Y:S05]  /*2050*/  @P0 BRA `(.L_x_29) ;  /* 0x00000000006c0947 */ /* 0x000fea0003800000 */
[----:B------:R-:W-:-:S13]  /*2060*/  ISETP.GE.AND P0, PT, R9, 0x1, PT ;  /* 0x000000010900780c */ /* 0x000fda0003f06270 */
[----:B------:R-:W-:Y:S05]  /*2070*/  @P0 BRA `(.L_x_30) ;  /* 0x0000000000740947 */ /* 0x000fea0003800000 */
[----:B------:R-:W-:Y:S02]  /*2080*/  ISETP.GE.AND P0, PT, R9, -0x18, PT ;  /* 0xffffffe80900780c */ /* 0x000fe40003f06270 */
[----:B------:R-:W-:-:S11]  /*2090*/  LOP3.LUT R2, R2, 0x80000000, RZ, 0xc0, !PT ;  /* 0x8000000002027812 */ /* 0x000fd600078ec0ff */
[----:B------:R-:W-:Y:S05]  /*20a0*/  @!P0 BRA `(.L_x_30) ;  /* 0x0000000000688947 */ /* 0x000fea0003800000 */
[CCC-:B------:R-:W-:Y:S01]  /*20b0*/  FFMA.RZ R5, R15.reuse, R11.reuse, R8.reuse ;  /* 0x0000000b0f057223 */ /* 0x1c0fe2000000c008 */
[-CC-:B------:R-:W-:Y:S01]  /*20c0*/  FFMA.RM R6, R15, R11.reuse, R8.reuse ;  /* 0x0000000b0f067223 */ /* 0x180fe20000004008 */
[C---:B------:R-:W-:Y:S02]  /*20d0*/  ISETP.NE.AND P2, PT, R9.reuse, RZ, PT ;  /* 0x000000ff0900720c */ /* 0x040fe40003f45270 */
[----:B------:R-:W-:Y:S02]  /*20e0*/  ISETP.NE.AND P1, PT, R9, RZ, PT ;  /* 0x000000ff0900720c */ /* 0x000fe40003f25270 */
[----:B------:R-:W-:Y:S01]  /*20f0*/  LOP3.LUT R7, R5, 0x7fffff, RZ, 0xc0, !PT ;  /* 0x007fffff05077812 */ /* 0x000fe200078ec0ff */
[----:B------:R-:W-:Y:S01]  /*2100*/  FFMA.RP R5, R15, R11, R8 ;  /* 0x0000000b0f057223 */ /* 0x000fe20000008008 */
[----:B------:R-:W-:Y:S01]  /*2110*/  IADD3 R8, PT, PT, R9, 0x20, RZ ;  /* 0x0000002009087810 */ /* 0x000fe20007ffe0ff */
[----:B------:R-:W-:Y:S01]  /*2120*/  IMAD.MOV R9, RZ, RZ, -R9 ;  /* 0x000000ffff097224 */ /* 0x000fe200078e0a09 */
[----:B------:R-:W-:-:S02]  /*2130*/  LOP3.LUT R7, R7, 0x800000, RZ, 0xfc, !PT ;  /* 0x0080000007077812 */ /* 0x000fc400078efcff */
[----:B------:R-:W-:Y:S02]  /*2140*/  FSETP.NEU.FTZ.AND P0, PT, R5, R6, PT ;  /* 0x000000060500720b */ /* 0x000fe40003f1d000 */
[----:B------:R-:W-:Y:S02]  /*2150*/  SHF.L.U32 R8, R7, R8, RZ ;  /* 0x0000000807087219 */ /* 0x000fe400000006ff */
[----:B------:R-:W-:Y:S02]  /*2160*/  SEL R6, R9, RZ, P2 ;  /* 0x000000ff09067207 */ /* 0x000fe40001000000 */
[----:B------:R-:W-:Y:S02]  /*2170*/  ISETP.NE.AND P1, PT, R8, RZ, P1 ;  /* 0x000000ff0800720c */ /* 0x000fe40000f25270 */
[----:B------:R-:W-:Y:S02]  /*2180*/  SHF.R.U32.HI R6, RZ, R6, R7 ;  /* 0x00000006ff067219 */ /* 0x000fe40000011607 */
[----:B------:R-:W-:-:S02]  /*2190*/  PLOP3.LUT P0, PT, P0, P1, PT, 0xf8, 0x8f ;  /* 0x00000000008f781c */ /* 0x000fc40000703f70 */
[----:B------:R-:W-:Y:S02]  /*21a0*/  SHF.R.U32.HI R8, RZ, 0x1, R6 ;  /* 0x00000001ff087819 */ /* 0x000fe40000011606 */
[----:B------:R-:W-:-:S04]  /*21b0*/  SEL R5, RZ, 0x1, !P0 ;  /* 0x00000001ff057807 */ /* 0x000fc80004000000 */
[----:B------:R-:W-:-:S04]  /*21c0*/  LOP3.LUT R5, R5, 0x1, R8, 0xf8, !PT ;  /* 0x0000000105057812 */ /* 0x000fc800078ef808 */
[----:B------:R-:W-:-:S05]  /*21d0*/  LOP3.LUT R5, R5, R6, RZ, 0xc0, !PT ;  /* 0x0000000605057212 */ /* 0x000fca00078ec0ff */
[----:B------:R-:W-:-:S05]  /*21e0*/  IMAD.IADD R5, R8, 0x1, R5 ;  /* 0x0000000108057824 */ /* 0x000fca00078e0205 */
[----:B------:R-:W-:Y:S01]  /*21f0*/  LOP3.LUT R2, R5, R2, RZ, 0xfc, !PT ;  /* 0x0000000205027212 */ /* 0x000fe200078efcff */
[----:B------:R-:W-:Y:S06]  /*2200*/  BRA `(.L_x_30) ;  /* 0x0000000000107947 */ /* 0x000fec0003800000 */
.L_x_29:
[----:B------:R-:W-:-:S04]  /*2210*/  LOP3.LUT R2, R2, 0x80000000, RZ, 0xc0, !PT ;  /* 0x8000000002027812 */ /* 0x000fc800078ec0ff */
[----:B------:R-:W-:Y:S01]  /*2220*/  LOP3.LUT R2, R2, 0x7f800000, RZ, 0xfc, !PT ;  /* 0x7f80000002027812 */ /* 0x000fe200078efcff */
[----:B------:R-:W-:Y:S06]  /*2230*/  BRA `(.L_x_30) ;  /* 0x0000000000047947 */ /* 0x000fec0003800000 */
.L_x_28:
[----:B------:R-:W-:-:S07]  /*2240*/  LEA R2, R7, R2, 0x17 ;  /* 0x0000000207027211 */ /* 0x000fce00078eb8ff */
.L_x_30:
[----:B------:R-:W-:Y:S05]  /*2250*/  BSYNC.RECONVERGENT B2 ;  /* 0x0000000000027941 */ /* 0x000fea0003800200 */
.L_x_27:
[----:B------:R-:W-:Y:S05]  /*2260*/  BRA `(.L_x_31) ;  /* 0x0000000000207947 */ /* 0x000fea0003800000 */
.L_x_26:
[----:B------:R-:W-:-:S04]  /*2270*/  LOP3.LUT R2, R9, 0x80000000, R8, 0x48, !PT ;  /* 0x8000000009027812 */ /* 0x000fc800078e4808 */
[----:B------:R-:W-:Y:S01]  /*2280*/  LOP3.LUT R2, R2, 0x7f800000, RZ, 0xfc, !PT ;  /* 0x7f80000002027812 */ /* 0x000fe200078efcff */
[----:B------:R-:W-:Y:S06]  /*2290*/  BRA `(.L_x_31) ;  /* 0x0000000000147947 */ /* 0x000fec0003800000 */
.L_x_25:
[----:B------:R-:W-:Y:S01]  /*22a0*/  LOP3.LUT R2, R9, 0x80000000, R8, 0x48, !PT ;  /* 0x8000000009027812 */ /* 0x000fe200078e4808 */
[----:B------:R-:W-:Y:S06]  /*22b0*/  BRA `(.L_x_31) ;  /* 0x00000000000c7947 */ /* 0x000fec0003800000 */
.L_x_24:
[----:B------:R-:W0:Y:S01]  /*22c0*/  MUFU.RSQ R2, -QNAN ;  /* 0xffc0000000027908 */ /* 0x000e220000001400 */
[----:B------:R-:W-:Y:S05]  /*22d0*/  BRA `(.L_x_31) ;  /* 0x0000000000047947 */ /* 0x000fea0003800000 */
.L_x_23:
[----:B------:R-:W-:-:S07]  /*22e0*/  FADD.FTZ R2, R2, R5 ;  /* 0x0000000502027221 */ /* 0x000fce0000010000 */
.L_x_31:
[----:B------:R-:W-:Y:S05]  /*22f0*/  BSYNC.RECONVERGENT B1 ;  /* 0x0000000000017941 */ /* 0x000fea0003800200 */
.L_x_21:
[----:B------:R-:W-:-:S04]  /*2300*/  IMAD.MOV.U32 R5, RZ, RZ, 0x0 ;  /* 0x00000000ff057424 */ /* 0x000fc800078e00ff */
[----:B0-----:R-:W-:Y:S05]  /*2310*/  RET.REL.NODEC R4 `(_Z21adaln_residual_kernelIffEvPT_PKS0_S3_S3_S3_S3_iiif) ;  /* 0xffffffdc04387950 */ /* 0x001fea0003c3ffff */
.L_x_32:
[----:B------:R-:W-:-:S00]  /*2320*/  BRA `(.L_x_32) ;  /* 0xfffffffc00fc7947 */ /* 0x000fc0000383ffff */
[----:B------:R-:W-:-:S00]  /*2330*/  NOP ;  /* 0x0000000000007918 */ /* 0x000fc00000000000 */
        /* <DEDUP_REMOVED lines=12> */
.L_x_465:


//--------------------- .text._Z21adaln_residual_kernelI13__nv_bfloat16fEvPT_PKS1_S4_S4_S4_S4_iiif --------------------------
	.section	.text._Z21adaln_residual_kernelI13__nv_bfloat16fEvPT_PKS1_S4_S4_S4_S4_iiif,"ax",@progbits
	.align	128
        .global         _Z21adaln_residual_kernelI13__nv_bfloat16fEvPT_PKS1_S4_S4_S4_S4_iiif
        .type           _Z21adaln_residual_kernelI13__nv_bfloat16fEvPT_PKS1_S4_S4_S4_S4_iiif,@function
        .size           _Z21adaln_residual_kernelI13__nv_bfloat16fEvPT_PKS1_S4_S4_S4_S4_iiif,(.L_x_466 - _Z21adaln_residual_kernelI13__nv_bfloat16fEvPT_PKS1_S4_S4_S4_S4_iiif)
        .other          _Z21adaln_residual_kernelI13__nv_bfloat16fEvPT_PKS1_S4_S4_S4_S4_iiif,@"STO_CUDA_ENTRY STV_DEFAULT"
_Z21adaln_residual_kernelI13__nv_bfloat16fEvPT_PKS1_S4_S4_S4_S4_iiif:
.text._Z21adaln_residual_kernelI13__nv_bfloat16fEvPT_PKS1_S4_S4_S4_S4_iiif:
        /* <DEDUP_REMOVED lines=19> */
[----:B-1----:R-:W-:Y:S02]  /*0130*/  HFMA2 R2, -RZ, RZ, 0, 0 ;  /* 0x00000000ff027431 */ /* 0x002fe400000001ff */
[----:B--2---:R-:W-:-:S04]  /*0140*/  IMAD.MOV R6, RZ, RZ, -R3 ;  /* 0x000000ffff067224 */ /* 0x004fc800078e0a03 */
[----:B------:R-:W-:-:S04]  /*0150*/  IMAD R7, R6, R5, RZ ;  /* 0x0000000506077224 */ /* 0x000fc800078e02ff */
[----:B------:R-:W-:Y:S01]  /*0160*/  IMAD.HI.U32 R3, R3, R7, R2 ;  /* 0x0000000703037227 */ /* 0x000fe200078e0002 */
[----:B------:R-:W-:-:S05]  /*0170*/  MOV R2, RZ ;  /* 0x000000ff00027202 */ /* 0x000fca0000000f00 */
[----:B------:R-:W-:-:S04]  /*0180*/  IMAD.HI.U32 R3, R3, R4, RZ ;  /* 0x0000000403037227 */ /* 0x000fc800078e00ff */
[----:B------:R-:W-:-:S04]  /*0190*/  IMAD.MOV R0, RZ, RZ, -R3 ;  /* 0x000000ffff007224 */ /* 0x000fc800078e0a03 */
[----:B------:R-:W-:-:S05]  /*01a0*/  IMAD R0, R5, R0, R4 ;  /* 0x0000000005007224 */ /* 0x000fca00078e0204 */
[----:B------:R-:W-:-:S13]  /*01b0*/  ISETP.GT.U32.AND P2, PT, R5, R0, PT ;  /* 0x000000000500720c */ /* 0x000fda0003f44070 */
[----:B------:R-:W-:Y:S01]  /*01c0*/  @!P2 IMAD.IADD R0, R0, 0x1, -R5 ;  /* 0x000000010000a824 */ /* 0x000fe200078e0a05 */
[----:B------:R-:W-:Y:S02]  /*01d0*/  @!P2 IADD3 R3, PT, PT, R3, 0x1, RZ ;  /* 0x000000010303a810 */ /* 0x000fe40007ffe0ff */
        /* <DEDUP_REMOVED lines=10> */
[----:B------:R-:W-:Y:S01]  /*0280*/  @!P1 IMAD.MOV R3, RZ, RZ, -R3 ;  /* 0x000000ffff039224 */ /* 0x000fe200078e0a03 */
[----:B------:R-:W-:-:S05]  /*0290*/  @!P2 LOP3.LUT R3, RZ, R8, RZ, 0x33, !PT ;  /* 0x00000008ff03a212 */ /* 0x000fca00078e33ff */
[----:B------:R-:W-:-:S05]  /*02a0*/  IMAD R0, R3, UR15, RZ ;  /* 0x0000000f03007c24 */ /* 0x000fca000f8e02ff */
[----:B------:R-:W-:Y:S01]  /*02b0*/  SHF.R.S32.HI R3, RZ, 0x1f, R0 ;  /* 0x0000001fff037819 */ /* 0x000fe20000011400 */
[----:B0-----:R-:W-:Y:S06]  /*02c0*/  @P0 BRA `(.L_x_34) ;  /* 0x0000000400a40947 */ /* 0x001fec0003800000 */
[----:B------:R-:W0:Y:S01]  /*02d0*/  I2F.U32.RP R8, UR11 ;  /* 0x0000000b00087d06 */ /* 0x000e220008209000 */
[----:B------:R-:W-:Y:S01]  /*02e0*/  IADD3 R2, PT, PT, R27, UR11, RZ ;  /* 0x0000000b1b027c10 */ /* 0x000fe2000fffe0ff */
[----:B------:R-:W-:Y:S01]  /*02f0*/  BSSY.RECONVERGENT B1, `(.L_x_35) ;  /* 0x0000037000017945 */ /* 0x000fe20003800200 */
[----:B------:R-:W-:Y:S02]  /*0300*/  ISETP.NE.U32.AND P2, PT, RZ, UR11, PT ;  /* 0x0000000bff007c0c */ /* 0x000fe4000bf45070 */
[C---:B------:R-:W-:Y:S02]  /*0310*/  ISETP.GE.U32.AND P0, PT, R2.reuse, UR15, PT ;  /* 0x0000000f02007c0c */ /* 0x040fe4000bf06070 */
[----:B------:R-:W-:Y:S02]  /*0320*/  VIMNMX.U32 R7, PT, PT, R2, UR15, !PT ;  /* 0x0000000f02077c48 */ /* 0x000fe4000ffe0000 */
[----:B------:R-:W-:-:S04]  /*0330*/  SEL R6, RZ, 0x1, P0 ;  /* 0x00000001ff067807 */ /* 0x000fc80000000000 */
[----:B------:R-:W-:Y:S01]  /*0340*/  IADD3 R7, PT, PT, R7, -R2, -R6 ;  /* 0x8000000207077210 */ /* 0x000fe20007ffe806 */
[----:B0-----:R-:W0:Y:S02]  /*0350*/  MUFU.RCP R8, R8 ;  /* 0x0000000800087308 */ /* 0x001e240000001000 */
[----:B0-----:R-:W-:-:S06]  /*0360*/  VIADD R4, R8, 0xffffffe ;  /* 0x0ffffffe08047836 */ /* 0x001fcc0000000000 */
[----:B------:R0:W1:Y:S02]  /*0370*/  F2I.FTZ.U32.TRUNC.NTZ R5, R4 ;  /* 0x0000000400057305 */ /* 0x000064000021f000 */
[----:B0-----:R-:W-:Y:S02]  /*0380*/  IMAD.MOV.U32 R4, RZ, RZ, RZ ;  /* 0x000000ffff047224 */ /* 0x001fe400078e00ff */
[----:B-1----:R-:W-:-:S04]  /*0390*/  IMAD.MOV R9, RZ, RZ, -R5 ;  /* 0x000000ffff097224 */ /* 0x002fc800078e0a05 */
[----:B------:R-:W-:-:S04]  /*03a0*/  IMAD R9, R9, UR11, RZ ;  /* 0x0000000b09097c24 */ /* 0x000fc8000f8e02ff */
[----:B------:R-:W-:-:S04]  /*03b0*/  IMAD.HI.U32 R8, R5, R9, R4 ;  /* 0x0000000905087227 */ /* 0x000fc800078e0004 */
[----:B------:R-:W-:Y:S02]  /*03c0*/  IMAD.MOV.U32 R4, RZ, RZ, R27 ;  /* 0x000000ffff047224 */ /* 0x000fe400078e001b */
[----:B------:R-:W-:-:S04]  /*03d0*/  IMAD.HI.U32 R5, R8, R7, RZ ;  /* 0x0000000708057227 */ /* 0x000fc800078e00ff */
[----:B------:R-:W-:-:S04]  /*03e0*/  IMAD.MOV R2, RZ, RZ, -R5 ;  /* 0x000000ffff027224 */ /* 0x000fc800078e0a05 */
[----:B------:R-:W-:-:S05]  /*03f0*/  IMAD R7, R2, UR11, R7 ;  /* 0x0000000b02077c24 */ /* 0x000fca000f8e0207 */
[----:B------:R-:W-:-:S13]  /*0400*/  ISETP.GE.U32.AND P0, PT, R7, UR11, PT ;  /* 0x0000000b07007c0c */ /* 0x000fda000bf06070 */
[----:B------:R-:W-:Y:S01]  /*0410*/  @P0 IADD3 R7, PT, PT, R7, -UR11, RZ ;  /* 0x8000000b07070c10 */ /* 0x000fe2000fffe0ff */
[----:B------:R-:W-:-:S03]  /*0420*/  @P0 VIADD R5, R5, 0x1 ;  /* 0x0000000105050836 */ /* 0x000fc60000000000 */
[----:B------:R-:W-:-:S13]  /*0430*/  ISETP.GE.U32.AND P1, PT, R7, UR11, PT ;  /* 0x0000000b07007c0c */ /* 0x000fda000bf26070 */
[----:B------:R-:W-:Y:S01]  /*0440*/  @P1 VIADD R5, R5, 0x1 ;  /* 0x0000000105051836 */ /* 0x000fe20000000000 */
[----:B------:R-:W-:-:S04]  /*0450*/  @!P2 LOP3.LUT R5, RZ, UR11, RZ, 0x33, !PT ;  /* 0x0000000bff05ac12 */ /* 0x000fc8000f8e33ff */
[----:B------:R-:W-:-:S04]  /*0460*/  IADD3 R5, PT, PT, R6, R5, RZ ;  /* 0x0000000506057210 */ /* 0x000fc80007ffe0ff */
[C---:B------:R-:W-:Y:S02]  /*0470*/  LOP3.LUT R2, R5.reuse, 0x3, RZ, 0xc0, !PT ;  /* 0x0000000305027812 */ /* 0x040fe400078ec0ff */
[----:B------:R-:W-:Y:S02]  /*0480*/  ISETP.GE.U32.AND P0, PT, R5, 0x3, PT ;  /* 0x000000030500780c */ /* 0x000fe40003f06070 */
[----:B------:R-:W-:Y:S01]  /*0490*/  ISETP.NE.AND P1, PT, R2, 0x3, PT ;  /* 0x000000030200780c */ /* 0x000fe20003f25270 */
[----:B------:R-:W-:-:S12]  /*04a0*/  IMAD.MOV.U32 R2, RZ, RZ, RZ ;  /* 0x000000ffff027224 */ /* 0x000fd800078e00ff */
[----:B------:R-:W-:Y:S05]  /*04b0*/  @!P1 BRA `(.L_x_36) ;  /* 0x0000000000689947 */ /* 0x000fea0003800000 */
[----:B------:R-:W-:Y:S01]  /*04c0*/  USHF.L.U32 UR9, UR8, 0x1, URZ ;  /* 0x0000000108097899 */ /* 0x000fe200080006ff */
[----:B------:R-:W-:Y:S01]  /*04d0*/  IADD3 R2, PT, PT, R5, 0x1, RZ ;  /* 0x0000000105027810 */ /* 0x000fe20007ffe0ff */
[----:B------:R-:W-:Y:S01]  /*04e0*/  USHF.L.U64.HI UR10, UR8, 0x1, UR14 ;  /* 0x00000001080a7899 */ /* 0x000fe2000801020e */
[----:B------:R-:W-:Y:S02]  /*04f0*/  IMAD.MOV.U32 R4, RZ, RZ, R27 ;  /* 0x000000ffff047224 */ /* 0x000fe400078e001b */
[----:B------:R-:W-:Y:S01]  /*0500*/  LOP3.LUT R5, R2, 0x3, RZ, 0xc0, !PT ;  /* 0x0000000302057812 */ /* 0x000fe200078ec0ff */
[----:B------:R-:W-:Y:S02]  /*0510*/  IMAD.U32 R6, RZ, RZ, UR9 ;  /* 0x00000009ff067e24 */ /* 0x000fe4000f8e00ff */
[----:B------:R-:W-:Y:S02]  /*0520*/  HFMA2 R2, -RZ, RZ, 0, 0 ;  /* 0x00000000ff027431 */ /* 0x000fe400000001ff */
[----:B------:R-:W-:-:S02]  /*0530*/  IMAD.U32 R7, RZ, RZ, UR10 ;  /* 0x0000000aff077e24 */ /* 0x000fc4000f8e00ff */
[----:B------:R-:W-:Y:S02]  /*0540*/  IMAD.MOV R5, RZ, RZ, -R5 ;  /* 0x000000ffff057224 */ /* 0x000fe400078e0a05 */
[----:B------:R-:W-:-:S07]  /*0550*/  IMAD.WIDE.U32 R6, R27, 0x2, R6 ;  /* 0x000000021b067825 */ /* 0x000fce00078e0006 */
.L_x_37:
[C---:B------:R-:W-:Y:S02]  /*0560*/  IADD3 R8, P1, PT, R6.reuse, UR16, RZ ;  /* 0x0000001006087c10 */ /* 0x040fe4000ff3e0ff */
[----:B------:R-:W-:Y:S02]  /*0570*/  IADD3 R10, P2, PT, R6, UR18, RZ ;  /* 0x00000012060a7c10 */ /* 0x000fe4000ff5e0ff */
[C---:B------:R-:W-:Y:S02]  /*0580*/  IADD3.X R9, PT, PT, R7.reuse, UR17, RZ, P1, !PT ;  /* 0x0000001107097c10 */ /* 0x040fe40008ffe4ff */
[----:B------:R-:W-:-:S03]  /*0590*/  IADD3.X R11, PT, PT, R7, UR19, RZ, P2, !PT ;  /* 0x00000013070b7c10 */ /* 0x000fc600097fe4ff */
[----:B------:R-:W2:Y:S04]  /*05a0*/  LDG.E.U16.CONSTANT R8, desc[UR12][R8.64] ;  /* 0x0000000c08087981 */ /* 0x000ea8000c1e9500 */
[----:B------:R-:W3:Y:S01]  /*05b0*/  LDG.E.U16.CONSTANT R10, desc[UR12][R10.64] ;  /* 0x0000000c0a0a7981 */ /* 0x000ee2000c1e9500 */
[----:B------:R-:W-:Y:S01]  /*05c0*/  IADD3 R5, PT, PT, R5, 0x1, RZ ;  /* 0x0000000105057810 */ /* 0x000fe20007ffe0ff */
[----:B------:R-:W-:Y:S01]  /*05d0*/  VIADD R4, R4, UR11 ;  /* 0x0000000b04047c36 */ /* 0x000fe20008000000 */
[----:B------:R-:W-:Y:S02]  /*05e0*/  MOV R15, UR11 ;  /* 0x0000000b000f7c02 */ /* 0x000fe40008000f00 */
[----:B------:R-:W-:-:S03]  /*05f0*/  ISETP.NE.AND P1, PT, R5, RZ, PT ;  /* 0x000000ff0500720c */ /* 0x000fc60003f25270 */
[----:B------:R-:W-:-:S04]  /*0600*/  IMAD.WIDE.U32 R6, R15, 0x2, R6 ;  /* 0x000000020f067825 */ /* 0x000fc800078e0006 */
[----:B--2---:R-:W-:Y:S02]  /*0610*/  IMAD.U32 R12, R8, 0x10000, RZ ;  /* 0x00010000080c7824 */ /* 0x004fe400078e00ff */
[----:B---3--:R-:W-:-:S04]  /*0620*/  IMAD.U32 R13, R10, 0x10000, RZ ;  /* 0x000100000a0d7824 */ /* 0x008fc800078e00ff */
[----:B------:R-:W-:-:S04]  /*0630*/  FADD R13, R12, R13 ;  /* 0x0000000d0c0d7221 */ /* 0x000fc80000000000 */
[----:B------:R-:W-:Y:S01]  /*0640*/  FFMA R2, R13, R13, R2 ;  /* 0x0000000d0d027223 */ /* 0x000fe20000000002 */
[----:B------:R-:W-:Y:S06]  /*0650*/  @P1 BRA `(.L_x_37) ;  /* 0xfffffffc00c01947 */ /* 0x000fec000383ffff */
.L_x_36:
[----:B------:R-:W-:Y:S05]  /*0660*/  BSYNC.RECONVERGENT B1 ;  /* 0x0000000000017941 */ /* 0x000fea0003800200 */
.L_x_35:
[----:B------:R-:W-:Y:S05]  /*0670*/  @!P0 BRA `(.L_x_34) ;  /* 0x0000000000b88947 */ /* 0x000fea0003800000 */
.L_x_38:
[----:B------:R-:W-:Y:S01]  /*0680*/  MOV R9, 0x2 ;  /* 0x0000000200097802 */ /* 0x000fe20000000f00 */
[----:B------:R-:W-:Y:S02]  /*0690*/  HFMA2 R17, -RZ, RZ, 0, 1.1920928955078125e-07 ;  /* 0x00000002ff117431 */ /* 0x000fe400000001ff */
[----:B------:R-:W-:Y:S02]  /*06a0*/  IMAD.MOV.U32 R7, RZ, RZ, 0x2 ;  /* 0x00000002ff077424 */ /* 0x000fe400078e00ff */
[C---:B------:R-:W-:Y:S02]  /*06b0*/  VIADD R16, R4.reuse, UR11 ;  /* 0x0000000b04107c36 */ /* 0x040fe40008000000 */
[----:B------:R-:W-:Y:S02]  /*06c0*/  IMAD.MOV.U32 R19, RZ, RZ, 0x2 ;  /* 0x00000002ff137424 */ /* 0x000fe400078e00ff */
[----:B------:R-:W-:Y:S01]  /*06d0*/  IMAD.WIDE.U32 R6, R4, R7, UR4 ;  /* 0x0000000404067e25 */ /* 0x000fe2000f8e0007 */
[----:B------:R-:W-:-:S03]  /*06e0*/  MOV R15, 0x2 ;  /* 0x00000002000f7802 */ /* 0x000fc60000000f00 */
[----:B------:R-:W-:-:S04]  /*06f0*/  IMAD.WIDE.U32 R8, R4, R9, UR6 ;  /* 0x0000000604087e25 */ /* 0x000fc8000f8e0009 */
[----:B------:R-:W-:Y:S01]  /*0700*/  HFMA2 R23, -RZ, RZ, 0, 1.1920928955078125e-07 ;  /* 0x00000002ff177431 */ /* 0x000fe200000001ff */
[----:B------:R0:W2:Y:S01]  /*0710*/  LDG.E.U16.CONSTANT R5, desc[UR12][R6.64] ;  /* 0x0000000c06057981 */ /* 0x0000a2000c1e9500 */
[----:B------:R-:W-:Y:S02]  /*0720*/  IMAD.MOV.U32 R13, RZ, RZ, 0x2 ;  /* 0x00000002ff0d7424 */ /* 0x000fe400078e00ff */
[C---:B------:R-:W-:Y:S01]  /*0730*/  VIADD R14, R16.reuse, UR11 ;  /* 0x0000000b100e7c36 */ /* 0x040fe20008000000 */
[----:B------:R1:W3:Y:S01]  /*0740*/  LDG.E.U16.CONSTANT R11, desc[UR12][R8.64] ;  /* 0x0000000c080b7981 */ /* 0x0002e2000c1e9500 */
[----:B------:R-:W-:-:S04]  /*0750*/  IMAD.WIDE.U32 R18, R16, R19, UR4 ;  /* 0x0000000410127e25 */ /* 0x000fc8000f8e0013 */
[----:B------:R-:W-:Y:S01]  /*0760*/  IMAD.WIDE.U32 R16, R16, R17, UR6 ;  /* 0x0000000610107e25 */ /* 0x000fe2000f8e0011 */
[----:B------:R3:W4:Y:S03]  /*0770*/  LDG.E.U16.CONSTANT R10, desc[UR12][R18.64] ;  /* 0x0000000c120a7981 */ /* 0x000726000c1e9500 */
[C---:B------:R-:W-:Y:S02]  /*0780*/  VIADD R4, R14.reuse, UR11 ;  /* 0x0000000b0e047c36 */ /* 0x040fe40008000000 */
[C---:B------:R-:W-:Y:S01]  /*0790*/  IMAD.WIDE.U32 R12, R14.reuse, R13, UR4 ;  /* 0x000000040e0c7e25 */ /* 0x040fe2000f8e000d */
[----:B------:R-:W5:Y:S03]  /*07a0*/  LDG.E.U16.CONSTANT R16, desc[UR12][R16.64] ;  /* 0x0000000c10107981 */ /* 0x000f66000c1e9500 */
[----:B------:R-:W-:-:S02]  /*07b0*/  IMAD.WIDE.U32 R14, R14, R15, UR6 ;  /* 0x000000060e0e7e25 */ /* 0x000fc4000f8e000f */
[----:B------:R-:W5:Y:S02]  /*07c0*/  LDG.E.U16.CONSTANT R12, desc[UR12][R12.64] ;  /* 0x0000000c0c0c7981 */ /* 0x000f64000c1e9500 */
[----:B------:R-:W-:Y:S02]  /*07d0*/  IMAD.MOV.U32 R21, RZ, RZ, 0x2 ;  /* 0x00000002ff157424 */ /* 0x000fe400078e00ff */
[C---:B0-----:R-:W-:Y:S01]  /*07e0*/  IMAD.WIDE.U32 R6, R4.reuse, R23, UR6 ;  /* 0x0000000604067e25 */ /* 0x041fe2000f8e0017 */
[----:B------:R-:W5:Y:S03]  /*07f0*/  LDG.E.U16.CONSTANT R14, desc[UR12][R14.64] ;  /* 0x0000000c0e0e7981 */ /* 0x000f66000c1e9500 */
[C---:B-1----:R-:W-:Y:S02]  /*0800*/  IMAD.WIDE.U32 R8, R4.reuse, R21, UR4 ;  /* 0x0000000404087e25 */ /* 0x042fe4000f8e0015 */
[----:B------:R-:W5:Y:S04]  /*0810*/  LDG.E.U16.CONSTANT R6, desc[UR12][R6.64] ;  /* 0x0000000c06067981 */ /* 0x000f68000c1e9500 */
[----:B------:R-:W5:Y:S01]  /*0820*/  LDG.E.U16.CONSTANT R8, desc[UR12][R8.64] ;  /* 0x0000000c08087981 */ /* 0x000f62000c1e9500 */
[----:B------:R-:W-:-:S04]  /*0830*/  IADD3 R4, PT, PT, R4, UR11, RZ ;  /* 0x0000000b04047c10 */ /* 0x000fc8000fffe0ff */
[----:B------:R-:W-:Y:S01]  /*0840*/  ISETP.GE.AND P0, PT, R4, UR15, PT ;  /* 0x0000000f04007c0c */ /* 0x000fe2000bf06270 */
[----:B--2---:R-:W-:Y:S02]  /*0850*/  IMAD.U32 R5, R5, 0x10000, RZ ;  /* 0x0001000005057824 */ /* 0x004fe400078e00ff */
[----:B---3--:R-:W-:-:S04]  /*0860*/  IMAD.U32 R18, R11, 0x10000, RZ ;  /* 0x000100000b127824 */ /* 0x008fc800078e00ff */
[----:B------:R-:W-:Y:S01]  /*0870*/  FADD R5, R5, R18 ;  /* 0x0000001205057221 */ /* 0x000fe20000000000 */
[----:B----4-:R-:W-:-:S03]  /*0880*/  SHF.L.U32 R10, R10, 0x10, RZ ;  /* 0x000000100a0a7819 */ /* 0x010fc600000006ff */
[----:B------:R-:W-:Y:S01]  /*0890*/  FFMA R2, R5, R5, R2 ;  /* 0x0000000505027223 */ /* 0x000fe20000000002 */
[----:B-----5:R-:W-:-:S04]  /*08a0*/  IMAD.U32 R11, R16, 0x10000, RZ ;  /* 0x00010000100b7824 */ /* 0x020fc800078e00ff */
[----:B------:R-:W-:Y:S01]  /*08b0*/  FADD R11, R10, R11 ;  /* 0x0000000b0a0b7221 */ /* 0x000fe20000000000 */
[----:B------:R-:W-:Y:S01]  /*08c0*/  IMAD.U32 R12, R12, 0x10000, RZ ;  /* 0x000100000c0c7824 */ /* 0x000fe200078e00ff */
[----:B------:R-:W-:Y:S02]  /*08d0*/  SHF.L.U32 R5, R14, 0x10, RZ ;  /* 0x000000100e057819 */ /* 0x000fe400000006ff */
[----:B------:R-:W-:Y:S01]  /*08e0*/  FFMA R2, R11, R11, R2 ;  /* 0x0000000b0b027223 */ /* 0x000fe20000000002 */
[----:B------:R-:W-:Y:S02]  /*08f0*/  IMAD.U32 R7, R6, 0x10000, RZ ;  /* 0x0001000006077824 */ /* 0x000fe400078e00ff */
[----:B------:R-:W-:Y:S01]  /*0900*/  FADD R5, R12, R5 ;  /* 0x000000050c057221 */ /* 0x000fe20000000000 */
[----:B------:R-:W-:-:S03]  /*0910*/  IMAD.U32 R8, R8, 0x10000, RZ ;  /* 0x0001000008087824 */ /* 0x000fc600078e00ff */
[----:B------:R-:W-:Y:S01]  /*0920*/  FFMA R2, R5, R5, R2 ;  /* 0x0000000505027223 */ /* 0x000fe20000000002 */
[----:B------:R-:W-:-:S04]  /*0930*/  FADD R7, R8, R7 ;  /* 0x0000000708077221 */ /* 0x000fc80000000000 */
[----:B------:R-:W-:Y:S01]  /*0940*/  FFMA R2, R7, R7, R2 ;  /* 0x0000000707027223 */ /* 0x000fe20000000002 */
[----:B------:R-:W-:Y:S06]  /*0950*/  @!P0 BRA `(.L_x_38) ;  /* 0xfffffffc00488947 */ /* 0x000fec000383ffff */
.L_x_34:
[----:B------:R-:W-:Y:S05]  /*0960*/  BSYNC.RECONVERGENT B0 ;  /* 0x0000000000007941 */ /* 0x000fea0003800200 */
.L_x_33:
        /* <DEDUP_REMOVED lines=19> */
[----:B0-----:R-:W-:Y:S02]  /*0aa0*/  @!P1 LEA R8, R11, R4, 0x18 ;  /* 0x000000040b089211 */ /* 0x001fe400078ec0ff */
[----:B------:R-:W-:Y:S01]  /*0ab0*/  MOV R4, RZ ;  /* 0x000000ff00047202 */ /* 0x000fe20000000f00 */
        /* <DEDUP_REMOVED lines=20> */
.L_x_53:
        /* <DEDUP_REMOVED lines=14> */
[----:B------:R-:W-:Y:S05]  /*0ce0*/  CALL.REL.NOINC `($__internal_1_$__cuda_sm3x_div_rn_noftz_f32_slowpath) ;  /* 0x00000010008c7944 */ /* 0x000fea0003c00000 */
[----:B------:R-:W-:-:S07]  /*0cf0*/  IMAD.MOV.U32 R4, RZ, RZ, R2 ;  /* 0x000000ffff047224 */ /* 0x000fce00078e0002 */
.L_x_42:
[----:B------:R-:W-:Y:S05]  /*0d00*/  BSYNC.RECONVERGENT B0 ;  /* 0x0000000000007941 */ /* 0x000fea0003800200 */
.L_x_41:
        /* <DEDUP_REMOVED lines=10> */
.L_x_39:
        /* <DEDUP_REMOVED lines=20> */
[----:B0-----:R-:W-:Y:S02]  /*0ef0*/  HFMA2 R4, -RZ, RZ, 0, 0 ;  /* 0x00000000ff047431 */ /* 0x001fe400000001ff */
        /* <DEDUP_REMOVED lines=37> */
.L_x_45:
[C---:B------:R-:W-:Y:S02]  /*1150*/  IADD3 R12, P1, PT, R6.reuse, UR6, RZ ;  /* 0x00000006060c7c10 */ /* 0x040fe4000ff3e0ff */
[C---:B------:R-:W-:Y:S02]  /*1160*/  IADD3 R10, P0, PT, R6.reuse, UR4, RZ ;  /* 0x00000004060a7c10 */ /* 0x040fe4000ff1e0ff */
[C---:B------:R-:W-:Y:S02]  /*1170*/  IADD3.X R13, PT, PT, R7.reuse, UR7, RZ, P1, !PT ;  /* 0x00000007070d7c10 */ /* 0x040fe40008ffe4ff */
[----:B------:R-:W-:Y:S02]  /*1180*/  IADD3.X R11, PT, PT, R7, UR5, RZ, P0, !PT ;  /* 0x00000005070b7c10 */ /* 0x000fe400087fe4ff */
[C---:B------:R-:W-:Y:S01]  /*1190*/  IADD3 R8, P1, PT, R6.reuse, R21, RZ ;  /* 0x0000001506087210 */ /* 0x040fe20007f3e0ff */
[----:B------:R-:W2:Y:S01]  /*11a0*/  LDG.E.U16.CONSTANT R12, desc[UR12][R12.64] ;  /* 0x0000000c0c0c7981 */ /* 0x000ea2000c1e9500 */
[----:B------:R-:W-:-:S02]  /*11b0*/  IADD3 R14, P0, PT, R6, UR22, RZ ;  /* 0x00000016060e7c10 */ /* 0x000fc4000ff1e0ff */
[----:B------:R-:W-:Y:S01]  /*11c0*/  IADD3 R16, P2, PT, R6, R23, RZ ;  /* 0x0000001706107210 */ /* 0x000fe20007f5e0ff */
[----:B------:R2:W3:Y:S01]  /*11d0*/  LDG.E.U16.CONSTANT R10, desc[UR12][R10.64] ;  /* 0x0000000c0a0a7981 */ /* 0x0004e2000c1e9500 */
[C---:B------:R-:W-:Y:S02]  /*11e0*/  IADD3.X R9, PT, PT, R7.reuse, R29, RZ, P1, !PT ;  /* 0x0000001d07097210 */ /* 0x040fe40000ffe4ff */
[C---:B------:R-:W-:Y:S01]  /*11f0*/  IADD3.X R15, PT, PT, R7.reuse, UR23, RZ, P0, !PT ;  /* 0x00000017070f7c10 */ /* 0x040fe200087fe4ff */
[----:B------:R-:W-:Y:S02]  /*1200*/  IMAD.X R17, R7, 0x1, R18, P2 ;  /* 0x0000000107117824 */ /* 0x000fe400010e0612 */
[----:B------:R-:W4:Y:S04]  /*1210*/  LDG.E.U16.CONSTANT R8, desc[UR12][R8.64] ;  /* 0x0000000c08087981 */ /* 0x000f28000c1e9500 */
[----:B------:R-:W5:Y:S04]  /*1220*/  LDG.E.U16.CONSTANT R14, desc[UR12][R14.64] ;  /* 0x0000000c0e0e7981 */ /* 0x000f68000c1e9500 */
[----:B------:R-:W5:Y:S01]  /*1230*/  LDG.E.U16.CONSTANT R16, desc[UR12][R16.64] ;  /* 0x0000000c10107981 */ /* 0x000f62000c1e9500 */
[----:B------:R-:W-:Y:S01]  /*1240*/  VIADD R20, R20, 0x1 ;  /* 0x0000000114147836 */ /* 0x000fe20000000000 */
[----:B--2---:R-:W-:Y:S01]  /*1250*/  SHF.L.U32 R11, R12, 0x10, RZ ;  /* 0x000000100c0b7819 */ /* 0x004fe200000006ff */
[----:B---3--:R-:W-:-:S04]  /*1260*/  IMAD.U32 R22, R10, 0x10000, RZ ;  /* 0x000100000a167824 */ /* 0x008fc800078e00ff */
[----:B------:R-:W-:Y:S01]  /*1270*/  FADD R11, R22, R11 ;  /* 0x0000000b160b7221 */ /* 0x000fe20000000000 */
[----:B----4-:R-:W-:-:S03]  /*1280*/  IMAD.U32 R12, R8, 0x10000, RZ ;  /* 0x00010000080c7824 */ /* 0x010fc600078e00ff */
[----:B------:R-:W-:Y:S01]  /*1290*/  FMUL R11, R4, R11 ;  /* 0x0000000b040b7220 */ /* 0x000fe20000400000 */
[----:B-----5:R-:W-:Y:S02]  /*12a0*/  IMAD.U32 R10, R14, 0x10000, RZ ;  /* 0x000100000e0a7824 */ /* 0x020fe400078e00ff */
[----:B------:R-:W-:Y:S01]  /*12b0*/  FADD R12, R12, 1 ;  /* 0x3f8000000c0c7421 */ /* 0x000fe20000000000 */
[----:B------:R-:W-:Y:S01]  /*12c0*/  SHF.L.U32 R13, R16, 0x10, RZ ;  /* 0x00000010100d7819 */ /* 0x000fe200000006ff */
[----:B------:R-:W-:Y:S01]  /*12d0*/  FMUL R10, R11, R10 ;  /* 0x0000000a0b0a7220 */ /* 0x000fe20000400000 */
[----:B------:R-:W-:-:S03]  /*12e0*/  IADD3 R8, P0, PT, R6, R19, RZ ;  /* 0x0000001306087210 */ /* 0x000fc60007f1e0ff */
[----:B------:R-:W-:Y:S02]  /*12f0*/  FFMA R10, R10, R12, R13 ;  /* 0x0000000c0a0a7223 */ /* 0x000fe4000000000d */
[----:B------:R-:W-:-:S03]  /*1300*/  IMAD.X R9, R7, 0x1, R25, P0 ;  /* 0x0000000107097824 */ /* 0x000fc600000e0619 */
[----:B------:R-:W-:-:S05]  /*1310*/  F2FP.BF16.F32.PACK_AB R10, RZ, R10 ;  /* 0x0000000aff0a723e */ /* 0x000fca00000010ff */
[----:B------:R0:W-:Y:S01]  /*1320*/  STG.E.U16 desc[UR12][R8.64], R10 ;  /* 0x0000000a08007986 */ /* 0x0001e2000c10150c */
[----:B------:R-:W-:Y:S02]  /*1330*/  ISETP.NE.AND P0, PT, R20, RZ, PT ;  /* 0x000000ff1400720c */ /* 0x000fe40003f05270 */
[----:B------:R-:W-:-:S05]  /*1340*/  MOV R11, UR11 ;  /* 0x0000000b000b7c02 */ /* 0x000fca0008000f00 */
[----:B------:R-:W-:-:S06]  /*1350*/  IMAD.WIDE.U32 R6, R11, 0x2, R6 ;  /* 0x000000020b067825 */ /* 0x000fcc00078e0006 */
[----:B0-----:R-:W-:Y:S05]  /*1360*/  @P0 BRA `(.L_x_45) ;  /* 0xfffffffc00780947 */ /* 0x001fea000383ffff */
[----:B------:R-:W-:Y:S05]  /*1370*/  BSYNC.RECONVERGENT B1 ;  /* 0x0000000000017941 */ /* 0x000fea0003800200 */
.L_x_44:
[----:B------:R-:W-:Y:S05]  /*1380*/  BSYNC.RECONVERGENT B0 ;  /* 0x0000000000007941 */ /* 0x000fea0003800200 */
.L_x_43:
[----:B------:R-:W0:Y:S01]  /*1390*/  LDC.64 R10, c[0x0][0x398] ;  /* 0x0000e600ff0a7b82 */ /* 0x000e220000000a00 */
[----:B------:R-:W-:Y:S01]  /*13a0*/  ISETP.GE.U32.AND P0, PT, R5, 0x3, PT ;  /* 0x000000030500780c */ /* 0x000fe20003f06070 */
[----:B------:R-:W1:Y:S01]  /*13b0*/  LDCU.64 UR20, c[0x0][0x380] ;  /* 0x00007000ff1477ac */ /* 0x000e620008000a00 */
[----:B------:R-:W2:Y:S11]  /*13c0*/  LDCU.128 UR16, c[0x0][0x3a0] ;  /* 0x00007400ff1077ac */ /* 0x000eb60008000c00 */
[----:B-12---:R-:W-:Y:S05]  /*13d0*/  @!P0 EXIT ;  /* 0x000000000000894d */ /* 0x006fea0003800000 */
[----:B------:R-:W-:Y:S01]  /*13e0*/  BSSY.RECONVERGENT B0, `(.L_x_46) ;  /* 0x000008f000007945 */ /* 0x000fe20003800200 */
.L_x_47:
[----:B------:R-:W-:Y:S01]  /*13f0*/  IMAD.MOV.U32 R16, RZ, RZ, 0x2 ;  /* 0x00000002ff107424 */ /* 0x000fe200078e00ff */
[----:B------:R-:W-:Y:S01]  /*1400*/  IADD3 R13, P0, PT, R0, R27, RZ ;  /* 0x0000001b000d7210 */ /* 0x000fe20007f1e0ff */
[----:B------:R-:W-:Y:S02]  /*1410*/  IMAD.MOV.U32 R8, RZ, RZ, 0x2 ;  /* 0x00000002ff087424 */ /* 0x000fe400078e00ff */
[C---:B------:R-:W-:Y:S01]  /*1420*/  IMAD.WIDE.U32 R16, R27.reuse, R16, UR6 ;  /* 0x000000061b107e25 */ /* 0x040fe2000f8e0010 */
[----:B------:R-:W-:-:S03]  /*1430*/  IADD3 R23, PT, PT, R27, UR11, RZ ;  /* 0x0000000b1b177c10 */ /* 0x000fc6000fffe0ff */
[C---:B------:R-:W-:Y:S01]  /*1440*/  IMAD.WIDE.U32 R8, R27.reuse, R8, UR4 ;  /* 0x000000041b087e25 */ /* 0x040fe2000f8e0008 */
[----:B------:R-:W2:Y:S03]  /*1450*/  LDG.E.U16.CONSTANT R12, desc[UR12][R16.64] ;  /* 0x0000000c100c7981 */ /* 0x000ea6000c1e9500 */
[----:B------:R-:W-:Y:S01]  /*1460*/  IMAD.MOV.U32 R20, RZ, RZ, 0x2 ;  /* 0x00000002ff147424 */ /* 0x000fe200078e00ff */
[----:B------:R1:W3:Y:S01]  /*1470*/  LDG.E.U16.CONSTANT R7, desc[UR12][R8.64] ;  /* 0x0000000c08077981 */ /* 0x0002e2000c1e9500 */
[----:B------:R-:W-:Y:S01]  /*1480*/  IMAD.MOV.U32 R18, RZ, RZ, 0x2 ;  /* 0x00000002ff127424 */ /* 0x000fe200078e00ff */
[----:B------:R-:W-:Y:S01]  /*1490*/  IADD3.X R14, PT, PT, RZ, R3, RZ, P0, !PT ;  /* 0x00000003ff0e7210 */ /* 0x000fe200007fe4ff */
[----:B0-----:R-:W-:-:S04]  /*14a0*/  IMAD.WIDE.U32 R28, R27, 0x2, R10 ;  /* 0x000000021b1c7825 */ /* 0x001fc800078e000a */
[----:B------:R-:W-:Y:S01]  /*14b0*/  IMAD.SHL.U32 R5, R13, 0x2, RZ ;  /* 0x000000020d057824 */ /* 0x000fe200078e00ff */
[----:B------:R0:W4:Y:S01]  /*14c0*/  LDG.E.U16.CONSTANT R6, desc[UR12][R28.64] ;  /* 0x0000000c1c067981 */ /* 0x000122000c1e9500 */
[----:B------:R-:W-:Y:S01]  /*14d0*/  IMAD.WIDE.U32 R20, R23, R20, UR6 ;  /* 0x0000000617147e25 */ /* 0x000fe2000f8e0014 */
[----:B-1----:R-:W-:-:S03]  /*14e0*/  SHF.L.U64.HI R9, R13, 0x1, R14 ;  /* 0x000000010d097819 */ /* 0x002fc6000001020e */
[----:B------:R-:W-:Y:S01]  /*14f0*/  IMAD.WIDE.U32 R18, R23, R18, UR4 ;  /* 0x0000000417127e25 */ /* 0x000fe2000f8e0012 */
[----:B------:R-:W-:Y:S01]  /*1500*/  IADD3 R22, P2, PT, R0, R23, RZ ;  /* 0x0000001700167210 */ /* 0x000fe20007f5e0ff */
[----:B------:R-:W5:Y:S01]  /*1510*/  LDG.E.U16.CONSTANT R16, desc[UR12][R20.64] ;  /* 0x0000000c14107981 */ /* 0x000f62000c1e9500 */
[C---:B------:R-:W-:Y:S02]  /*1520*/  IADD3 R14, P0, PT, R5.reuse, UR16, RZ ;  /* 0x00000010050e7c10 */ /* 0x040fe4000ff1e0ff */
[----:B------:R-:W-:Y:S01]  /*1530*/  IADD3 R8, P1, PT, R5, UR18, RZ ;  /* 0x0000001205087c10 */ /* 0x000fe2000ff3e0ff */
[----:B------:R1:W5:Y:S01]  /*1540*/  LDG.E.U16.CONSTANT R13, desc[UR12][R18.64] ;  /* 0x0000000c120d7981 */ /* 0x000362000c1e9500 */
[----:B------:R-:W-:Y:S01]  /*1550*/  IMAD.WIDE.U32 R24, R23, 0x2, R10 ;  /* 0x0000000217187825 */ /* 0x000fe200078e000a */
[C---:B------:R-:W-:Y:S02]  /*1560*/  IADD3.X R15, PT, PT, R9.reuse, UR17, RZ, P0, !PT ;  /* 0x00000011090f7c10 */ /* 0x040fe400087fe4ff */
[----:B------:R-:W-:Y:S01]  /*1570*/  IADD3.X R9, PT, PT, R9, UR19, RZ, P1, !PT ;  /* 0x0000001309097c10 */ /* 0x000fe20008ffe4ff */
[----:B0-----:R-:W-:Y:S01]  /*1580*/  IMAD.X R29, RZ, RZ, R3, P2 ;  /* 0x000000ffff1d7224 */ /* 0x001fe200010e0603 */
[----:B------:R0:W5:Y:S01]  /*1590*/  LDG.E.U16.CONSTANT R5, desc[UR12][R24.64] ;  /* 0x0000000c18057981 */ /* 0x000162000c1e9500 */
[----:B------:R-:W-:-:S03]  /*15a0*/  SHF.L.U32 R26, R22, 0x1, RZ ;  /* 0x00000001161a7819 */ /* 0x000fc600000006ff */
[----:B------:R-:W-:Y:S01]  /*15b0*/  SHF.L.U64.HI R28, R22, 0x1, R29 ;  /* 0x00000001161c7819 */ /* 0x000fe2000001021d */
[----:B------:R0:W5:Y:S04]  /*15c0*/  LDG.E.U16.CONSTANT R17, desc[UR12][R14.64] ;  /* 0x0000000c0e117981 */ /* 0x000168000c1e9500 */
[----:B------:R0:W5:Y:S01]  /*15d0*/  LDG.E.U16.CONSTANT R22, desc[UR12][R8.64] ;  /* 0x0000000c08167981 */ /* 0x000162000c1e9500 */
[C---:B-1----:R-:W-:Y:S02]  /*15e0*/  IADD3 R18, P0, PT, R26.reuse, UR16, RZ ;  /* 0x000000101a127c10 */ /* 0x042fe4000ff1e0ff */
[----:B------:R-:W-:Y:S02]  /*15f0*/  IADD3 R20, P1, PT, R26, UR18, RZ ;  /* 0x000000121a147c10 */ /* 0x000fe4000ff3e0ff */
[----:B------:R-:W-:-:S02]  /*1600*/  IADD3.X R19, PT, PT, R28, UR17, RZ, P0, !PT ;  /* 0x000000111c137c10 */ /* 0x000fc400087fe4ff */
[----:B------:R-:W-:-:S03]  /*1610*/  IADD3.X R21, PT, PT, R28, UR19, RZ, P1, !PT ;  /* 0x000000131c157c10 */ /* 0x000fc60008ffe4ff */
[----:B------:R4:W5:Y:S04]  /*1620*/  LDG.E.U16.CONSTANT R18, desc[UR12][R18.64] ;  /* 0x0000000c12127981 */ /* 0x000968000c1e9500 */
[----:B------:R1:W5:Y:S01]  /*1630*/  LDG.E.U16.CONSTANT R20, desc[UR12][R20.64] ;  /* 0x0000000c14147981 */ /* 0x000362000c1e9500 */
[----:B------:R-:W-:Y:S02]  /*1640*/  IADD3 R27, P0, PT, R27, UR8, RZ ;  /* 0x000000081b1b7c10 */ /* 0x000fe4000ff1e0ff */
[----:B0-----:R-:W-:-:S03]  /*1650*/  IADD3 R24, P1, PT, R23, UR8, RZ ;  /* 0x0000000817187c10 */ /* 0x001fc6000ff3e0ff */
[----:B------:R-:W-:Y:S01]  /*1660*/  IMAD.X R26, RZ, RZ, UR14, P0 ;  /* 0x0000000eff1a7e24 */ /* 0x000fe200080e06ff */
[----:B------:R-:W-:-:S04]  /*1670*/  LEA R14, P0, R27, UR20, 0x1 ;  /* 0x000000141b0e7c11 */ /* 0x000fc8000f8008ff */
[----:B------:R-:W-:Y:S01]  /*1680*/  LEA.HI.X R15, R27, UR21, R26, 0x1, P0 ;  /* 0x000000151b0f7c11 */ /* 0x000fe200080f0c1a */
[----:B------:R-:W-:Y:S02]  /*1690*/  IMAD.MOV.U32 R8, RZ, RZ, 0x2 ;  /* 0x00000002ff087424 */ /* 0x000fe400078e00ff */
[----:B------:R-:W-:Y:S01]  /*16a0*/  IMAD.MOV.U32 R26, RZ, RZ, 0x2 ;  /* 0x00000002ff1a7424 */ /* 0x000fe200078e00ff */
[----:B--2---:R-:W-:Y:S01]  /*16b0*/  SHF.L.U32 R12, R12, 0x10, RZ ;  /* 0x000000100c0c7819 */ /* 0x004fe200000006ff */
[----:B---3--:R-:W-:-:S04]  /*16c0*/  IMAD.U32 R25, R7, 0x10000, RZ ;  /* 0x0001000007197824 */ /* 0x008fc800078e00ff */
[----:B------:R-:W-:Y:S01]  /*16d0*/  FADD R25, R25, R12 ;  /* 0x0000000c19197221 */ /* 0x000fe20000000000 */
[----:B------:R-:W-:Y:S01]  /*16e0*/  VIADD R7, R23, UR11 ;  /* 0x0000000b17077c36 */ /* 0x000fe20008000000 */
[----:B------:R-:W-:Y:S01]  /*16f0*/  IADD3.X R23, PT, PT, RZ, UR14, RZ, P1, !PT ;  /* 0x0000000eff177c10 */ /* 0x000fe20008ffe4ff */
[----:B----4-:R-:W-:Y:S02]  /*1700*/  IMAD.U32 R19, R6, 0x10000, RZ ;  /* 0x0001000006137824 */ /* 0x010fe400078e00ff */
[----:B------:R-:W-:Y:S01]  /*1710*/  FMUL R6, R4, R25 ;  /* 0x0000001904067220 */ /* 0x000fe20000400000 */
[----:B------:R-:W-:Y:S02]  /*1720*/  LEA R12, P0, R24, UR20, 0x1 ;  /* 0x00000014180c7c11 */ /* 0x000fe4000f8008ff */
[----:B-----5:R-:W-:Y:S01]  /*1730*/  SHF.L.U32 R16, R16, 0x10, RZ ;  /* 0x0000001010107819 */ /* 0x020fe200000006ff */
[----:B------:R-:W-:Y:S01]  /*1740*/  FMUL R6, R6, R19 ;  /* 0x0000001306067220 */ /* 0x000fe20000400000 */
[----:B-1----:R-:W-:Y:S01]  /*1750*/  IMAD.U32 R21, R13, 0x10000, RZ ;  /* 0x000100000d157824 */ /* 0x002fe200078e00ff */
[----:B------:R-:W-:-:S03]  /*1760*/  LEA.HI.X R13, R24, UR21, R23, 0x1, P0 ;  /* 0x00000015180d7c11 */ /* 0x000fc600080f0c17 */
[----:B------:R-:W-:Y:S01]  /*1770*/  FADD R19, R21, R16 ;  /* 0x0000001015137221 */ /* 0x000fe20000000000 */
[----:B------:R-:W-:Y:S01]  /*1780*/  IADD3 R21, P0, PT, R0, R7, RZ ;  /* 0x0000000700157210 */ /* 0x000fe20007f1e0ff */
[----:B------:R-:W-:Y:S01]  /*1790*/  IMAD.WIDE.U32 R8, R7, R8, UR4 ;  /* 0x0000000407087e25 */ /* 0x000fe2000f8e0008 */
[----:B------:R-:W-:-:S03]  /*17a0*/  SHF.L.U32 R16, R5, 0x10, RZ ;  /* 0x0000001005107819 */ /* 0x000fc600000006ff */
[----:B------:R-:W-:Y:S01]  /*17b0*/  FMUL R19, R4, R19 ;  /* 0x0000001304137220 */ /* 0x000fe20000400000 */
[----:B------:R0:W2:Y:S01]  /*17c0*/  LDG.E.U16.CONSTANT R25, desc[UR12][R8.64] ;  /* 0x0000000c08197981 */ /* 0x0000a2000c1e9500 */
[----:B------:R-:W-:Y:S02]  /*17d0*/  IMAD.U32 R5, R22, 0x10000, RZ ;  /* 0x0001000016057824 */ /* 0x000fe400078e00ff */
[----:B------:R-:W-:Y:S02]  /*17e0*/  IMAD.X R22, RZ, RZ, R3, P0 ;  /* 0x000000ffff167224 */ /* 0x000fe400000e0603 */
[----:B------:R-:W-:Y:S02]  /*17f0*/  IMAD.U32 R17, R17, 0x10000, RZ ;  /* 0x0001000011117824 */ /* 0x000fe400078e00ff */
[----:B0-----:R-:W-:Y:S01]  /*1800*/  FMUL R9, R19, R16 ;  /* 0x0000001013097220 */ /* 0x001fe20000400000 */
[C---:B------:R-:W-:Y:S02]  /*1810*/  SHF.L.U64.HI R19, R21.reuse, 0x1, R22 ;  /* 0x0000000115137819 */ /* 0x040fe40000010216 */
[----:B------:R-:W-:Y:S01]  /*1820*/  SHF.L.U32 R21, R21, 0x1, RZ ;  /* 0x0000000115157819 */ /* 0x000fe200000006ff */
[----:B------:R-:W-:-:S03]  /*1830*/  FADD R17, R17, 1 ;  /* 0x3f80000011117421 */ /* 0x000fc60000000000 */
[----:B------:R-:W-:Y:S01]  /*1840*/  IADD3 R22, P0, PT, R21, UR16, RZ ;  /* 0x0000001015167c10 */ /* 0x000fe2000ff1e0ff */
[----:B------:R-:W-:Y:S02]  /*1850*/  IMAD.U32 R18, R18, 0x10000, RZ ;  /* 0x0001000012127824 */ /* 0x000fe400078e00ff */
[----:B------:R-:W-:Y:S01]  /*1860*/  FFMA R8, R6, R17, R5 ;  /* 0x0000001106087223 */ /* 0x000fe20000000005 */
[----:B------:R-:W-:Y:S01]  /*1870*/  IMAD.MOV.U32 R16, RZ, RZ, 0x2 ;  /* 0x00000002ff107424 */ /* 0x000fe200078e00ff */
[----:B------:R-:W-:Y:S01]  /*1880*/  IADD3.X R23, PT, PT, R19, UR17, RZ, P0, !PT ;  /* 0x0000001113177c10 */ /* 0x000fe200087fe4ff */
[C---:B------:R-:W-:Y:S01]  /*1890*/  VIADD R5, R7.reuse, UR11 ;  /* 0x0000000b07057c36 */ /* 0x040fe20008000000 */
[----:B------:R-:W-:Y:S01]  /*18a0*/  SHF.L.U32 R20, R20, 0x10, RZ ;  /* 0x0000001014147819 */ /* 0x000fe200000006ff */
[----:B------:R-:W-:-:S04]  /*18b0*/  IMAD.WIDE.U32 R26, R7, R26, UR6 ;  /* 0x00000006071a7e25 */ /* 0x000fc8000f8e001a */
[----:B------:R-:W-:Y:S01]  /*18c0*/  FADD R18, R18, 1 ;  /* 0x3f80000012127421 */ /* 0x000fe20000000000 */
[----:B------:R0:W3:Y:S01]  /*18d0*/  LDG.E.U16.CONSTANT R24, desc[UR12][R22.64] ;  /* 0x0000000c16187981 */ /* 0x0000e2000c1e9500 */
[----:B------:R-:W-:-:S04]  /*18e0*/  IMAD.WIDE.U32 R16, R5, R16, UR4 ;  /* 0x0000000405107e25 */ /* 0x000fc8000f8e0010 */
[----:B------:R-:W-:Y:S01]  /*18f0*/  FFMA R9, R9, R18, R20 ;  /* 0x0000001209097223 */ /* 0x000fe20000000014 */
[----:B------:R-:W4:Y:S01]  /*1900*/  LDG.E.U16.CONSTANT R26, desc[UR12][R26.64] ;  /* 0x0000000c1a1a7981 */ /* 0x000f22000c1e9500 */
[----:B------:R-:W-:Y:S01]  /*1910*/  IMAD.MOV.U32 R20, RZ, RZ, 0x2 ;  /* 0x00000002ff147424 */ /* 0x000fe200078e00ff */
[----:B0-----:R-:W-:Y:S02]  /*1920*/  IADD3 R22, P1, PT, R0, R5, RZ ;  /* 0x0000000500167210 */ /* 0x001fe40007f3e0ff */
[----:B------:R-:W-:Y:S01]  /*1930*/  IADD3 R18, P0, PT, R21, UR18, RZ ;  /* 0x0000001215127c10 */ /* 0x000fe2000ff1e0ff */
[----:B------:R0:W5:Y:S01]  /*1940*/  LDG.E.U16.CONSTANT R27, desc[UR12][R16.64] ;  /* 0x0000000c101b7981 */ /* 0x000162000c1e9500 */
[----:B------:R-:W-:Y:S02]  /*1950*/  IMAD.WIDE.U32 R20, R5, R20, UR6 ;  /* 0x0000000605147e25 */ /* 0x000fe4000f8e0014 */
[----:B------:R-:W-:Y:S02]  /*1960*/  IADD3.X R19, PT, PT, R19, UR19, RZ, P0, !PT ;  /* 0x0000001313137c10 */ /* 0x000fe400087fe4ff */
[----:B------:R-:W-:-:S02]  /*1970*/  IMAD.WIDE.U32 R28, R7, 0x2, R10 ;  /* 0x00000002071c7825 */ /* 0x000fc400078e000a */
[----:B------:R-:W3:Y:S01]  /*1980*/  LDG.E.U16.CONSTANT R20, desc[UR12][R20.64] ;  /* 0x0000000c14147981 */ /* 0x000ee2000c1e9500 */
[----:B0-----:R-:W-:Y:S01]  /*1990*/  IADD3.X R17, PT, PT, RZ, R3, RZ, P1, !PT ;  /* 0x00000003ff117210 */ /* 0x001fe20000ffe4ff */
[C---:B------:R-:W-:Y:S02]  /*19a0*/  IMAD.SHL.U32 R16, R22.reuse, 0x2, RZ ;  /* 0x0000000216107824 */ /* 0x040fe400078e00ff */
[----:B------:R0:W3:Y:S01]  /*19b0*/  LDG.E.U16.CONSTANT R6, desc[UR12][R28.64] ;  /* 0x0000000c1c067981 */ /* 0x0000e2000c1e9500 */
[----:B------:R-:W-:Y:S02]  /*19c0*/  SHF.L.U64.HI R17, R22, 0x1, R17 ;  /* 0x0000000116117819 */ /* 0x000fe40000010211 */
[C---:B------:R-:W-:Y:S01]  /*19d0*/  IADD3 R22, P0, PT, R16.reuse, UR16, RZ ;  /* 0x0000001010167c10 */ /* 0x040fe2000ff1e0ff */
[----:B------:R-:W3:Y:S03]  /*19e0*/  LDG.E.U16.CONSTANT R18, desc[UR12][R18.64] ;  /* 0x0000000c12127981 */ /* 0x000ee6000c1e9500 */
[----:B------:R-:W-:Y:S01]  /*19f0*/  IADD3.X R23, PT, PT, R17, UR17, RZ, P0, !PT ;  /* 0x0000001111177c10 */ /* 0x000fe200087fe4ff */
[----:B0-----:R-:W-:Y:S01]  /*1a00*/  IMAD.WIDE.U32 R28, R5, 0x2, R10 ;  /* 0x00000002051c7825 */ /* 0x001fe200078e000a */
[----:B------:R-:W-:-:S03]  /*1a10*/  IADD3 R16, P0, PT, R16, UR18, RZ ;  /* 0x0000001210107c10 */ /* 0x000fc6000ff1e0ff */
[----:B------:R-:W3:Y:S01]  /*1a20*/  LDG.E.U16.CONSTANT R22, desc[UR12][R22.64] ;  /* 0x0000000c16167981 */ /* 0x000ee2000c1e9500 */
[----:B------:R-:W-:-:S03]  /*1a30*/  IADD3.X R17, PT, PT, R17, UR19, RZ, P0, !PT ;  /* 0x0000001311117c10 */ /* 0x000fc600087fe4ff */
[----:B------:R-:W3:Y:S04]  /*1a40*/  LDG.E.U16.CONSTANT R28, desc[UR12][R28.64] ;  /* 0x0000000c1c1c7981 */ /* 0x000ee8000c1e9500 */
[----:B------:R0:W3:Y:S01]  /*1a50*/  LDG.E.U16.CONSTANT R16, desc[UR12][R16.64] ;  /* 0x0000000c10107981 */ /* 0x0000e2000c1e9500 */
[----:B------:R-:W-:Y:S02]  /*1a60*/  IADD3 R7, P0, PT, R7, UR8, RZ ;  /* 0x0000000807077c10 */ /* 0x000fe4000ff1e0ff */
[----:B------:R-:W-:Y:S02]  /*1a70*/  F2FP.BF16.F32.PACK_AB R8, RZ, R8 ;  /* 0x00000008ff08723e */ /* 0x000fe400000010ff */
[----:B------:R-:W-:-:S03]  /*1a80*/  F2FP.BF16.F32.PACK_AB R9, RZ, R9 ;  /* 0x00000009ff09723e */ /* 0x000fc600000010ff */
[----:B------:R1:W-:Y:S04]  /*1a90*/  STG.E.U16 desc[UR12][R14.64], R8 ;  /* 0x000000080e007986 */ /* 0x0003e8000c10150c */
[----:B------:R1:W-:Y:S01]  /*1aa0*/  STG.E.U16 desc[UR12][R12.64], R9 ;  /* 0x000000090c007986 */ /* 0x0003e2000c10150c */
[----:B--2---:R-:W-:Y:S01]  /*1ab0*/  IMAD.U32 R25, R25, 0x10000, RZ ;  /* 0x0001000019197824 */ /* 0x004fe200078e00ff */
[----:B----4-:R-:W-:-:S05]  /*1ac0*/  SHF.L.U32 R26, R26, 0x10, RZ ;  /* 0x000000101a1a7819 */ /* 0x010fca00000006ff */
[----:B------:R-:W-:Y:S01]  /*1ad0*/  FADD R25, R25, R26 ;  /* 0x0000001a19197221 */ /* 0x000fe20000000000 */
[----:B-----5:R-:W-:-:S03]  /*1ae0*/  IMAD.U32 R27, R27, 0x10000, RZ ;  /* 0x000100001b1b7824 */ /* 0x020fc600078e00ff */
[----:B0-----:R-:W-:Y:S01]  /*1af0*/  FMUL R17, R4, R25 ;  /* 0x0000001904117220 */ /* 0x001fe20000400000 */
[----:B------:R-:W-:Y:S01]  /*1b00*/  IADD3.X R26, PT, PT, RZ, UR14, RZ, P0, !PT ;  /* 0x0000000eff1a7c10 */ /* 0x000fe200087fe4ff */
[----:B---3--:R-:W-:Y:S01]  /*1b10*/  IMAD.U32 R20, R20, 0x10000, RZ ;  /* 0x0001000014147824 */ /* 0x008fe200078e00ff */
[----:B------:R-:W-:-:S03]  /*1b20*/  SHF.L.U32 R24, R24, 0x10, RZ ;  /* 0x0000001018187819 */ /* 0x000fc600000006ff */
[----:B------:R-:W-:Y:S01]  /*1b30*/  FADD R27, R27, R20 ;  /* 0x000000141b1b7221 */ /* 0x000fe20000000000 */
[----:B------:R-:W-:Y:S01]  /*1b40*/  IMAD.U32 R6, R6, 0x10000, RZ ;  /* 0x0001000006067824 */ /* 0x000fe200078e00ff */
[----:B------:R-:W-:Y:S02]  /*1b50*/  LEA R20, P0, R7, UR20, 0x1 ;  /* 0x0000001407147c11 */ /* 0x000fe4000f8008ff */
[----:B------:R-:W-:Y:S01]  /*1b60*/  FMUL R19, R4, R27 ;  /* 0x0000001b04137220 */ /* 0x000fe20000400000 */
[----:B------:R-:W-:Y:S01]  /*1b70*/  FMUL R17, R17, R6 ;  /* 0x0000000611117220 */ /* 0x000fe20000400000 */
[----:B------:R-:W-:Y:S01]  /*1b80*/  LEA.HI.X R21, R7, UR21, R26, 0x1, P0 ;  /* 0x0000001507157c11 */ /* 0x000fe200080f0c1a */
[----:B------:R-:W-:Y:S01]  /*1b90*/  FADD R24, R24, 1 ;  /* 0x3f80000018187421 */ /* 0x000fe20000000000 */
[----:B------:R-:W-:Y:S02]  /*1ba0*/  SHF.L.U32 R18, R18, 0x10, RZ ;  /* 0x0000001012127819 */ /* 0x000fe400000006ff */
[----:B------:R-:W-:Y:S01]  /*1bb0*/  IADD3 R7, P0, PT, R5, UR8, RZ ;  /* 0x0000000805077c10 */ /* 0x000fe2000ff1e0ff */
[----:B------:R-:W-:-:S02]  /*1bc0*/  IMAD.U32 R6, R22, 0x10000, RZ ;  /* 0x0001000016067824 */ /* 0x000fc400078e00ff */
[----:B------:R-:W-:Y:S02]  /*1bd0*/  IMAD.U32 R28, R28, 0x10000, RZ ;  /* 0x000100001c1c7824 */ /* 0x000fe400078e00ff */
[----:B------:R-:W-:Y:S02]  /*1be0*/  FADD R23, R6, 1 ;  /* 0x3f80000006177421 */ /* 0x000fe40000000000 */
[----:B------:R-:W-:Y:S01]  /*1bf0*/  FMUL R19, R19, R28 ;  /* 0x0000001c13137220 */ /* 0x000fe20000400000 */
[----:B------:R-:W-:Y:S02]  /*1c00*/  IMAD.U32 R16, R16, 0x10000, RZ ;  /* 0x0001000010107824 */ /* 0x000fe400078e00ff */
[----:B------:R-:W-:Y:S01]  /*1c10*/  FFMA R17, R17, R24, R18 ;  /* 0x0000001811117223 */ /* 0x000fe20000000012 */
[----:B------:R-:W-:Y:S01]  /*1c20*/  IMAD.X R22, RZ, RZ, UR14, P0 ;  /* 0x0000000eff167e24 */ /* 0x000fe200080e06ff */
[----:B------:R-:W-:Y:S01]  /*1c30*/  LEA R6, P0, R7, UR20, 0x1 ;  /* 0x0000001407067c11 */ /* 0x000fe2000f8008ff */
[----:B------:R-:W-:-:S02]  /*1c40*/  FFMA R16, R19, R23, R16 ;  /* 0x0000001713107223 */ /* 0x000fc40000000010 */
[----:B------:R-:W-:Y:S02]  /*1c50*/  F2FP.BF16.F32.PACK_AB R17, RZ, R17 ;  /* 0x00000011ff11723e */ /* 0x000fe400000010ff */
[----:B------:R-:W-:Y:S02]  /*1c60*/  LEA.HI.X R7, R7, UR21, R22, 0x1, P0 ;  /* 0x0000001507077c11 */ /* 0x000fe400080f0c16 */
[----:B------:R-:W-:Y:S01]  /*1c70*/  F2FP.BF16.F32.PACK_AB R16, RZ, R16 ;  /* 0x00000010ff10723e */ /* 0x000fe200000010ff */
[----:B------:R1:W-:Y:S01]  /*1c80*/  STG.E.U16 desc[UR12][R20.64], R17 ;  /* 0x0000001114007986 */ /* 0x0003e2000c10150c */
[----:B------:R-:W-:-:S03]  /*1c90*/  VIADD R27, R5, UR11 ;  /* 0x0000000b051b7c36 */ /* 0x000fc60008000000 */
[----:B------:R1:W-:Y:S02]  /*1ca0*/  STG.E.U16 desc[UR12][R6.64], R16 ;  /* 0x0000001006007986 */ /* 0x0003e4000c10150c */
[----:B------:R-:W-:-:S13]  /*1cb0*/  ISETP.GE.AND P0, PT, R27, R2, PT ;  /* 0x000000021b00720c */ /* 0x000fda0003f06270 */
[----:B-1----:R-:W-:Y:S05]  /*1cc0*/  @!P0 BRA `(.L_x_47) ;  /* 0xfffffff400c88947 */ /* 0x002fea000383ffff */
[----:B------:R-:W-:Y:S05]  /*1cd0*/  BSYNC.RECONVERGENT B0 ;  /* 0x0000000000007941 */ /* 0x000fea0003800200 */
.L_x_46:
[----:B------:R-:W-:Y:S05]  /*1ce0*/  EXIT ;  /* 0x000000000000794d */ /* 0x000fea0003800000 */
.L_x_40:
[----:B------:R-:W-:Y:S01]  /*1cf0*/  MOV R11, 0x10 ;  /* 0x00000010000b7802 */ /* 0x000fe20000000f00 */
[----:B------:R-:W-:Y:S02]  /*1d00*/  IMAD.MOV.U32 R13, RZ, RZ, 0x1f ;  /* 0x0000001fff0d7424 */ /* 0x000fe400078e00ff */
[----:B------:R-:W-:-:S07]  /*1d10*/  IMAD.MOV.U32 R8, RZ, RZ, -0x1 ;  /* 0xffffffffff087424 */ /* 0x000fce00078e00ff */
[----:B-1----:R-:W-:Y:S05]  /*1d20*/  WARPSYNC.COLLECTIVE R8, `(.L_x_48) ;  /* 0x0000000008087348 */ /* 0x002fea0003c00000 */
[----:B-1----:R0:W1:Y:S02]  /*1d30*/  SHFL.BFLY P0, R9, R4, R11, R13 ;  /* 0x0c00000b04097389 */ /* 0x002064000000000d */
[----:B01----:R-:W-:Y:S05]  /*1d40*/  ENDCOLLECTIVE ;  /* 0x000000000000791b */ /* 0x003fea0003800000 */
.L_x_48:
[----:B------:R-:W-:Y:S01]  /*1d50*/  IMAD.MOV.U32 R11, RZ, RZ, 0x8 ;  /* 0x00000008ff0b7424 */ /* 0x000fe200078e00ff */
[----:B------:R-:W-:-:S05]  /*1d60*/  MOV R5, R9 ;  /* 0x0000000900057202 */ /* 0x000fca0000000f00 */
[----:B------:R-:W-:-:S04]  /*1d70*/  FADD R5, R5, R4 ;  /* 0x0000000405057221 */ /* 0x000fc80000000000 */
[----:B------:R-:W-:-:S07]  /*1d80*/  IMAD.MOV.U32 R4, RZ, RZ, R5 ;  /* 0x000000ffff047224 */ /* 0x000fce00078e0005 */
[----:B------:R-:W-:Y:S05]  /*1d90*/  WARPSYNC.COLLECTIVE R8, `(.L_x_49) ;  /* 0x0000000008087348 */ /* 0x000fea0003c00000 */
[----:B------:R0:W1:Y:S02]  /*1da0*/  SHFL.BFLY P0, R9, R4, R11, R13 ;  /* 0x0c00000b04097389 */ /* 0x000064000000000d */
[----:B01----:R-:W-:Y:S05]  /*1db0*/  ENDCOLLECTIVE ;  /* 0x000000000000791b */ /* 0x003fea0003800000 */
.L_x_49:
[----:B------:R-:W-:Y:S01]  /*1dc0*/  IMAD.MOV.U32 R11, RZ, RZ, 0x4 ;  /* 0x00000004ff0b7424 */ /* 0x000fe200078e00ff */
[----:B------:R-:W-:-:S05]  /*1dd0*/  MOV R2, R9 ;  /* 0x0000000900027202 */ /* 0x000fca0000000f00 */
[----:B------:R-:W-:-:S04]  /*1de0*/  FADD R2, R5, R2 ;  /* 0x0000000205027221 */ /* 0x000fc80000000000 */
[----:B------:R-:W-:-:S07]  /*1df0*/  IMAD.MOV.U32 R4, RZ, RZ, R2 ;  /* 0x000000ffff047224 */ /* 0x000fce00078e0002 */
[----:B------:R-:W-:Y:S05]  /*1e00*/  WARPSYNC.COLLECTIVE R8, `(.L_x_50) ;  /* 0x0000000008087348 */ /* 0x000fea0003c00000 */
[----:B------:R0:W1:Y:S02]  /*1e10*/  SHFL.BFLY P0, R9, R4, R11, R13 ;  /* 0x0c00000b04097389 */ /* 0x000064000000000d */
[----:B01----:R-:W-:Y:S05]  /*1e20*/  ENDCOLLECTIVE ;  /* 0x000000000000791b */ /* 0x003fea0003800000 */
.L_x_50:
[----:B------:R-:W-:Y:S01]  /*1e30*/  IMAD.MOV.U32 R11, RZ, RZ, 0x2 ;  /* 0x00000002ff0b7424 */ /* 0x000fe200078e00ff */
[----:B------:R-:W-:-:S05]  /*1e40*/  MOV R7, R9 ;  /* 0x0000000900077202 */ /* 0x000fca0000000f00 */
[----:B------:R-:W-:-:S04]  /*1e50*/  FADD R7, R2, R7 ;  /* 0x0000000702077221 */ /* 0x000fc80000000000 */
[----:B------:R-:W-:-:S07]  /*1e60*/  IMAD.MOV.U32 R4, RZ, RZ, R7 ;  /* 0x000000ffff047224 */ /* 0x000fce00078e0007 */
[----:B------:R-:W-:Y:S05]  /*1e70*/  WARPSYNC.COLLECTIVE R8, `(.L_x_51) ;  /* 0x0000000008087348 */ /* 0x000fea0003c00000 */
[----:B------:R0:W1:Y:S02]  /*1e80*/  SHFL.BFLY P0, R9, R4, R11, R13 ;  /* 0x0c00000b04097389 */ /* 0x000064000000000d */
[----:B01----:R-:W-:Y:S05]  /*1e90*/  ENDCOLLECTIVE ;  /* 0x000000000000791b */ /* 0x003fea0003800000 */
.L_x_51:
[----:B------:R-:W-:Y:S01]  /*1ea0*/  IMAD.MOV.U32 R11, RZ, RZ, 0x1 ;  /* 0x00000001ff0b7424 */ /* 0x000fe200078e00ff */
[----:B------:R-:W-:-:S05]  /*1eb0*/  MOV R6, R9 ;  /* 0x0000000900067202 */ /* 0x000fca0000000f00 */
[----:B------:R-:W-:-:S04]  /*1ec0*/  FADD R6, R7, R6 ;  /* 0x0000000607067221 */ /* 0x000fc80000000000 */
[----:B------:R-:W-:-:S07]  /*1ed0*/  IMAD.MOV.U32 R4, RZ, RZ, R6 ;  /* 0x000000ffff047224 */ /* 0x000fce00078e0006 */
[----:B------:R-:W-:Y:S05]  /*1ee0*/  WARPSYNC.COLLECTIVE R8, `(.L_x_52) ;  /* 0x0000000008087348 */ /* 0x000fea0003c00000 */
[----:B------:R0:W1:Y:S02]  /*1ef0*/  SHFL.BFLY P0, R9, R4, R11, R13 ;  /* 0x0c00000b04097389 */ /* 0x000064000000000d */
[----:B01----:R-:W-:Y:S05]  /*1f00*/  ENDCOLLECTIVE ;  /* 0x000000000000791b */ /* 0x003fea0003800000 */
.L_x_52:
[----:B------:R-:W-:Y:S05]  /*1f10*/  BRA `(.L_x_53) ;  /* 0xffffffec00387947 */ /* 0x000fea000383ffff */
        .weak           $__internal_1_$__cuda_sm3x_div_rn_noftz_f32_slowpath
        .type           $__internal_1_$__cuda_sm3x_div_rn_noftz_f32_slowpath,@function
        .size           $__internal_1_$__cuda_sm3x_div_rn_noftz_f32_slowpath,(.L_x_466 - $__internal_1_$__cuda_sm3x_div_rn_noftz_f32_slowpath)
$__internal_1_$__cuda_sm3x_div_rn_noftz_f32_slowpath:
[----:B------:R-:W-:Y:S01]  /*1f20*/  SHF.R.U32.HI R7, RZ, 0x17, R5 ;  /* 0x00000017ff077819 */ /* 0x000fe20000011605 */
[----:B------:R-:W-:Y:S01]  /*1f30*/  BSSY.RECONVERGENT B1, `(.L_x_54) ;  /* 0x0000064000017945 */ /* 0x000fe20003800200 */
[--C-:B------:R-:W-:Y:S01]  /*1f40*/  SHF.R.U32.HI R6, RZ, 0x17, R2.reuse ;  /* 0x00000017ff067819 */ /* 0x100fe20000011602 */
[----:B------:R-:W-:Y:S01]  /*1f50*/  IMAD.MOV.U32 R8, RZ, RZ, R2 ;  /* 0x000000ffff087224 */ /* 0x000fe200078e0002 */
[----:B------:R-:W-:Y:S02]  /*1f60*/  LOP3.LUT R7, R7, 0xff, RZ, 0xc0, !PT ;  /* 0x000000ff07077812 */ /* 0x000fe400078ec0ff */
[----:B------:R-:W-:Y:S02]  /*1f70*/  LOP3.LUT R12, R6, 0xff, RZ, 0xc0, !PT ;  /* 0x000000ff060c7812 */ /* 0x000fe400078ec0ff */
[----:B------:R-:W-:Y:S02]  /*1f80*/  IADD3 R10, PT, PT, R7, -0x1, RZ ;  /* 0xffffffff070a7810 */ /* 0x000fe40007ffe0ff */
[----:B------:R-:W-:Y:S01]  /*1f90*/  MOV R9, R5 ;  /* 0x0000000500097202 */ /* 0x000fe20000000f00 */
[----:B------:R-:W-:Y:S01]  /*1fa0*/  VIADD R11, R12, 0xffffffff ;  /* 0xffffffff0c0b7836 */ /* 0x000fe20000000000 */
[----:B------:R-:W-:-:S04]  /*1fb0*/  ISETP.GT.U32.AND P0, PT, R10, 0xfd, PT ;  /* 0x000000fd0a00780c */ /* 0x000fc80003f04070 */
[----:B------:R-:W-:-:S13]  /*1fc0*/  ISETP.GT.U32.OR P0, PT, R11, 0xfd, P0 ;  /* 0x000000fd0b00780c */ /* 0x000fda0000704470 */
[----:B------:R-:W-:Y:S01]  /*1fd0*/  @!P0 IMAD.MOV.U32 R6, RZ, RZ, RZ ;  /* 0x000000ffff068224 */ /* 0x000fe200078e00ff */
        /* <DEDUP_REMOVED lines=19> */
[----:B------:R-:W-:Y:S01]  /*2110*/  @P0 MOV R6, RZ ;  /* 0x000000ff00060202 */ /* 0x000fe20000000f00 */
[----:B------:R-:W-:Y:S02]  /*2120*/  @!P0 IMAD.MOV.U32 R6, RZ, RZ, -0x40 ;  /* 0xffffffc0ff068424 */ /* 0x000fe400078e00ff */
[----:B------:R-:W-:Y:S01]  /*2130*/  @!P0 FFMA R8, R2, 1.84467440737095516160e+19, RZ ;  /* 0x5f80000002088823 */ /* 0x000fe200000000ff */
[----:B------:R-:W-:Y:S02]  /*2140*/  @!P1 FFMA R9, R5, 1.84467440737095516160e+19, RZ ;  /* 0x5f80000005099823 */ /* 0x000fe400000000ff */
[----:B------:R-:W-:-:S07]  /*2150*/  @!P1 IADD3 R6, PT, PT, R6, 0x40, RZ ;  /* 0x0000004006069810 */ /* 0x000fce0007ffe0ff */
.L_x_55:
[----:B------:R-:W-:Y:S01]  /*2160*/  LEA R2, R7, 0xc0800000, 0x17 ;  /* 0xc080000007027811 */ /* 0x000fe200078eb8ff */
[----:B------:R-:W-:Y:S01]  /*2170*/  BSSY.RECONVERGENT B2, `(.L_x_60) ;  /* 0x0000036000027945 */ /* 0x000fe20003800200 */
[----:B------:R-:W-:-:S03]  /*2180*/  IADD3 R5, PT, PT, R12, -0x7f, RZ ;  /* 0xffffff810c057810 */ /* 0x000fc60007ffe0ff */
[----:B------:R-:W-:Y:S01]  /*2190*/  IMAD.IADD R9, R9, 0x1, -R2 ;  /* 0x0000000109097824 */ /* 0x000fe200078e0a02 */
[C---:B------:R-:W-:Y:S01]  /*21a0*/  IADD3 R7, PT, PT, R5.reuse, 0x7f, -R7 ;  /* 0x0000007f05077810 */ /* 0x040fe20007ffe807 */
[----:B------:R-:W-:Y:S02]  /*21b0*/  IMAD R2, R5, -0x800000, R8 ;  /* 0xff80000005027824 */ /* 0x000fe400078e0208 */
[----:B------:R-:W0:Y:S01]  /*21c0*/  MUFU.RCP R10, R9 ;  /* 0x00000009000a7308 */ /* 0x000e220000001000 */
[----:B------:R-:W-:Y:S01]  /*21d0*/  FADD.FTZ R11, -R9, -RZ ;  /* 0x800000ff090b7221 */ /* 0x000fe20000010100 */
[----:B------:R-:W-:-:S03]  /*21e0*/  IMAD.IADD R7, R7, 0x1, R6 ;  /* 0x0000000107077824 */ /* 0x000fc600078e0206 */
        /* <DEDUP_REMOVED lines=8> */
[----:B------:R-:W-:-:S04]  /*2270*/  LOP3.LUT R5, R5, 0xff, RZ, 0xc0, !PT ;  /* 0x000000ff05057812 */ /* 0x000fc800078ec0ff */
[----:B------:R-:W-:-:S05]  /*2280*/  IADD3 R9, PT, PT, R5, R7, RZ ;  /* 0x0000000705097210 */ /* 0x000fca0007ffe0ff */
        /* <DEDUP_REMOVED lines=28> */
[----:B------:R-:W-:-:S04]  /*2450*/  LOP3.LUT R5, R5, R6, RZ, 0xc0, !PT ;  /* 0x0000000605057212 */ /* 0x000fc800078ec0ff */
[----:B------:R-:W-:-:S04]  /*2460*/  IADD3 R5, PT, PT, R8, R5, RZ ;  /* 0x0000000508057210 */ /* 0x000fc80007ffe0ff */
[----:B------:R-:W-:Y:S01]  /*2470*/  LOP3.LUT R2, R5, R2, RZ, 0xfc, !PT ;  /* 0x0000000205027212 */ /* 0x000fe200078efcff */
[----:B------:R-:W-:Y:S06]  /*2480*/  BRA `(.L_x_63) ;  /* 0x0000000000107947 */ /* 0x000fec0003800000 */
.L_x_62:
[----:B------:R-:W-:-:S04]  /*2490*/  LOP3.LUT R2, R2, 0x80000000, RZ, 0xc0, !PT ;  /* 0x8000000002027812 */ /* 0x000fc800078ec0ff */
[----:B------:R-:W-:Y:S01]  /*24a0*/  LOP3.LUT R2, R2, 0x7f800000, RZ, 0xfc, !PT ;  /* 0x7f80000002027812 */ /* 0x000fe200078efcff */
[----:B------:R-:W-:Y:S06]  /*24b0*/  BRA `(.L_x_63) ;  /* 0x0000000000047947 */ /* 0x000fec0003800000 */
.L_x_61:
[----:B------:R-:W-:-:S07]  /*24c0*/  IMAD R2, R7, 0x800000, R2 ;  /* 0x0080000007027824 */ /* 0x000fce00078e0202 */
.L_x_63:
[----:B------:R-:W-:Y:S05]  /*24d0*/  BSYNC.RECONVERGENT B2 ;  /* 0x0000000000027941 */ /* 0x000fea0003800200 */
.L_x_60:
[----:B------:R-:W-:Y:S05]  /*24e0*/  BRA `(.L_x_64) ;  /* 0x0000000000207947 */ /* 0x000fea0003800000 */
.L_x_59:
[----:B------:R-:W-:-:S04]  /*24f0*/  LOP3.LUT R2, R9, 0x80000000, R8, 0x48, !PT ;  /* 0x8000000009027812 */ /* 0x000fc800078e4808 */
[----:B------:R-:W-:Y:S01]  /*2500*/  LOP3.LUT R2, R2, 0x7f800000, RZ, 0xfc, !PT ;  /* 0x7f80000002027812 */ /* 0x000fe200078efcff */
[----:B------:R-:W-:Y:S06]  /*2510*/  BRA `(.L_x_64) ;  /* 0x0000000000147947 */ /* 0x000fec0003800000 */
.L_x_58:
[----:B------:R-:W-:Y:S01]  /*2520*/  LOP3.LUT R2, R9, 0x80000000, R8, 0x48, !PT ;  /* 0x8000000009027812 */ /* 0x000fe200078e4808 */
[----:B------:R-:W-:Y:S06]  /*2530*/  BRA `(.L_x_64) ;  /* 0x00000000000c7947 */ /* 0x000fec0003800000 */
.L_x_57:
[----:B------:R-:W0:Y:S01]  /*2540*/  MUFU.RSQ R2, -QNAN ;  /* 0xffc0000000027908 */ /* 0x000e220000001400 */
[----:B------:R-:W-:Y:S05]  /*2550*/  BRA `(.L_x_64) ;  /* 0x0000000000047947 */ /* 0x000fea0003800000 */
.L_x_56:
[----:B------:R-:W-:-:S07]  /*2560*/  FADD.FTZ R2, R2, R5 ;  /* 0x0000000502027221 */ /* 0x000fce0000010000 */
.L_x_64:
[----:B------:R-:W-:Y:S05]  /*2570*/  BSYNC.RECONVERGENT B1 ;  /* 0x0000000000017941 */ /* 0x000fea0003800200 */
.L_x_54:
[----:B------:R-:W-:-:S04]  /*2580*/  HFMA2 R5, -RZ, RZ, 0, 0 ;  /* 0x00000000ff057431 */ /* 0x000fc800000001ff */
[----:B0-----:R-:W-:Y:S05]  /*2590*/  RET.REL.NODEC R4 `(_Z21adaln_residual_kernelI13__nv_bfloat16fEvPT_PKS1_S4_S4_S4_S4_iiif) ;  /* 0xffffffd804987950 */ /* 0x001fea0003c3ffff */
.L_x_65:
        /* <DEDUP_REMOVED lines=14> */
.L_x_466:


//--------------------- .text._Z21adaln_residual_kernelI6__halffEvPT_PKS1_S4_S4_S4_S4_iiif --------------------------
	.section	.text._Z21adaln_residual_kernelI6__halffEvPT_PKS1_S4_S4_S4_S4_iiif,"ax",@progbits
	.align	128
        .global         _Z21adaln_residual_kernelI6__halffEvPT_PKS1_S4_S4_S4_S4_iiif
        .type           _Z21adaln_residual_kernelI6__halffEvPT_PKS1_S4_S4_S4_S4_iiif,@function
        .size           _Z21adaln_residual_kernelI6__halffEvPT_PKS1_S4_S4_S4_S4_iiif,(.L_x_467 - _Z21adaln_residual_kernelI6__halffEvPT_PKS1_S4_S4_S4_S4_iiif)
        .other          _Z21adaln_residual_kernelI6__halffEvPT_PKS1_S4_S4_S4_S4_iiif,@"STO_CUDA_ENTRY STV_DEFAULT"
_Z21adaln_residual_kernelI6__halffEvPT_PKS1_S4_S4_S4_S4_iiif:
.text._Z21adaln_residual_kernelI6__halffEvPT_PKS1_S4_S4_S4_S4_iiif:
        /* <DEDUP_REMOVED lines=86> */
.L_x_70:
[C---:B------:R-:W-:Y:S02]  /*0560*/  IADD3 R8, P1, PT, R6.reuse, UR16, RZ ;  /* 0x0000001006087c10 */ /* 0x040fe4000ff3e0ff */
[----:B------:R-:W-:Y:S02]  /*0570*/  IADD3 R10, P2, PT, R6, UR18, RZ ;  /* 0x00000012060a7c10 */ /* 0x000fe4000ff5e0ff */
[C---:B------:R-:W-:Y:S02]  /*0580*/  IADD3.X R9, PT, PT, R7.reuse, UR17, RZ, P1, !PT ;  /* 0x0000001107097c10 */ /* 0x040fe40008ffe4ff */
[----:B------:R-:W-:-:S03]  /*0590*/  IADD3.X R11, PT, PT, R7, UR19, RZ, P2, !PT ;  /* 0x00000013070b7c10 */ /* 0x000fc600097fe4ff */
[----:B------:R-:W2:Y:S04]  /*05a0*/  LDG.E.U16.CONSTANT R8, desc[UR12][R8.64] ;  /* 0x0000000c08087981 */ /* 0x000ea8000c1e9500 */
[----:B------:R-:W3:Y:S01]  /*05b0*/  LDG.E.U16.CONSTANT R10, desc[UR12][R10.64] ;  /* 0x0000000c0a0a7981 */ /* 0x000ee2000c1e9500 */
[----:B------:R-:W-:Y:S01]  /*05c0*/  IADD3 R5, PT, PT, R5, 0x1, RZ ;  /* 0x0000000105057810 */ /* 0x000fe20007ffe0ff */
[----:B------:R-:W-:Y:S02]  /*05d0*/  IMAD.U32 R15, RZ, RZ, UR11 ;  /* 0x0000000bff0f7e24 */ /* 0x000fe4000f8e00ff */
[----:B------:R-:W-:Y:S01]  /*05e0*/  VIADD R4, R4, UR11 ;  /* 0x0000000b04047c36 */ /* 0x000fe20008000000 */
[----:B------:R-:W-:Y:S01]  /*05f0*/  ISETP.NE.AND P1, PT, R5, RZ, PT ;  /* 0x000000ff0500720c */ /* 0x000fe20003f25270 */
[----:B------:R-:W-:-:S04]  /*0600*/  IMAD.WIDE.U32 R6, R15, 0x2, R6 ;  /* 0x000000020f067825 */ /* 0x000fc800078e0006 */
[----:B--2---:R-:W-:Y:S02]  /*0610*/  HADD2.F32 R12, -RZ, R8.H0_H0 ;  /* 0x20000008ff0c7230 */ /* 0x004fe40000004100 */
[----:B---3--:R-:W-:-:S05]  /*0620*/  HADD2.F32 R13, -RZ, R10.H0_H0 ;  /* 0x2000000aff0d7230 */ /* 0x008fca0000004100 */
[----:B------:R-:W-:-:S04]  /*0630*/  FADD R13, R12, R13 ;  /* 0x0000000d0c0d7221 */ /* 0x000fc80000000000 */
[----:B------:R-:W-:Y:S01]  /*0640*/  FFMA R2, R13, R13, R2 ;  /* 0x0000000d0d027223 */ /* 0x000fe20000000002 */
[----:B------:R-:W-:Y:S06]  /*0650*/  @P1 BRA `(.L_x_70) ;  /* 0xfffffffc00c01947 */ /* 0x000fec000383ffff */
.L_x_69:
[----:B------:R-:W-:Y:S05]  /*0660*/  BSYNC.RECONVERGENT B1 ;  /* 0x0000000000017941 */ /* 0x000fea0003800200 */
.L_x_68:
[----:B------:R-:W-:Y:S05]  /*0670*/  @!P0 BRA `(.L_x_67) ;  /* 0x0000000000b88947 */ /* 0x000fea0003800000 */
.L_x_71:
[----:B------:R-:W-:Y:S01]  /*0680*/  HFMA2 R19, -RZ, RZ, 0, 1.1920928955078125e-07 ;  /* 0x00000002ff137431 */ /* 0x000fe200000001ff */
[----:B------:R-:W-:Y:S01]  /*0690*/  MOV R7, 0x2 ;  /* 0x0000000200077802 */ /* 0x000fe20000000f00 */
[----:B------:R-:W-:Y:S02]  /*06a0*/  IMAD.MOV.U32 R9, RZ, RZ, 0x2 ;  /* 0x00000002ff097424 */ /* 0x000fe400078e00ff */
[C---:B------:R-:W-:Y:S02]  /*06b0*/  VIADD R16, R4.reuse, UR11 ;  /* 0x0000000b04107c36 */ /* 0x040fe40008000000 */
[----:B------:R-:W-:-:S04]  /*06c0*/  IMAD.WIDE.U32 R6, R4, R7, UR4 ;  /* 0x0000000404067e25 */ /* 0x000fc8000f8e0007 */
[----:B------:R-:W-:Y:S01]  /*06d0*/  IMAD.WIDE.U32 R8, R4, R9, UR6 ;  /* 0x0000000604087e25 */ /* 0x000fe2000f8e0009 */
[C---:B------:R-:W-:Y:S01]  /*06e0*/  IADD3 R14, PT, PT, R16.reuse, UR11, RZ ;  /* 0x0000000b100e7c10 */ /* 0x040fe2000fffe0ff */
[----:B------:R-:W2:Y:S02]  /*06f0*/  LDG.E.U16.CONSTANT R5, desc[UR12][R6.64] ;  /* 0x0000000c06057981 */ /* 0x000ea4000c1e9500 */
[----:B------:R-:W-:Y:S02]  /*0700*/  IMAD.MOV.U32 R17, RZ, RZ, 0x2 ;  /* 0x00000002ff117424 */ /* 0x000fe400078e00ff */
[----:B------:R-:W-:Y:S01]  /*0710*/  IMAD.WIDE.U32 R18, R16, R19, UR4 ;  /* 0x0000000410127e25 */ /* 0x000fe2000f8e0013 */
[----:B------:R0:W3:Y:S03]  /*0720*/  LDG.E.U16.CONSTANT R11, desc[UR12][R8.64] ;  /* 0x0000000c080b7981 */ /* 0x0000e6000c1e9500 */
[----:B------:R-:W-:-:S02]  /*0730*/  IMAD.MOV.U32 R13, RZ, RZ, 0x2 ;  /* 0x00000002ff0d7424 */ /* 0x000fc400078e00ff */
[----:B------:R-:W-:Y:S01]  /*0740*/  IMAD.MOV.U32 R15, RZ, RZ, 0x2 ;  /* 0x00000002ff0f7424 */ /* 0x000fe200078e00ff */
[----:B------:R-:W-:Y:S01]  /*0750*/  IADD3 R4, PT, PT, R14, UR11, RZ ;  /* 0x0000000b0e047c10 */ /* 0x000fe2000fffe0ff */
[----:B------:R-:W-:Y:S01]  /*0760*/  IMAD.WIDE.U32 R16, R16, R17, UR6 ;  /* 0x0000000610107e25 */ /* 0x000fe2000f8e0011 */
[----:B------:R3:W4:Y:S03]  /*0770*/  LDG.E.U16.CONSTANT R10, desc[UR12][R18.64] ;  /* 0x0000000c120a7981 */ /* 0x000726000c1e9500 */
[----:B------:R-:W-:Y:S02]  /*0780*/  IMAD.WIDE.U32 R12, R14, R13, UR4 ;  /* 0x000000040e0c7e25 */ /* 0x000fe4000f8e000d */
[----:B------:R-:W5:Y:S02]  /*0790*/  LDG.E.U16.CONSTANT R16, desc[UR12][R16.64] ;  /* 0x0000000c10107981 */ /* 0x000f64000c1e9500 */
[----:B------:R-:W-:-:S02]  /*07a0*/  IMAD.MOV.U32 R21, RZ, RZ, 0x2 ;  /* 0x00000002ff157424 */ /* 0x000fc400078e00ff */
[----:B------:R-:W-:Y:S01]  /*07b0*/  IMAD.MOV.U32 R23, RZ, RZ, 0x2 ;  /* 0x00000002ff177424 */ /* 0x000fe200078e00ff */
[----:B------:R-:W5:Y:S01]  /*07c0*/  LDG.E.U16.CONSTANT R12, desc[UR12][R12.64] ;  /* 0x0000000c0c0c7981 */ /* 0x000f62000c1e9500 */
[----:B------:R-:W-:-:S04]  /*07d0*/  IMAD.WIDE.U32 R14, R14, R15, UR6 ;  /* 0x000000060e0e7e25 */ /* 0x000fc8000f8e000f */
[C---:B0-----:R-:W-:Y:S02]  /*07e0*/  IMAD.WIDE.U32 R8, R4.reuse, R21, UR4 ;  /* 0x0000000404087e25 */ /* 0x041fe4000f8e0015 */
[----:B------:R-:W5:Y:S02]  /*07f0*/  LDG.E.U16.CONSTANT R14, desc[UR12][R14.64] ;  /* 0x0000000c0e0e7981 */ /* 0x000f64000c1e9500 */
[C---:B------:R-:W-:Y:S02]  /*0800*/  IMAD.WIDE.U32 R6, R4.reuse, R23, UR6 ;  /* 0x0000000604067e25 */ /* 0x040fe4000f8e0017 */
[----:B------:R-:W5:Y:S04]  /*0810*/  LDG.E.U16.CONSTANT R8, desc[UR12][R8.64] ;  /* 0x0000000c08087981 */ /* 0x000f68000c1e9500 */
[----:B------:R-:W5:Y:S01]  /*0820*/  LDG.E.U16.CONSTANT R6, desc[UR12][R6.64] ;  /* 0x0000000c06067981 */ /* 0x000f62000c1e9500 */
[----:B------:R-:W-:-:S04]  /*0830*/  IADD3 R4, PT, PT, R4, UR11, RZ ;  /* 0x0000000b04047c10 */ /* 0x000fc8000fffe0ff */
[----:B------:R-:W-:Y:S01]  /*0840*/  ISETP.GE.AND P0, PT, R4, UR15, PT ;  /* 0x0000000f04007c0c */ /* 0x000fe2000bf06270 */
[----:B--2---:R-:W-:Y:S02]  /*0850*/  HADD2.F32 R5, -RZ, R5.H0_H0 ;  /* 0x20000005ff057230 */ /* 0x004fe40000004100 */
[----:B---3--:R-:W-:-:S05]  /*0860*/  HADD2.F32 R18, -RZ, R11.H0_H0 ;  /* 0x2000000bff127230 */ /* 0x008fca0000004100 */
[----:B------:R-:W-:Y:S01]  /*0870*/  FADD R5, R5, R18 ;  /* 0x0000001205057221 */ /* 0x000fe20000000000 */
[----:B----4-:R-:W-:-:S03]  /*0880*/  HADD2.F32 R10, -RZ, R10.H0_H0 ;  /* 0x2000000aff0a7230 */ /* 0x010fc60000004100 */
[----:B------:R-:W-:Y:S01]  /*0890*/  FFMA R2, R5, R5, R2 ;  /* 0x0000000505027223 */ /* 0x000fe20000000002 */
[----:B-----5:R-:W-:Y:S02]  /*08a0*/  HADD2.F32 R11, -RZ, R16.H0_H0 ;  /* 0x20000010ff0b7230 */ /* 0x020fe40000004100 */
[----:B------:R-:W-:-:S03]  /*08b0*/  HADD2.F32 R12, -RZ, R12.H0_H0 ;  /* 0x2000000cff0c7230 */ /* 0x000fc60000004100 */
[----:B------:R-:W-:Y:S01]  /*08c0*/  FADD R11, R10, R11 ;  /* 0x0000000b0a0b7221 */ /* 0x000fe20000000000 */
[----:B------:R-:W-:-:S03]  /*08d0*/  HADD2.F32 R5, -RZ, R14.H0_H0 ;  /* 0x2000000eff057230 */ /* 0x000fc60000004100 */
[----:B------:R-:W-:Y:S01]  /*08e0*/  FFMA R2, R11, R11, R2 ;  /* 0x0000000b0b027223 */ /* 0x000fe20000000002 */
[----:B------:R-:W-:Y:S02]  /*08f0*/  HADD2.F32 R8, -RZ, R8.H0_H0 ;  /* 0x20000008ff087230 */ /* 0x000fe40000004100 */
[----:B------:R-:W-:Y:S01]  /*0900*/  FADD R5, R12, R5 ;  /* 0x000000050c057221 */ /* 0x000fe20000000000 */
[----:B------:R-:W-:-:S03]  /*0910*/  HADD2.F32 R7, -RZ, R6.H0_H0 ;  /* 0x20000006ff077230 */ /* 0x000fc60000004100 */
[----:B------:R-:W-:Y:S02]  /*0920*/  FFMA R2, R5, R5, R2 ;  /* 0x0000000505027223 */ /* 0x000fe40000000002 */
[----:B------:R-:W-:-:S04]  /*0930*/  FADD R7, R8, R7 ;  /* 0x0000000708077221 */ /* 0x000fc80000000000 */
[----:B------:R-:W-:Y:S01]  /*0940*/  FFMA R2, R7, R7, R2 ;  /* 0x0000000707027223 */ /* 0x000fe20000000002 */
[----:B------:R-:W-:Y:S06]  /*0950*/  @!P0 BRA `(.L_x_71) ;  /* 0xfffffffc00488947 */ /* 0x000fec000383ffff */
.L_x_67:
[----:B------:R-:W-:Y:S05]  /*0960*/  BSYNC.RECONVERGENT B0 ;  /* 0x0000000000007941 */ /* 0x000fea0003800200 */
.L_x_66:
        /* <DEDUP_REMOVED lines=18> */
[----:B------:R-:W-:-:S04]  /*0a90*/  @!P1 IADD3 R4, PT, PT, R4, 0x10, RZ ;  /* 0x0000001004049810 */ /* 0x000fc80007ffe0ff */
[----:B0-----:R-:W-:Y:S01]  /*0aa0*/  @!P1 LEA R8, R11, R4, 0x18 ;  /* 0x000000040b089211 */ /* 0x001fe200078ec0ff */
[----:B------:R-:W-:Y:S02]  /*0ab0*/  IMAD.MOV.U32 R4, RZ, RZ, RZ ;  /* 0x000000ffff047224 */ /* 0x000fe400078e00ff */
[----:B-1----:R-:W-:-:S05]  /*0ac0*/  FADD R6, R7, R6 ;  /* 0x0000000607067221 */ /* 0x002fca0000000000 */
[----:B------:R-:W0:Y:S02]  /*0ad0*/  SHFL.BFLY PT, R5, R6, 0x1, 0x1f ;  /* 0x0c201f0006057f89 */ /* 0x000e2400000e0000 */
[----:B0-----:R-:W-:Y:S01]  /*0ae0*/  FADD R7, R6, R5 ;  /* 0x0000000506077221 */ /* 0x001fe20000000000 */
[----:B------:R-:W-:-:S04]  /*0af0*/  @!P1 LEA R5, R27, R8, 0x2 ;  /* 0x000000081b059211 */ /* 0x000fc800078e10ff */
        /* <DEDUP_REMOVED lines=16> */
.L_x_86:
        /* <DEDUP_REMOVED lines=14> */
[----:B------:R-:W-:Y:S05]  /*0ce0*/  CALL.REL.NOINC `($__internal_2_$__cuda_sm3x_div_rn_noftz_f32_slowpath) ;  /* 0x00000010008c7944 */ /* 0x000fea0003c00000 */
[----:B------:R-:W-:-:S07]  /*0cf0*/  IMAD.MOV.U32 R4, RZ, RZ, R2 ;  /* 0x000000ffff047224 */ /* 0x000fce00078e0002 */
.L_x_75:
[----:B------:R-:W-:Y:S05]  /*0d00*/  BSYNC.RECONVERGENT B0 ;  /* 0x0000000000007941 */ /* 0x000fea0003800200 */
.L_x_74:
        /* <DEDUP_REMOVED lines=10> */
.L_x_72:
[----:B--2---:R-:W2:Y:S01]  /*0db0*/  LDC R2, c[0x0][0x3b8] ;  /* 0x0000ee00ff027b82 */ /* 0x004ea20000000800 */
[----:B------:R-:W-:Y:S07]  /*0dc0*/  WARPSYNC.ALL ;  /* 0x0000000000007948 */ /* 0x000fee0003800000 */
[----:B------:R-:W-:Y:S01]  /*0dd0*/  BAR.SYNC.DEFER_BLOCKING 0x0 ;  /* 0x0000000000007b1d */ /* 0x000fe20000010000 */
[----:B--2---:R-:W-:-:S13]  /*0de0*/  ISETP.GE.AND P0, PT, R27, R2, PT ;  /* 0x000000021b00720c */ /* 0x004fda0003f06270 */
[----:B------:R-:W-:Y:S05]  /*0df0*/  @P0 EXIT ;  /* 0x000000000000094d */ /* 0x000fea0003800000 */
[----:B------:R-:W2:Y:S01]  /*0e00*/  I2F.U32.RP R9, UR11 ;  /* 0x0000000b00097d06 */ /* 0x000ea20008209000 */
[----:B------:R-:W-:Y:S01]  /*0e10*/  IADD3 R7, PT, PT, R27, UR11, RZ ;  /* 0x0000000b1b077c10 */ /* 0x000fe2000fffe0ff */
[----:B------:R-:W3:Y:S01]  /*0e20*/  S2UR UR10, SR_CgaCtaId ;  /* 0x00000000000a79c3 */ /* 0x000ee20000008800 */
[----:B------:R-:W-:Y:S01]  /*0e30*/  ISETP.NE.U32.AND P2, PT, RZ, UR11, PT ;  /* 0x0000000bff007c0c */ /* 0x000fe2000bf45070 */
[----:B------:R-:W-:Y:S01]  /*0e40*/  UMOV UR9, 0x400 ;  /* 0x0000040000097882 */ /* 0x000fe20000000000 */
[CC--:B------:R-:W-:Y:S01]  /*0e50*/  ISETP.GE.U32.AND P0, PT, R7.reuse, R2.reuse, PT ;  /* 0x000000020700720c */ /* 0x0c0fe20003f06070 */
[----:B------:R-:W4:Y:S01]  /*0e60*/  LDCU.64 UR22, c[0x0][0x398] ;  /* 0x00007300ff1677ac */ /* 0x000f220008000a00 */
[----:B0-----:R-:W-:Y:S01]  /*0e70*/  VIMNMX.U32 R6, PT, PT, R7, R2, !PT ;  /* 0x0000000207067248 */ /* 0x001fe20007fe0000 */
[----:B------:R-:W-:Y:S01]  /*0e80*/  BSSY.RECONVERGENT B0, `(.L_x_76) ;  /* 0x0000050000007945 */ /* 0x000fe20003800200 */
[----:B------:R-:W-:-:S04]  /*0e90*/  SEL R8, RZ, 0x1, P0 ;  /* 0x00000001ff087807 */ /* 0x000fc80000000000 */
[----:B------:R-:W-:Y:S01]  /*0ea0*/  IADD3 R6, PT, PT, R6, -R7, -R8 ;  /* 0x8000000706067210 */ /* 0x000fe20007ffe808 */
[----:B--2---:R-:W1:Y:S01]  /*0eb0*/  MUFU.RCP R9, R9 ;  /* 0x0000000900097308 */ /* 0x004e620000001000 */
[----:B---3--:R-:W-:Y:S01]  /*0ec0*/  ULEA UR9, UR10, UR9, 0x18 ;  /* 0x000000090a097291 */ /* 0x008fe2000f8ec0ff */
[----:B-1----:R-:W-:-:S06]  /*0ed0*/  IADD3 R4, PT, PT, R9, 0xffffffe, RZ ;  /* 0x0ffffffe09047810 */ /* 0x002fcc0007ffe0ff */
[----:B------:R0:W1:Y:S02]  /*0ee0*/  F2I.FTZ.U32.TRUNC.NTZ R5, R4 ;  /* 0x0000000400057305 */ /* 0x000064000021f000 */
[----:B0-----:R-:W-:Y:S02]  /*0ef0*/  IMAD.MOV.U32 R4, RZ, RZ, RZ ;  /* 0x000000ffff047224 */ /* 0x001fe400078e00ff */
[----:B-1----:R-:W-:-:S04]  /*0f00*/  IMAD.MOV R11, RZ, RZ, -R5 ;  /* 0x000000ffff0b7224 */ /* 0x002fc800078e0a05 */
[----:B------:R-:W-:-:S04]  /*0f10*/  IMAD R11, R11, UR11, RZ ;  /* 0x0000000b0b0b7c24 */ /* 0x000fc8000f8e02ff */
[----:B------:R-:W-:Y:S02]  /*0f20*/  IMAD.HI.U32 R11, R5, R11, R4 ;  /* 0x0000000b050b7227 */ /* 0x000fe400078e0004 */
[----:B------:R-:W0:Y:S04]  /*0f30*/  LDS R4, [UR9] ;  /* 0x00000009ff047984 */ /* 0x000e280008000800 */
[----:B------:R-:W-:-:S05]  /*0f40*/  IMAD.HI.U32 R5, R11, R6, RZ ;  /* 0x000000060b057227 */ /* 0x000fca00078e00ff */
[----:B------:R-:W-:-:S05]  /*0f50*/  IADD3 R7, PT, PT, -R5, RZ, RZ ;  /* 0x000000ff05077210 */ /* 0x000fca0007ffe1ff */
[----:B------:R-:W-:-:S05]  /*0f60*/  IMAD R6, R7, UR11, R6 ;  /* 0x0000000b07067c24 */ /* 0x000fca000f8e0206 */
[----:B------:R-:W-:-:S13]  /*0f70*/  ISETP.GE.U32.AND P0, PT, R6, UR11, PT ;  /* 0x0000000b06007c0c */ /* 0x000fda000bf06070 */
[----:B------:R-:W-:Y:S01]  /*0f80*/  @P0 VIADD R6, R6, -UR11 ;  /* 0x8000000b06060c36 */ /* 0x000fe20008000000 */
[----:B------:R-:W-:-:S04]  /*0f90*/  @P0 IADD3 R5, PT, PT, R5, 0x1, RZ ;  /* 0x0000000105050810 */ /* 0x000fc80007ffe0ff */
[----:B------:R-:W-:-:S13]  /*0fa0*/  ISETP.GE.U32.AND P1, PT, R6, UR11, PT ;  /* 0x0000000b06007c0c */ /* 0x000fda000bf26070 */
[----:B------:R-:W-:Y:S01]  /*0fb0*/  @P1 VIADD R5, R5, 0x1 ;  /* 0x0000000105051836 */ /* 0x000fe20000000000 */
[----:B------:R-:W-:-:S04]  /*0fc0*/  @!P2 LOP3.LUT R5, RZ, UR11, RZ, 0x33, !PT ;  /* 0x0000000bff05ac12 */ /* 0x000fc8000f8e33ff */
[----:B------:R-:W-:-:S04]  /*0fd0*/  IADD3 R5, PT, PT, R8, R5, RZ ;  /* 0x0000000508057210 */ /* 0x000fc80007ffe0ff */
[----:B------:R-:W-:-:S04]  /*0fe0*/  LOP3.LUT R6, R5, 0x3, RZ, 0xc0, !PT ;  /* 0x0000000305067812 */ /* 0x000fc800078ec0ff */
[----:B------:R-:W-:-:S13]  /*0ff0*/  ISETP.NE.AND P0, PT, R6, 0x3, PT ;  /* 0x000000030600780c */ /* 0x000fda0003f05270 */
[----:B0---4-:R-:W-:Y:S05]  /*1000*/  @!P0 BRA `(.L_x_77) ;  /* 0x0000000000dc8947 */ /* 0x011fea0003800000 */
[----:B------:R-:W0:Y:S01]  /*1010*/  S2R R9, SR_TID.X ;  /* 0x0000000000097919 */ /* 0x000e220000002100 */
[----:B------:R-:W1:Y:S01]  /*1020*/  LDCU.128 UR16, c[0x0][0x3a0] ;  /* 0x00007400ff1077ac */ /* 0x000e620008000c00 */
[----:B------:R-:W-:Y:S01]  /*1030*/  VIADD R6, R5, 0x1 ;  /* 0x0000000105067836 */ /* 0x000fe20000000000 */
[----:B------:R-:W-:Y:S01]  /*1040*/  SHF.L.U32 R23, R0, 0x1, RZ ;  /* 0x0000000100177819 */ /* 0x000fe200000006ff */
[----:B------:R-:W-:Y:S01]  /*1050*/  IMAD.U32 R25, RZ, RZ, UR8 ;  /* 0x00000008ff197e24 */ /* 0x000fe2000f8e00ff */
[----:B------:R-:W2:Y:S01]  /*1060*/  LDCU.64 UR20, c[0x0][0x380] ;  /* 0x00007000ff1477ac */ /* 0x000ea20008000a00 */
[----:B------:R-:W-:Y:S01]  /*1070*/  MOV R19, UR8 ;  /* 0x0000000800137c02 */ /* 0x000fe20008000f00 */
[----:B------:R-:W-:Y:S01]  /*1080*/  IMAD.U32 R8, RZ, RZ, UR14 ;  /* 0x0000000eff087e24 */ /* 0x000fe2000f8e00ff */
[----:B------:R-:W-:Y:S01]  /*1090*/  LOP3.LUT R20, R6, 0x3, RZ, 0xc0, !PT ;  /* 0x0000000306147812 */ /* 0x000fe200078ec0ff */
[----:B------:R-:W-:Y:S01]  /*10a0*/  IMAD.WIDE.U32 R6, R27, 0x2, RZ ;  /* 0x000000021b067825 */ /* 0x000fe200078e00ff */
[----:B------:R-:W-:Y:S01]  /*10b0*/  SHF.L.U64.HI R18, R0, 0x1, R3 ;  /* 0x0000000100127819 */ /* 0x000fe20000010203 */
[----:B------:R-:W-:Y:S01]  /*10c0*/  BSSY.RECONVERGENT B1, `(.L_x_77) ;  /* 0x000002b000017945 */ /* 0x000fe20003800200 */
[----:B-1----:R-:W-:-:S02]  /*10d0*/  IADD3 R21, P0, PT, R23, UR16, RZ ;  /* 0x0000001017157c10 */ /* 0x002fc4000ff1e0ff */
[----:B------:R-:W-:Y:S02]  /*10e0*/  IADD3 R23, P1, PT, R23, UR18, RZ ;  /* 0x0000001217177c10 */ /* 0x000fe4000ff3e0ff */
[----:B--2---:R-:W-:Y:S02]  /*10f0*/  LEA R19, P2, R19, UR20, 0x1 ;  /* 0x0000001413137c11 */ /* 0x004fe4000f8408ff */
[C---:B------:R-:W-:Y:S02]  /*1100*/  IADD3.X R29, PT, PT, R18.reuse, UR17, RZ, P0, !PT ;  /* 0x00000011121d7c10 */ /* 0x040fe400087fe4ff */
[----:B------:R-:W-:Y:S02]  /*1110*/  LEA.HI.X R25, R25, UR21, R8, 0x1, P2 ;  /* 0x0000001519197c11 */ /* 0x000fe400090f0c08 */
[----:B------:R-:W-:Y:S01]  /*1120*/  IADD3.X R18, PT, PT, R18, UR19, RZ, P1, !PT ;  /* 0x0000001312127c10 */ /* 0x000fe20008ffe4ff */
[C---:B0-----:R-:W-:Y:S01]  /*1130*/  IMAD R27, R20.reuse, UR11, R9 ;  /* 0x0000000b141b7c24 */ /* 0x041fe2000f8e0209 */
[----:B------:R-:W-:-:S07]  /*1140*/  IADD3 R20, PT, PT, -R20, RZ, RZ ;  /* 0x000000ff14147210 */ /* 0x000fce0007ffe1ff */
.L_x_78:
[C---:B0-----:R-:W-:Y:S02]  /*1150*/  IADD3 R10, P0, PT, R6.reuse, UR4, RZ ;  /* 0x00000004060a7c10 */ /* 0x041fe4000ff1e0ff */
[C---:B------:R-:W-:Y:S02]  /*1160*/  IADD3 R12, P1, PT, R6.reuse, UR6, RZ ;  /* 0x00000006060c7c10 */ /* 0x040fe4000ff3e0ff */
[C---:B------:R-:W-:Y:S02]  /*1170*/  IADD3.X R11, PT, PT, R7.reuse, UR5, RZ, P0, !PT ;  /* 0x00000005070b7c10 */ /* 0x040fe400087fe4ff */
[----:B------:R-:W-:Y:S02]  /*1180*/  IADD3.X R13, PT, PT, R7, UR7, RZ, P1, !PT ;  /* 0x00000007070d7c10 */ /* 0x000fe40008ffe4ff */
[C---:B------:R-:W-:Y:S01]  /*1190*/  IADD3 R8, P1, PT, R6.reuse, R21, RZ ;  /* 0x0000001506087210 */ /* 0x040fe20007f3e0ff */
[----:B------:R-:W2:Y:S01]  /*11a0*/  LDG.E.U16.CONSTANT R10, desc[UR12][R10.64] ;  /* 0x0000000c0a0a7981 */ /* 0x000ea2000c1e9500 */
[----:B------:R-:W-:-:S03]  /*11b0*/  IADD3 R14, P0, PT, R6, UR22, RZ ;  /* 0x00000016060e7c10 */ /* 0x000fc6000ff1e0ff */
[----:B------:R-:W3:Y:S01]  /*11c0*/  LDG.E.U16.CONSTANT R12, desc[UR12][R12.64] ;  /* 0x0000000c0c0c7981 */ /* 0x000ee2000c1e9500 */
[----:B------:R-:W-:Y:S01]  /*11d0*/  IADD3 R16, P2, PT, R6, R23, RZ ;  /* 0x0000001706107210 */ /* 0x000fe20007f5e0ff */
[C---:B------:R-:W-:Y:S01]  /*11e0*/  IMAD.X R9, R7.reuse, 0x1, R29, P1 ;  /* 0x0000000107097824 */ /* 0x040fe200008e061d */
[C---:B------:R-:W-:Y:S02]  /*11f0*/  IADD3.X R15, PT, PT, R7.reuse, UR23, RZ, P0, !PT ;  /* 0x00000017070f7c10 */ /* 0x040fe400087fe4ff */
[----:B------:R-:W-:Y:S02]  /*1200*/  IADD3.X R17, PT, PT, R7, R18, RZ, P2, !PT ;  /* 0x0000001207117210 */ /* 0x000fe400017fe4ff */
[----:B------:R-:W4:Y:S04]  /*1210*/  LDG.E.U16.CONSTANT R8, desc[UR12][R8.64] ;  /* 0x0000000c08087981 */ /* 0x000f28000c1e9500 */
[----:B------:R-:W5:Y:S04]  /*1220*/  LDG.E.U16.CONSTANT R14, desc[UR12][R14.64] ;  /* 0x0000000c0e0e7981 */ /* 0x000f68000c1e9500 */
[----:B------:R-:W5:Y:S01]  /*1230*/  LDG.E.U16.CONSTANT R16, desc[UR12][R16.64] ;  /* 0x0000000c10107981 */ /* 0x000f62000c1e9500 */
[----:B------:R-:W-:Y:S01]  /*1240*/  IADD3 R20, PT, PT, R20, 0x1, RZ ;  /* 0x0000000114147810 */ /* 0x000fe20007ffe0ff */
[----:B--2---:R-:W-:-:S02]  /*1250*/  HADD2.F32 R22, -RZ, R10.H0_H0 ;  /* 0x2000000aff167230 */ /* 0x004fc40000004100 */
[----:B---3--:R-:W-:-:S05]  /*1260*/  HADD2.F32 R11, -RZ, R12.H0_H0 ;  /* 0x2000000cff0b7230 */ /* 0x008fca0000004100 */
[----:B------:R-:W-:Y:S01]  /*1270*/  FADD R11, R22, R11 ;  /* 0x0000000b160b7221 */ /* 0x000fe20000000000 */
[----:B----4-:R-:W-:Y:S01]  /*1280*/  HADD2.F32 R12, -RZ, R8.H0_H0 ;  /* 0x20000008ff0c7230 */ /* 0x010fe20000004100 */
[----:B------:R-:W-:Y:S02]  /*1290*/  IADD3 R8, P0, PT, R6, R19, RZ ;  /* 0x0000001306087210 */ /* 0x000fe40007f1e0ff */
[----:B------:R-:W-:Y:S01]  /*12a0*/  FMUL R11, R4, R11 ;  /* 0x0000000b040b7220 */ /* 0x000fe20000400000 */
[----:B-----5:R-:W-:Y:S02]  /*12b0*/  HADD2.F32 R10, -RZ, R14.H0_H0 ;  /* 0x2000000eff0a7230 */ /* 0x020fe40000004100 */
[----:B------:R-:W-:Y:S01]  /*12c0*/  FADD R12, R12, 1 ;  /* 0x3f8000000c0c7421 */ /* 0x000fe20000000000 */
[----:B------:R-:W-:Y:S01]  /*12d0*/  IMAD.X R9, R7, 0x1, R25, P0 ;  /* 0x0000000107097824 */ /* 0x000fe200000e0619 */
[----:B------:R-:W-:Y:S01]  /*12e0*/  ISETP.NE.AND P0, PT, R20, RZ, PT ;  /* 0x000000ff1400720c */ /* 0x000fe20003f05270 */
[----:B------:R-:W-:-:S02]  /*12f0*/  HADD2.F32 R13, -RZ, R16.H0_H0 ;  /* 0x20000010ff0d7230 */ /* 0x000fc40000004100 */
[----:B------:R-:W-:Y:S01]  /*1300*/  FMUL R10, R11, R10 ;  /* 0x0000000a0b0a7220 */ /* 0x000fe20000400000 */
[----:B------:R-:W-:-:S03]  /*1310*/  IMAD.U32 R11, RZ, RZ, UR11 ;  /* 0x0000000bff0b7e24 */ /* 0x000fc6000f8e00ff */
[----:B------:R-:W-:Y:S01]  /*1320*/  FFMA R10, R10, R12, R13 ;  /* 0x0000000c0a0a7223 */ /* 0x000fe2000000000d */
[----:B------:R-:W-:-:S04]  /*1330*/  IMAD.WIDE.U32 R6, R11, 0x2, R6 ;  /* 0x000000020b067825 */ /* 0x000fc800078e0006 */
[----:B------:R-:W-:-:S05]  /*1340*/  F2FP.F16.F32.PACK_AB R10, RZ, R10 ;  /* 0x0000000aff0a723e */ /* 0x000fca00000000ff */
[----:B------:R0:W-:Y:S01]  /*1350*/  STG.E.U16 desc[UR12][R8.64], R10 ;  /* 0x0000000a08007986 */ /* 0x0001e2000c10150c */
[----:B------:R-:W-:Y:S05]  /*1360*/  @P0 BRA `(.L_x_78) ;  /* 0xfffffffc00780947 */ /* 0x000fea000383ffff */
[----:B------:R-:W-:Y:S05]  /*1370*/  BSYNC.RECONVERGENT B1 ;  /* 0x0000000000017941 */ /* 0x000fea0003800200 */
.L_x_77:
[----:B------:R-:W-:Y:S05]  /*1380*/  BSYNC.RECONVERGENT B0 ;  /* 0x0000000000007941 */ /* 0x000fea0003800200 */
.L_x_76:
[----:B0-----:R-:W0:Y:S01]  /*1390*/  LDC.64 R10, c[0x0][0x398] ;  /* 0x0000e600ff0a7b82 */ /* 0x001e220000000a00 */
[----:B------:R-:W-:Y:S01]  /*13a0*/  ISETP.GE.U32.AND P0, PT, R5, 0x3, PT ;  /* 0x000000030500780c */ /* 0x000fe20003f06070 */
[----:B------:R-:W1:Y:S01]  /*13b0*/  LDCU.64 UR20, c[0x0][0x380] ;  /* 0x00007000ff1477ac */ /* 0x000e620008000a00 */
[----:B------:R-:W2:Y:S11]  /*13c0*/  LDCU.128 UR16, c[0x0][0x3a0] ;  /* 0x00007400ff1077ac */ /* 0x000eb60008000c00 */
[----:B-12---:R-:W-:Y:S05]  /*13d0*/  @!P0 EXIT ;  /* 0x000000000000894d */ /* 0x006fea0003800000 */
[----:B------:R-:W-:Y:S01]  /*13e0*/  BSSY.RECONVERGENT B0, `(.L_x_79) ;  /* 0x000008f000007945 */ /* 0x000fe20003800200 */
.L_x_80:
[----:B------:R-:W-:Y:S02]  /*13f0*/  HFMA2 R8, -RZ, RZ, 0, 1.1920928955078125e-07 ;  /* 0x00000002ff087431 */ /* 0x000fe400000001ff */
[----:B------:R-:W-:Y:S01]  /*1400*/  IMAD.MOV.U32 R16, RZ, RZ, 0x2 ;  /* 0x00000002ff107424 */ /* 0x000fe200078e00ff */
[----:B------:R-:W-:-:S03]  /*1410*/  IADD3 R13, P0, PT, R0, R27, RZ ;  /* 0x0000001b000d7210 */ /* 0x000fc60007f1e0ff */
[C---:B------:R-:W-:Y:S01]  /*1420*/  IMAD.WIDE.U32 R16, R27.reuse, R16, UR6 ;  /* 0x000000061b107e25 */ /* 0x040fe2000f8e0010 */
[----:B------:R-:W-:-:S03]  /*1430*/  IADD3 R23, PT, PT, R27, UR11, RZ ;  /* 0x0000000b1b177c10 */ /* 0x000fc6000fffe0ff */
[----:B------:R-:W-:Y:S01]  /*1440*/  IMAD.WIDE.U32 R8, R27, R8, UR4 ;  /* 0x000000041b087e25 */ /* 0x000fe2000f8e0008 */
[----:B------:R-:W-:Y:S01]  /*1450*/  MOV R20, 0x2 ;  /* 0x0000000200147802 */ /* 0x000fe20000000f00 */
[----:B------:R-:W2:Y:S02]  /*1460*/  LDG.E.U16.CONSTANT R12, desc[UR12][R16.64] ;  /* 0x0000000c100c7981 */ /* 0x000ea4000c1e9500 */
[----:B------:R-:W-:Y:S02]  /*1470*/  IMAD.MOV.U32 R18, RZ, RZ, 0x2 ;  /* 0x00000002ff127424 */ /* 0x000fe400078e00ff */
[----:B------:R1:W3:Y:S01]  /*1480*/  LDG.E.U16.CONSTANT R7, desc[UR12][R8.64] ;  /* 0x0000000c08077981 */ /* 0x0002e2000c1e9500 */
[----:B------:R-:W-:Y:S01]  /*1490*/  IMAD.X R14, RZ, RZ, R3, P0 ;  /* 0x000000ffff0e7224 */ /* 0x000fe200000e0603 */
[----:B------:R-:W-:Y:S01]  /*14a0*/  SHF.L.U32 R5, R13, 0x1, RZ ;  /* 0x000000010d057819 */ /* 0x000fe200000006ff */
[----:B0-----:R-:W-:Y:S01]  /*14b0*/  IMAD.WIDE.U32 R28, R27, 0x2, R10 ;  /* 0x000000021b1c7825 */ /* 0x001fe200078e000a */
[----:B------:R-:W-:-:S03]  /*14c0*/  IADD3 R22, P2, PT, R0, R23, RZ ;  /* 0x0000001700167210 */ /* 0x000fc60007f5e0ff */
[C---:B------:R-:W-:Y:S01]  /*14d0*/  IMAD.WIDE.U32 R18, R23.reuse, R18, UR4 ;  /* 0x0000000417127e25 */ /* 0x040fe2000f8e0012 */
[----:B------:R0:W4:Y:S03]  /*14e0*/  LDG.E.U16.CONSTANT R6, desc[UR12][R28.64] ;  /* 0x0000000c1c067981 */ /* 0x000126000c1e9500 */
[----:B------:R-:W-:Y:S01]  /*14f0*/  IMAD.WIDE.U32 R20, R23, R20, UR6 ;  /* 0x0000000617147e25 */ /* 0x000fe2000f8e0014 */
[----:B-1----:R-:W-:Y:S02]  /*1500*/  SHF.L.U64.HI R9, R13, 0x1, R14 ;  /* 0x000000010d097819 */ /* 0x002fe4000001020e */
[C---:B------:R-:W-:Y:S01]  /*1510*/  IADD3 R14, P0, PT, R5.reuse, UR16, RZ ;  /* 0x00000010050e7c10 */ /* 0x040fe2000ff1e0ff */
[----:B------:R1:W5:Y:S01]  /*1520*/  LDG.E.U16.CONSTANT R13, desc[UR12][R18.64] ;  /* 0x0000000c120d7981 */ /* 0x000362000c1e9500 */
[----:B------:R-:W-:-:S03]  /*1530*/  IADD3 R8, P1, PT, R5, UR18, RZ ;  /* 0x0000001205087c10 */ /* 0x000fc6000ff3e0ff */
[----:B------:R1:W5:Y:S01]  /*1540*/  LDG.E.U16.CONSTANT R16, desc[UR12][R20.64] ;  /* 0x0000000c14107981 */ /* 0x000362000c1e9500 */
[----:B------:R-:W-:Y:S01]  /*1550*/  IMAD.WIDE.U32 R24, R23, 0x2, R10 ;  /* 0x0000000217187825 */ /* 0x000fe200078e000a */
[C---:B------:R-:W-:Y:S02]  /*1560*/  IADD3.X R15, PT, PT, R9.reuse, UR17, RZ, P0, !PT ;  /* 0x00000011090f7c10 */ /* 0x040fe400087fe4ff */
[----:B------:R-:W-:Y:S01]  /*1570*/  SHF.L.U32 R26, R22, 0x1, RZ ;  /* 0x00000001161a7819 */ /* 0x000fe200000006ff */
[----:B0-----:R-:W-:Y:S01]  /*1580*/  IMAD.X R29, RZ, RZ, R3, P2 ;  /* 0x000000ffff1d7224 */ /* 0x001fe200010e0603 */
[----:B------:R-:W-:Y:S01]  /*1590*/  IADD3.X R9, PT, PT, R9, UR19, RZ, P1, !PT ;  /* 0x0000001309097c10 */ /* 0x000fe20008ffe4ff */
[----:B------:R-:W5:Y:S01]  /*15a0*/  LDG.E.U16.CONSTANT R5, desc[UR12][R24.64] ;  /* 0x0000000c18057981 */ /* 0x000f62000c1e9500 */
[----:B-1----:R-:W-:Y:S02]  /*15b0*/  IADD3 R18, P0, PT, R26, UR16, RZ ;  /* 0x000000101a127c10 */ /* 0x002fe4000ff1e0ff */
[----:B------:R-:W-:Y:S01]  /*15c0*/  SHF.L.U64.HI R28, R22, 0x1, R29 ;  /* 0x00000001161c7819 */ /* 0x000fe2000001021d */
[----:B------:R-:W5:Y:S01]  /*15d0*/  LDG.E.U16.CONSTANT R17, desc[UR12][R14.64] ;  /* 0x0000000c0e117981 */ /* 0x000f62000c1e9500 */
[----:B------:R-:W-:-:S03]  /*15e0*/  IADD3 R20, P1, PT, R26, UR18, RZ ;  /* 0x000000121a147c10 */ /* 0x000fc6000ff3e0ff */
[----:B------:R0:W5:Y:S01]  /*15f0*/  LDG.E.U16.CONSTANT R22, desc[UR12][R8.64] ;  /* 0x0000000c08167981 */ /* 0x000162000c1e9500 */
[C---:B------:R-:W-:Y:S02]  /*1600*/  IADD3.X R19, PT, PT, R28.reuse, UR17, RZ, P0, !PT ;  /* 0x000000111c137c10 */ /* 0x040fe400087fe4ff */
[----:B------:R-:W-:-:S03]  /*1610*/  IADD3.X R21, PT, PT, R28, UR19, RZ, P1, !PT ;  /* 0x000000131c157c10 */ /* 0x000fc60008ffe4ff */
[----:B------:R4:W5:Y:S04]  /*1620*/  LDG.E.U16.CONSTANT R18, desc[UR12][R18.64] ;  /* 0x0000000c12127981 */ /* 0x000968000c1e9500 */
[----:B------:R5:W5:Y:S01]  /*1630*/  LDG.E.U16.CONSTANT R20, desc[UR12][R20.64] ;  /* 0x0000000c14147981 */ /* 0x000b62000c1e9500 */
[----:B------:R-:W-:Y:S01]  /*1640*/  IADD3 R27, P0, PT, R27, UR8, RZ ;  /* 0x000000081b1b7c10 */ /* 0x000fe2000ff1e0ff */
[----:B0-----:R-:W-:Y:S01]  /*1650*/  HFMA2 R8, -RZ, RZ, 0, 1.1920928955078125e-07 ;  /* 0x00000002ff087431 */ /* 0x001fe200000001ff */
[----:B------:R-:W-:-:S03]  /*1660*/  IADD3 R24, P1, PT, R23, UR8, RZ ;  /* 0x0000000817187c10 */ /* 0x000fc6000ff3e0ff */
[----:B------:R-:W-:Y:S01]  /*1670*/  IMAD.X R26, RZ, RZ, UR14, P0 ;  /* 0x0000000eff1a7e24 */ /* 0x000fe200080e06ff */
[----:B------:R-:W-:-:S04]  /*1680*/  LEA R14, P0, R27, UR20, 0x1 ;  /* 0x000000141b0e7c11 */ /* 0x000fc8000f8008ff */
[----:B------:R-:W-:Y:S01]  /*1690*/  LEA.HI.X R15, R27, UR21, R26, 0x1, P0 ;  /* 0x000000151b0f7c11 */ /* 0x000fe200080f0c1a */
[----:B------:R-:W-:Y:S02]  /*16a0*/  IMAD.MOV.U32 R26, RZ, RZ, 0x2 ;  /* 0x00000002ff1a7424 */ /* 0x000fe400078e00ff */
[----:B--2---:R-:W-:Y:S02]  /*16b0*/  HADD2.F32 R12, -RZ, R12.H0_H0 ;  /* 0x2000000cff0c7230 */ /* 0x004fe40000004100 */
[----:B---3--:R-:W-:-:S05]  /*16c0*/  HADD2.F32 R25, -RZ, R7.H0_H0 ;  /* 0x20000007ff197230 */ /* 0x008fca0000004100 */
[----:B------:R-:W-:Y:S01]  /*16d0*/  FADD R25, R25, R12 ;  /* 0x0000000c19197221 */ /* 0x000fe20000000000 */
[----:B------:R-:W-:Y:S02]  /*16e0*/  VIADD R7, R23, UR11 ;  /* 0x0000000b17077c36 */ /* 0x000fe40008000000 */
[----:B----4-:R-:W-:Y:S02]  /*16f0*/  HADD2.F32 R19, -RZ, R6.H0_H0 ;  /* 0x20000006ff137230 */ /* 0x010fe40000004100 */
[----:B------:R-:W-:Y:S01]  /*1700*/  FMUL R6, R4, R25 ;  /* 0x0000001904067220 */ /* 0x000fe20000400000 */
[----:B------:R-:W-:Y:S02]  /*1710*/  IADD3.X R23, PT, PT, RZ, UR14, RZ, P1, !PT ;  /* 0x0000000eff177c10 */ /* 0x000fe40008ffe4ff */
[----:B------:R-:W-:Y:S01]  /*1720*/  LEA R12, P0, R24, UR20, 0x1 ;  /* 0x00000014180c7c11 */ /* 0x000fe2000f8008ff */
[----:B-----5:R-:W-:Y:S02]  /*1730*/  HADD2.F32 R21, -RZ, R13.H0_H0 ;  /* 0x2000000dff157230 */ /* 0x020fe40000004100 */
[----:B------:R-:W-:-:S02]  /*1740*/  HADD2.F32 R16, -RZ, R16.H0_H0 ;  /* 0x20000010ff107230 */ /* 0x000fc40000004100 */
[----:B------:R-:W-:Y:S01]  /*1750*/  FMUL R6, R6, R19 ;  /* 0x0000001306067220 */ /* 0x000fe20000400000 */
[----:B------:R-:W-:Y:S01]  /*1760*/  LEA.HI.X R13, R24, UR21, R23, 0x1, P0 ;  /* 0x00000015180d7c11 */ /* 0x000fe200080f0c17 */
[----:B------:R-:W-:-:S04]  /*1770*/  IMAD.WIDE.U32 R8, R7, R8, UR4 ;  /* 0x0000000407087e25 */ /* 0x000fc8000f8e0008 */
[----:B------:R-:W-:Y:S01]  /*1780*/  FADD R19, R21, R16 ;  /* 0x0000001015137221 */ /* 0x000fe20000000000 */
[----:B------:R-:W-:Y:S01]  /*1790*/  IADD3 R21, P0, PT, R0, R7, RZ ;  /* 0x0000000700157210 */ /* 0x000fe20007f1e0ff */
[----:B------:R-:W-:Y:S01]  /*17a0*/  HADD2.F32 R16, -RZ, R5.H0_H0 ;  /* 0x20000005ff107230 */ /* 0x000fe20000004100 */
[----:B------:R0:W2:Y:S01]  /*17b0*/  LDG.E.U16.CONSTANT R25, desc[UR12][R8.64] ;  /* 0x0000000c08197981 */ /* 0x0000a2000c1e9500 */
[----:B------:R-:W-:Y:S01]  /*17c0*/  FMUL R19, R4, R19 ;  /* 0x0000001304137220 */ /* 0x000fe20000400000 */
[----:B------:R-:W-:Y:S01]  /*17d0*/  HADD2.F32 R5, -RZ, R22.H0_H0 ;  /* 0x20000016ff057230 */ /* 0x000fe20000004100 */
[----:B------:R-:W-:Y:S02]  /*17e0*/  IADD3.X R22, PT, PT, RZ, R3, RZ, P0, !PT ;  /* 0x00000003ff167210 */ /* 0x000fe400007fe4ff */
[----:B0-----:R-:W-:Y:S01]  /*17f0*/  FMUL R9, R19, R16 ;  /* 0x0000001013097220 */ /* 0x001fe20000400000 */
[----:B------:R-:W-:Y:S01]  /*1800*/  HADD2.F32 R17, -RZ, R17.H0_H0 ;  /* 0x20000011ff117230 */ /* 0x000fe20000004100 */
[C---:B------:R-:W-:Y:S01]  /*1810*/  SHF.L.U64.HI R19, R21.reuse, 0x1, R22 ;  /* 0x0000000115137819 */ /* 0x040fe20000010216 */
[----:B------:R-:W-:-:S02]  /*1820*/  IMAD.SHL.U32 R21, R21, 0x2, RZ ;  /* 0x0000000215157824 */ /* 0x000fc400078e00ff */
[----:B------:R-:W-:Y:S02]  /*1830*/  HADD2.F32 R18, -RZ, R18.H0_H0 ;  /* 0x20000012ff127230 */ /* 0x000fe40000004100 */
[----:B------:R-:W-:Y:S01]  /*1840*/  FADD R17, R17, 1 ;  /* 0x3f80000011117421 */ /* 0x000fe20000000000 */
[----:B------:R-:W-:Y:S01]  /*1850*/  HADD2.F32 R20, -RZ, R20.H0_H0 ;  /* 0x20000014ff147230 */ /* 0x000fe20000004100 */
[----:B------:R-:W-:Y:S01]  /*1860*/  IADD3 R22, P0, PT, R21, UR16, RZ ;  /* 0x0000001015167c10 */ /* 0x000fe2000ff1e0ff */
[----:B------:R-:W-:Y:S01]  /*1870*/  FADD R18, R18, 1 ;  /* 0x3f80000012127421 */ /* 0x000fe20000000000 */
[----:B------:R-:W-:Y:S01]  /*1880*/  FFMA R8, R6, R17, R5 ;  /* 0x0000001106087223 */ /* 0x000fe20000000005 */
[----:B------:R-:W-:Y:S01]  /*1890*/  MOV R16, 0x2 ;  /* 0x0000000200107802 */ /* 0x000fe20000000f00 */
[----:B------:R-:W-:Y:S01]  /*18a0*/  VIADD R5, R7, UR11 ;  /* 0x0000000b07057c36 */ /* 0x000fe20008000000 */
[----:B------:R-:W-:Y:S01]  /*18b0*/  IADD3.X R23, PT, PT, R19, UR17, RZ, P0, !PT ;  /* 0x0000001113177c10 */ /* 0x000fe200087fe4ff */
[----:B------:R-:W-:Y:S01]  /*18c0*/  FFMA R9, R9, R18, R20 ;  /* 0x0000001209097223 */ /* 0x000fe20000000014 */
[----:B------:R-:W-:-:S04]  /*18d0*/  IMAD.WIDE.U32 R26, R7, R26, UR6 ;  /* 0x00000006071a7e25 */ /* 0x000fc8000f8e001a */
[----:B------:R-:W-:Y:S01]  /*18e0*/  HFMA2 R20, -RZ, RZ, 0, 1.1920928955078125e-07 ;  /* 0x00000002ff147431 */ /* 0x000fe200000001ff */
[----:B------:R0:W3:Y:S01]  /*18f0*/  LDG.E.U16.CONSTANT R24, desc[UR12][R22.64] ;  /* 0x0000000c16187981 */ /* 0x0000e2000c1e9500 */
[----:B------:R-:W-:-:S03]  /*1900*/  IMAD.WIDE.U32 R16, R5, R16, UR4 ;  /* 0x0000000405107e25 */ /* 0x000fc6000f8e0010 */
[----:B------:R-:W4:Y:S01]  /*1910*/  LDG.E.U16.CONSTANT R26, desc[UR12][R26.64] ;  /* 0x0000000c1a1a7981 */ /* 0x000f22000c1e9500 */
[----:B0-----:R-:W-:Y:S02]  /*1920*/  IADD3 R22, P1, PT, R0, R5, RZ ;  /* 0x0000000500167210 */ /* 0x001fe40007f3e0ff */
[----:B------:R-:W-:Y:S01]  /*1930*/  IADD3 R18, P0, PT, R21, UR18, RZ ;  /* 0x0000001215127c10 */ /* 0x000fe2000ff1e0ff */
[----:B------:R0:W5:Y:S01]  /*1940*/  LDG.E.U16.CONSTANT R27, desc[UR12][R16.64] ;  /* 0x0000000c101b7981 */ /* 0x000162000c1e9500 */
[----:B------:R-:W-:Y:S02]  /*1950*/  IMAD.WIDE.U32 R20, R5, R20, UR6 ;  /* 0x0000000605147e25 */ /* 0x000fe4000f8e0014 */
[----:B------:R-:W-:Y:S02]  /*1960*/  IADD3.X R19, PT, PT, R19, UR19, RZ, P0, !PT ;  /* 0x0000001313137c10 */ /* 0x000fe400087fe4ff */
[----:B------:R-:W-:Y:S02]  /*1970*/  IMAD.WIDE.U32 R28, R7, 0x2, R10 ;  /* 0x00000002071c7825 */ /* 0x000fe400078e000a */
[----:B------:R-:W3:Y:S02]  /*1980*/  LDG.E.U16.CONSTANT R20, desc[UR12][R20.64] ;  /* 0x0000000c14147981 */ /* 0x000ee4000c1e9500 */
[----:B0-----:R-:W-:Y:S01]  /*1990*/  IMAD.X R17, RZ, RZ, R3, P1 ;  /* 0x000000ffff117224 */ /* 0x001fe200008e0603 */
[C---:B------:R-:W-:Y:S01]  /*19a0*/  SHF.L.U32 R16, R22.reuse, 0x1, RZ ;  /* 0x0000000116107819 */ /* 0x040fe200000006ff */
[----:B------:R0:W3:Y:S03]  /*19b0*/  LDG.E.U16.CONSTANT R6, desc[UR12][R28.64] ;  /* 0x0000000c1c067981 */ /* 0x0000e6000c1e9500 */
[----:B------:R-:W-:Y:S01]  /*19c0*/  SHF.L.U64.HI R17, R22, 0x1, R17 ;  /* 0x0000000116117819 */ /* 0x000fe20000010211 */
[----:B------:R-:W3:Y:S01]  /*19d0*/  LDG.E.U16.CONSTANT R18, desc[UR12][R18.64] ;  /* 0x0000000c12127981 */ /* 0x000ee2000c1e9500 */
[----:B------:R-:W-:-:S04]  /*19e0*/  IADD3 R22, P0, PT, R16, UR16, RZ ;  /* 0x0000001010167c10 */ /* 0x000fc8000ff1e0ff */
        /* <DEDUP_REMOVED lines=8> */
[----:B------:R-:W-:Y:S02]  /*1a70*/  F2FP.F16.F32.PACK_AB R8, RZ, R8 ;  /* 0x00000008ff08723e */ /* 0x000fe400000000ff */
[----:B------:R-:W-:-:S03]  /*1a80*/  F2FP.F16.F32.PACK_AB R9, RZ, R9 ;  /* 0x00000009ff09723e */ /* 0x000fc600000000ff */
[----:B------:R1:W-:Y:S04]  /*1a90*/  STG.E.U16 desc[UR12][R14.64], R8 ;  /* 0x000000080e007986 */ /* 0x0003e8000c10150c */
[----:B------:R1:W-:Y:S01]  /*1aa0*/  STG.E.U16 desc[UR12][R12.64], R9 ;  /* 0x000000090c007986 */ /* 0x0003e2000c10150c */
[----:B--2---:R-:W-:Y:S02]  /*1ab0*/  HADD2.F32 R25, -RZ, R25.H0_H0 ;  /* 0x20000019ff197230 */ /* 0x004fe40000004100 */
[----:B----4-:R-:W-:-:S05]  /*1ac0*/  HADD2.F32 R26, -RZ, R26.H0_H0 ;  /* 0x2000001aff1a7230 */ /* 0x010fca0000004100 */
[----:B------:R-:W-:Y:S01]  /*1ad0*/  FADD R25, R25, R26 ;  /* 0x0000001a19197221 */ /* 0x000fe20000000000 */
[----:B-----5:R-:W-:-:S03]  /*1ae0*/  HADD2.F32 R27, -RZ, R27.H0_H0 ;  /* 0x2000001bff1b7230 */ /* 0x020fc60000004100 */
[----:B0-----:R-:W-:Y:S01]  /*1af0*/  FMUL R17, R4, R25 ;  /* 0x0000001904117220 */ /* 0x001fe20000400000 */
[----:B---3--:R-:W-:Y:S02]  /*1b00*/  HADD2.F32 R20, -RZ, R20.H0_H0 ;  /* 0x20000014ff147230 */ /* 0x008fe40000004100 */
[----:B------:R-:W-:-:S03]  /*1b10*/  HADD2.F32 R6, -RZ, R6.H0_H0 ;  /* 0x20000006ff067230 */ /* 0x000fc60000004100 */
[----:B------:R-:W-:Y:S01]  /*1b20*/  FADD R27, R27, R20 ;  /* 0x000000141b1b7221 */ /* 0x000fe20000000000 */
[----:B------:R-:W-:Y:S01]  /*1b30*/  IMAD.X R26, RZ, RZ, UR14, P0 ;  /* 0x0000000eff1a7e24 */ /* 0x000fe200080e06ff */
[----:B------:R-:W-:Y:S01]  /*1b40*/  LEA R20, P0, R7, UR20, 0x1 ;  /* 0x0000001407147c11 */ /* 0x000fe2000f8008ff */
[----:B------:R-:W-:Y:S02]  /*1b50*/  HADD2.F32 R24, -RZ, R24.H0_H0 ;  /* 0x20000018ff187230 */ /* 0x000fe40000004100 */
[----:B------:R-:W-:Y:S01]  /*1b60*/  FMUL R17, R17, R6 ;  /* 0x0000000611117220 */ /* 0x000fe20000400000 */
[----:B------:R-:W-:Y:S01]  /*1b70*/  FMUL R19, R4, R27 ;  /* 0x0000001b04137220 */ /* 0x000fe20000400000 */
[----:B------:R-:W-:Y:S01]  /*1b80*/  HADD2.F32 R18, -RZ, R18.H0_H0 ;  /* 0x20000012ff127230 */ /* 0x000fe20000004100 */
[----:B------:R-:W-:Y:S01]  /*1b90*/  LEA.HI.X R21, R7, UR21, R26, 0x1, P0 ;  /* 0x0000001507157c11 */ /* 0x000fe200080f0c1a */
[----:B------:R-:W-:Y:S01]  /*1ba0*/  FADD R24, R24, 1 ;  /* 0x3f80000018187421 */ /* 0x000fe20000000000 */
[----:B------:R-:W-:-:S02]  /*1bb0*/  HADD2.F32 R6, -RZ, R22.H0_H0 ;  /* 0x20000016ff067230 */ /* 0x000fc40000004100 */
[----:B------:R-:W-:Y:S01]  /*1bc0*/  HADD2.F32 R28, -RZ, R28.H0_H0 ;  /* 0x2000001cff1c7230 */ /* 0x000fe20000004100 */
[----:B------:R-:W-:Y:S02]  /*1bd0*/  IADD3 R7, P0, PT, R5, UR8, RZ ;  /* 0x0000000805077c10 */ /* 0x000fe4000ff1e0ff */
[----:B------:R-:W-:Y:S01]  /*1be0*/  FADD R23, R6, 1 ;  /* 0x3f80000006177421 */ /* 0x000fe20000000000 */
[----:B------:R-:W-:Y:S02]  /*1bf0*/  HADD2.F32 R16, -RZ, R16.H0_H0 ;  /* 0x20000010ff107230 */ /* 0x000fe40000004100 */
[----:B------:R-:W-:Y:S01]  /*1c00*/  FMUL R19, R19, R28 ;  /* 0x0000001c13137220 */ /* 0x000fe20000400000 */
[----:B------:R-:W-:Y:S01]  /*1c10*/  FFMA R17, R17, R24, R18 ;  /* 0x0000001811117223 */ /* 0x000fe20000000012 */
[----:B------:R-:W-:Y:S02]  /*1c20*/  IADD3.X R22, PT, PT, RZ, UR14, RZ, P0, !PT ;  /* 0x0000000eff167c10 */ /* 0x000fe400087fe4ff */
[----:B------:R-:W-:Y:S01]  /*1c30*/  FFMA R16, R19, R23, R16 ;  /* 0x0000001713107223 */ /* 0x000fe20000000010 */
[----:B------:R-:W-:-:S02]  /*1c40*/  LEA R6, P0, R7, UR20, 0x1 ;  /* 0x0000001407067c11 */ /* 0x000fc4000f8008ff */
[----:B------:R-:W-:Y:S02]  /*1c50*/  F2FP.F16.F32.PACK_AB R17, RZ, R17 ;  /* 0x00000011ff11723e */ /* 0x000fe400000000ff */
[----:B------:R-:W-:Y:S02]  /*1c60*/  LEA.HI.X R7, R7, UR21, R22, 0x1, P0 ;  /* 0x0000001507077c11 */ /* 0x000fe400080f0c16 */
[----:B------:R-:W-:Y:S01]  /*1c70*/  F2FP.F16.F32.PACK_AB R16, RZ, R16 ;  /* 0x00000010ff10723e */ /* 0x000fe200000000ff */
[----:B------:R1:W-:Y:S01]  /*1c80*/  STG.E.U16 desc[UR12][R20.64], R17 ;  /* 0x0000001114007986 */ /* 0x0003e2000c10150c */
[----:B------:R-:W-:-:S03]  /*1c90*/  VIADD R27, R5, UR11 ;  /* 0x0000000b051b7c36 */ /* 0x000fc60008000000 */
[----:B------:R1:W-:Y:S02]  /*1ca0*/  STG.E.U16 desc[UR12][R6.64], R16 ;  /* 0x0000001006007986 */ /* 0x0003e4000c10150c */
[----:B------:R-:W-:-:S13]  /*1cb0*/  ISETP.GE.AND P0, PT, R27, R2, PT ;  /* 0x000000021b00720c */ /* 0x000fda0003f06270 */
[----:B-1----:R-:W-:Y:S05]  /*1cc0*/  @!P0 BRA `(.L_x_80) ;  /* 0xfffffff400c88947 */ /* 0x002fea000383ffff */
[----:B------:R-:W-:Y:S05]  /*1cd0*/  BSYNC.RECONVERGENT B0 ;  /* 0x0000000000007941 */ /* 0x000fea0003800200 */
.L_x_79:
[----:B------:R-:W-:Y:S05]  /*1ce0*/  EXIT ;  /* 0x000000000000794d */ /* 0x000fea0003800000 */
.L_x_73:
[----:B------:R-:W-:Y:S01]  /*1cf0*/  MOV R11, 0x10 ;  /* 0x00000010000b7802 */ /* 0x000fe20000000f00 */
[----:B------:R-:W-:Y:S01]  /*1d00*/  IMAD.MOV.U32 R13, RZ, RZ, 0x1f ;  /* 0x0000001fff0d7424 */ /* 0x000fe200078e00ff */
[----:B------:R-:W-:-:S07]  /*1d10*/  MOV R8, 0xffffffff ;  /* 0xffffffff00087802 */ /* 0x000fce0000000f00 */
[----:B-1----:R-:W-:Y:S05]  /*1d20*/  WARPSYNC.COLLECTIVE R8, `(.L_x_81) ;  /* 0x0000000008087348 */ /* 0x002fea0003c00000 */
[----:B-1----:R0:W1:Y:S02]  /*1d30*/  SHFL.BFLY P0, R9, R4, R11, R13 ;  /* 0x0c00000b04097389 */ /* 0x002064000000000d */
[----:B01----:R-:W-:Y:S05]  /*1d40*/  ENDCOLLECTIVE ;  /* 0x000000000000791b */ /* 0x003fea0003800000 */
.L_x_81:
[----:B------:R-:W-:Y:S02]  /*1d50*/  IMAD.MOV.U32 R11, RZ, RZ, 0x8 ;  /* 0x00000008ff0b7424 */ /* 0x000fe400078e00ff */
[----:B------:R-:W-:-:S04]  /*1d60*/  IMAD.MOV.U32 R5, RZ, RZ, R9 ;  /* 0x000000ffff057224 */ /* 0x000fc800078e0009 */
[----:B------:R-:W-:-:S05]  /*1d70*/  FADD R5, R5, R4 ;  /* 0x0000000405057221 */ /* 0x000fca0000000000 */
[----:B------:R-:W-:-:S07]  /*1d80*/  MOV R4, R5 ;  /* 0x0000000500047202 */ /* 0x000fce0000000f00 */
[----:B------:R-:W-:Y:S05]  /*1d90*/  WARPSYNC.COLLECTIVE R8, `(.L_x_82) ;  /* 0x0000000008087348 */ /* 0x000fea0003c00000 */
[----:B------:R0:W1:Y:S02]  /*1da0*/  SHFL.BFLY P0, R9, R4, R11, R13 ;  /* 0x0c00000b04097389 */ /* 0x000064000000000d */
[----:B01----:R-:W-:Y:S05]  /*1db0*/  ENDCOLLECTIVE ;  /* 0x000000000000791b */ /* 0x003fea0003800000 */
.L_x_82:
[----:B------:R-:W-:Y:S01]  /*1dc0*/  HFMA2 R11, -RZ, RZ, 0, 2.384185791015625e-07 ;  /* 0x00000004ff0b7431 */ /* 0x000fe200000001ff */
[----:B------:R-:W-:-:S05]  /*1dd0*/  MOV R2, R9 ;  /* 0x0000000900027202 */ /* 0x000fca0000000f00 */
[----:B------:R-:W-:-:S04]  /*1de0*/  FADD R2, R5, R2 ;  /* 0x0000000205027221 */ /* 0x000fc80000000000 */
[----:B------:R-:W-:-:S07]  /*1df0*/  IMAD.MOV.U32 R4, RZ, RZ, R2 ;  /* 0x000000ffff047224 */ /* 0x000fce00078e0002 */
[----:B------:R-:W-:Y:S05]  /*1e00*/  WARPSYNC.COLLECTIVE R8, `(.L_x_83) ;  /* 0x0000000008087348 */ /* 0x000fea0003c00000 */
[----:B------:R0:W1:Y:S02]  /*1e10*/  SHFL.BFLY P0, R9, R4, R11, R13 ;  /* 0x0c00000b04097389 */ /* 0x000064000000000d */
[----:B01----:R-:W-:Y:S05]  /*1e20*/  ENDCOLLECTIVE ;  /* 0x000000000000791b */ /* 0x003fea0003800000 */
.L_x_83:
[----:B------:R-:W-:Y:S02]  /*1e30*/  IMAD.MOV.U32 R11, RZ, RZ, 0x2 ;  /* 0x00000002ff0b7424 */ /* 0x000fe400078e00ff */
[----:B------:R-:W-:-:S04]  /*1e40*/  IMAD.MOV.U32 R7, RZ, RZ, R9 ;  /* 0x000000ffff077224 */ /* 0x000fc800078e0009 */
[----:B------:R-:W-:-:S05]  /*1e50*/  FADD R7, R2, R7 ;  /* 0x0000000702077221 */ /* 0x000fca0000000000 */
[----:B------:R-:W-:-:S07]  /*1e60*/  MOV R4, R7 ;  /* 0x0000000700047202 */ /* 0x000fce0000000f00 */
[----:B------:R-:W-:Y:S05]  /*1e70*/  WARPSYNC.COLLECTIVE R8, `(.L_x_84) ;  /* 0x0000000008087348 */ /* 0x000fea0003c00000 */
[----:B------:R0:W1:Y:S02]  /*1e80*/  SHFL.BFLY P0, R9, R4, R11, R13 ;  /* 0x0c00000b04097389 */ /* 0x000064000000000d */
[----:B01----:R-:W-:Y:S05]  /*1e90*/  ENDCOLLECTIVE ;  /* 0x000000000000791b */ /* 0x003fea0003800000 */
.L_x_84:
[----:B------:R-:W-:Y:S01]  /*1ea0*/  HFMA2 R11, -RZ, RZ, 0, 5.9604644775390625e-08 ;  /* 0x00000001ff0b7431 */ /* 0x000fe200000001ff */
[----:B------:R-:W-:-:S05]  /*1eb0*/  MOV R6, R9 ;  /* 0x0000000900067202 */ /* 0x000fca0000000f00 */
[----:B------:R-:W-:-:S04]  /*1ec0*/  FADD R6, R7, R6 ;  /* 0x0000000607067221 */ /* 0x000fc80000000000 */
[----:B------:R-:W-:-:S07]  /*1ed0*/  IMAD.MOV.U32 R4, RZ, RZ, R6 ;  /* 0x000000ffff047224 */ /* 0x000fce00078e0006 */
[----:B------:R-:W-:Y:S05]  /*1ee0*/  WARPSYNC.COLLECTIVE R8, `(.L_x_85) ;  /* 0x0000000008087348 */ /* 0x000fea0003c00000 */
[----:B------:R0:W1:Y:S02]  /*1ef0*/  SHFL.BFLY P0, R9, R4, R11, R13 ;  /* 0x0c00000b04097389 */ /* 0x000064000000000d */
[----:B01----:R-:W-:Y:S05]  /*1f00*/  ENDCOLLECTIVE ;  /* 0x000000000000791b */ /* 0x003fea0003800000 */
.L_x_85:
[----:B------:R-:W-:Y:S05]  /*1f10*/  BRA `(.L_x_86) ;  /* 0xffffffec00387947 */ /* 0x000fea000383ffff */
        .weak           $__internal_2_$__cuda_sm3x_div_rn_noftz_f32_slowpath
        .type           $__internal_2_$__cuda_sm3x_div_rn_noftz_f32_slowpath,@function
        .size           $__internal_2_$__cuda_sm3x_div_rn_noftz_f32_slowpath,(.L_x_467 - $__internal_2_$__cuda_sm3x_div_rn_noftz_f32_slowpath)
$__internal_2_$__cuda_sm3x_div_rn_noftz_f32_slowpath:
[----:B------:R-:W-:Y:S01]  /*1f20*/  SHF.R.U32.HI R7, RZ, 0x17, R5 ;  /* 0x00000017ff077819 */ /* 0x000fe20000011605 */
[----:B------:R-:W-:Y:S01]  /*1f30*/  BSSY.RECONVERGENT B1, `(.L_x_87) ;  /* 0x0000064000017945 */ /* 0x000fe20003800200 */
[--C-:B------:R-:W-:Y:S01]  /*1f40*/  SHF.R.U32.HI R6, RZ, 0x17, R2.reuse ;  /* 0x00000017ff067819 */ /* 0x100fe20000011602 */
[----:B------:R-:W-:Y:S01]  /*1f50*/  IMAD.MOV.U32 R8, RZ, RZ, R2 ;  /* 0x000000ffff087224 */ /* 0x000fe200078e0002 */
[----:B------:R-:W-:Y:S02]  /*1f60*/  LOP3.LUT R7, R7, 0xff, RZ, 0xc0, !PT ;  /* 0x000000ff07077812 */ /* 0x000fe400078ec0ff */
[----:B------:R-:W-:Y:S02]  /*1f70*/  LOP3.LUT R12, R6, 0xff, RZ, 0xc0, !PT ;  /* 0x000000ff060c7812 */ /* 0x000fe400078ec0ff */
[----:B------:R-:W-:Y:S01]  /*1f80*/  MOV R9, R5 ;  /* 0x0000000500097202 */ /* 0x000fe20000000f00 */
[----:B------:R-:W-:Y:S01]  /*1f90*/  VIADD R10, R7, 0xffffffff ;  /* 0xffffffff070a7836 */ /* 0x000fe20000000000 */
[----:B------:R-:W-:-:S04]  /*1fa0*/  IADD3 R11, PT, PT, R12, -0x1, RZ ;  /* 0xffffffff0c0b7810 */ /* 0x000fc80007ffe0ff */
        /* <DEDUP_REMOVED lines=27> */
.L_x_88:
        /* <DEDUP_REMOVED lines=51> */
.L_x_95:
[----:B------:R-:W-:-:S04]  /*2490*/  LOP3.LUT R2, R2, 0x80000000, RZ, 0xc0, !PT ;  /* 0x8000000002027812 */ /* 0x000fc800078ec0ff */
[----:B------:R-:W-:Y:S01]  /*24a0*/  LOP3.LUT R2, R2, 0x7f800000, RZ, 0xfc, !PT ;  /* 0x7f80000002027812 */ /* 0x000fe200078efcff */
[----:B------:R-:W-:Y:S06]  /*24b0*/  BRA `(.L_x_96) ;  /* 0x0000000000047947 */ /* 0x000fec0003800000 */
.L_x_94:
[----:B------:R-:W-:-:S07]  /*24c0*/  IMAD R2, R7, 0x800000, R2 ;  /* 0x0080000007027824 */ /* 0x000fce00078e0202 */
.L_x_96:
[----:B------:R-:W-:Y:S05]  /*24d0*/  BSYNC.RECONVERGENT B2 ;  /* 0x0000000000027941 */ /* 0x000fea0003800200 */
.L_x_93:
[----:B------:R-:W-:Y:S05]  /*24e0*/  BRA `(.L_x_97) ;  /* 0x0000000000207947 */ /* 0x000fea0003800000 */
.L_x_92:
[----:B------:R-:W-:-:S04]  /*24f0*/  LOP3.LUT R2, R9, 0x80000000, R8, 0x48, !PT ;  /* 0x8000000009027812 */ /* 0x000fc800078e4808 */
[----:B------:R-:W-:Y:S01]  /*2500*/  LOP3.LUT R2, R2, 0x7f800000, RZ, 0xfc, !PT ;  /* 0x7f80000002027812 */ /* 0x000fe200078efcff */
[----:B------:R-:W-:Y:S06]  /*2510*/  BRA `(.L_x_97) ;  /* 0x0000000000147947 */ /* 0x000fec0003800000 */
.L_x_91:
[----:B------:R-:W-:Y:S01]  /*2520*/  LOP3.LUT R2, R9, 0x80000000, R8, 0x48, !PT ;  /* 0x8000000009027812 */ /* 0x000fe200078e4808 */
[----:B------:R-:W-:Y:S06]  /*2530*/  BRA `(.L_x_97) ;  /* 0x00000000000c7947 */ /* 0x000fec0003800000 */
.L_x_90:
[----:B------:R-:W0:Y:S01]  /*2540*/  MUFU.RSQ R2, -QNAN ;  /* 0xffc0000000027908 */ /* 0x000e220000001400 */
[----:B------:R-:W-:Y:S05]  /*2550*/  BRA `(.L_x_97) ;  /* 0x0000000000047947 */ /* 0x000fea0003800000 */
.L_x_89:
[----:B------:R-:W-:-:S07]  /*2560*/  FADD.FTZ R2, R2, R5 ;  /* 0x0000000502027221 */ /* 0x000fce0000010000 */
.L_x_97:
[----:B------:R-:W-:Y:S05]  /*2570*/  BSYNC.RECONVERGENT B1 ;  /* 0x0000000000017941 */ /* 0x000fea0003800200 */
.L_x_87:
[----:B------:R-:W-:-:S04]  /*2580*/  HFMA2 R5, -RZ, RZ, 0, 0 ;  /* 0x00000000ff057431 */ /* 0x000fc800000001ff */
[----:B0-----:R-:W-:Y:S05]  /*2590*/  RET.REL.NODEC R4 `(_Z21adaln_residual_kernelI6__halffEvPT_PKS1_S4_S4_S4_S4_iiif) ;  /* 0xffffffd804987950 */ /* 0x001fea0003c3ffff */
.L_x_98:
        /* <DEDUP_REMOVED lines=14> */
.L_x_467:


//--------------------- .text._Z17adaln_zero_kernelIffEvPT_PKS0_S3_S3_S3_S3_iiif --------------------------
	.section	.text._Z17adaln_zero_kernelIffEvPT_PKS0_S3_S3_S3_S3_iiif,"ax",@progbits
	.align	128
        .global         _Z17adaln_zero_kernelIffEvPT_PKS0_S3_S3_S3_S3_iiif
        .type           _Z17adaln_zero_kernelIffEvPT_PKS0_S3_S3_S3_S3_iiif,@function
        .size           _Z17adaln_zero_kernelIffEvPT_PKS0_S3_S3_S3_S3_iiif,(.L_x_468 - _Z17adaln_zero_kernelIffEvPT_PKS0_S3_S3_S3_S3_iiif)
        .other          _Z17adaln_zero_kernelIffEvPT_PKS0_S3_S3_S3_S3_iiif,@"STO_CUDA_ENTRY STV_DEFAULT"
_Z17adaln_zero_kernelIffEvPT_PKS0_S3_S3_S3_S3_iiif:
.text._Z17adaln_zero_kernelIffEvPT_PKS0_S3_S3_S3_S3_iiif:
        /* <DEDUP_REMOVED lines=8> */
[----:B------:R-:W0:Y:S01]  /*0080*/  LDCU UR9, c[0x0][0x360] ;  /* 0x00006c00ff0977ac */ /* 0x000e220008000800 */
[----:B------:R-:W0:Y:S02]  /*0090*/  LDCU.64 UR10, c[0x0][0x358] ;  /* 0x00006b00ff0a77ac */ /* 0x000e240008000a00 */
[----:B0-----:R-:W-:-:S04]  /*00a0*/  IABS R5, R8 ;  /* 0x0000000800057213 */ /* 0x001fc80000000000 */
[----:B------:R-:W0:Y:S01]  /*00b0*/  I2F.RP R0, R5 ;  /* 0x0000000500007306 */ /* 0x000e220000209400 */
[----:B-1----:R-:W-:-:S07]  /*00c0*/  IABS R4, R4 ;  /* 0x0000000400047213 */ /* 0x002fce0000000000 */
[----:B0-----:R-:W0:Y:S02]  /*00d0*/  MUFU.RCP R0, R0 ;  /* 0x0000000000007308 */ /* 0x001e240000001000 */
[----:B0-----:R-:W-:-:S06]  /*00e0*/  VIADD R2, R0, 0xffffffe ;  /* 0x0ffffffe00027836 */ /* 0x001fcc0000000000 */
[----:B------:R0:W1:Y:S02]  /*00f0*/  F2I.FTZ.U32.TRUNC.NTZ R3, R2 ;  /* 0x0000000200037305 */ /* 0x000064000021f000 */
[----:B0-----:R-:W-:Y:S02]  /*0100*/  IMAD.MOV.U32 R2, RZ, RZ, RZ ;  /* 0x000000ffff027224 */ /* 0x001fe400078e00ff */
[----:B-1----:R-:W-:-:S04]  /*0110*/  IMAD.MOV R6, RZ, RZ, -R3 ;  /* 0x000000ffff067224 */ /* 0x002fc800078e0a03 */
[----:B------:R-:W-:-:S04]  /*0120*/  IMAD R7, R6, R5, RZ ;  /* 0x0000000506077224 */ /* 0x000fc800078e02ff */
[----:B------:R-:W-:-:S06]  /*0130*/  IMAD.HI.U32 R3, R3, R7, R2 ;  /* 0x0000000703037227 */ /* 0x000fcc00078e0002 */
[----:B------:R-:W-:-:S04]  /*0140*/  IMAD.HI.U32 R3, R3, R4, RZ ;  /* 0x0000000403037227 */ /* 0x000fc800078e00ff */
[----:B------:R-:W-:-:S04]  /*0150*/  IMAD.MOV R0, RZ, RZ, -R3 ;  /* 0x000000ffff007224 */ /* 0x000fc800078e0a03 */
[----:B------:R-:W-:-:S05]  /*0160*/  IMAD R0, R5, R0, R4 ;  /* 0x0000000005007224 */ /* 0x000fca00078e0204 */
[----:B------:R-:W-:-:S13]  /*0170*/  ISETP.GT.U32.AND P2, PT, R5, R0, PT ;  /* 0x000000000500720c */ /* 0x000fda0003f44070 */
[-C--:B------:R-:W-:Y:S01]  /*0180*/  @!P2 IADD3 R0, PT, PT, R0, -R5.reuse, RZ ;  /* 0x800000050000a210 */ /* 0x080fe20007ffe0ff */
[----:B------:R-:W-:Y:S01]  /*0190*/  @!P2 VIADD R3, R3, 0x1 ;  /* 0x000000010303a836 */ /* 0x000fe20000000000 */
[----:B------:R-:W-:Y:S02]  /*01a0*/  ISETP.NE.AND P2, PT, R8, RZ, PT ;  /* 0x000000ff0800720c */ /* 0x000fe40003f45270 */
[----:B------:R-:W-:Y:S02]  /*01b0*/  ISETP.GE.U32.AND P0, PT, R0, R5, PT ;  /* 0x000000050000720c */ /* 0x000fe40003f06070 */
[----:B-----5:R-:W-:Y:S01]  /*01c0*/  LOP3.LUT R0, R8, UR6, RZ, 0x3c, !PT ;  /* 0x0000000608007c12 */ /* 0x020fe2000f8e3cff */
[----:B--2---:R-:W-:-:S03]  /*01d0*/  UIMAD UR6, UR6, UR13, URZ ;  /* 0x0000000d060672a4 */ /* 0x004fc6000f8e02ff */
[----:B------:R-:W-:Y:S01]  /*01e0*/  ISETP.GE.AND P1, PT, R0, RZ, PT ;  /* 0x000000ff0000720c */ /* 0x000fe20003f26270 */
[----:B------:R-:W-:Y:S02]  /*01f0*/  USHF.R.S32.HI UR12, URZ, 0x1f, UR6 ;  /* 0x0000001fff0c7899 */ /* 0x000fe40008011406 */
[----:B----4-:R-:W-:-:S04]  /*0200*/  UIMAD.WIDE UR4, UR6, 0x4, UR4 ;  /* 0x00000004060478a5 */ /* 0x010fc8000f8e0204 */
[----:B------:R-:W-:Y:S01]  /*0210*/  @P0 VIADD R3, R3, 0x1 ;  /* 0x0000000103030836 */ /* 0x000fe20000000000 */
[----:B---3--:R-:W-:-:S05]  /*0220*/  ISETP.GE.AND P0, PT, R23, UR13, PT ;  /* 0x0000000d17007c0c */ /* 0x008fca000bf06270 */
[----:B------:R-:W-:Y:S01]  /*0230*/  @!P1 IMAD.MOV R3, RZ, RZ, -R3 ;  /* 0x000000ffff039224 */ /* 0x000fe200078e0a03 */
[----:B------:R-:W-:-:S05]  /*0240*/  @!P2 LOP3.LUT R3, RZ, R8, RZ, 0x33, !PT ;  /* 0x00000008ff03a212 */ /* 0x000fca00078e33ff */
[----:B------:R-:W-:Y:S02]  /*0250*/  IMAD R0, R3, UR13, RZ ;  /* 0x0000000d03007c24 */ /* 0x000fe4000f8e02ff */
[----:B------:R-:W-:-:S03]  /*0260*/  IMAD.MOV.U32 R3, RZ, RZ, RZ ;  /* 0x000000ffff037224 */ /* 0x000fc600078e00ff */
[----:B------:R-:W-:Y:S01]  /*0270*/  SHF.R.S32.HI R2, RZ, 0x1f, R0 ;  /* 0x0000001fff027819 */ /* 0x000fe20000011400 */
[----:B------:R-:W-:Y:S06]  /*0280*/  @P0 BRA `(.L_x_100) ;  /* 0x0000000400380947 */ /* 0x000fec0003800000 */
[----:B------:R-:W0:Y:S01]  /*0290*/  I2F.U32.RP R8, UR9 ;  /* 0x0000000900087d06 */ /* 0x000e220008209000 */
[----:B------:R-:W-:Y:S01]  /*02a0*/  VIADD R3, R23, UR9 ;  /* 0x0000000917037c36 */ /* 0x000fe20008000000 */
[----:B------:R-:W-:Y:S01]  /*02b0*/  ISETP.NE.U32.AND P2, PT, RZ, UR9, PT ;  /* 0x00000009ff007c0c */ /* 0x000fe2000bf45070 */
[----:B------:R-:W-:Y:S01]  /*02c0*/  BSSY.RECONVERGENT B1, `(.L_x_101) ;  /* 0x0000033000017945 */ /* 0x000fe20003800200 */
[----:B------:R-:W-:Y:S02]  /*02d0*/  MOV R12, R23 ;  /* 0x00000017000c7202 */ /* 0x000fe40000000f00 */
[C---:B------:R-:W-:Y:S02]  /*02e0*/  ISETP.GE.U32.AND P0, PT, R3.reuse, UR13, PT ;  /* 0x0000000d03007c0c */ /* 0x040fe4000bf06070 */
[----:B------:R-:W-:Y:S02]  /*02f0*/  VIMNMX.U32 R6, PT, PT, R3, UR13, !PT ;  /* 0x0000000d03067c48 */ /* 0x000fe4000ffe0000 */
[----:B------:R-:W-:-:S04]  /*0300*/  SEL R7, RZ, 0x1, P0 ;  /* 0x00000001ff077807 */ /* 0x000fc80000000000 */
[----:B------:R-:W-:Y:S01]  /*0310*/  IADD3 R6, PT, PT, R6, -R3, -R7 ;  /* 0x8000000306067210 */ /* 0x000fe20007ffe807 */
[----:B0-----:R-:W0:Y:S02]  /*0320*/  MUFU.RCP R8, R8 ;  /* 0x0000000800087308 */ /* 0x001e240000001000 */
[----:B0-----:R-:W-:-:S06]  /*0330*/  IADD3 R4, PT, PT, R8, 0xffffffe, RZ ;  /* 0x0ffffffe08047810 */ /* 0x001fcc0007ffe0ff */
[----:B------:R0:W1:Y:S02]  /*0340*/  F2I.FTZ.U32.TRUNC.NTZ R5, R4 ;  /* 0x0000000400057305 */ /* 0x000064000021f000 */
[----:B0-----:R-:W-:Y:S02]  /*0350*/  IMAD.MOV.U32 R4, RZ, RZ, RZ ;  /* 0x000000ffff047224 */ /* 0x001fe400078e00ff */
[----:B-1----:R-:W-:-:S04]  /*0360*/  IMAD.MOV R9, RZ, RZ, -R5 ;  /* 0x000000ffff097224 */ /* 0x002fc800078e0a05 */
[----:B------:R-:W-:-:S04]  /*0370*/  IMAD R9, R9, UR9, RZ ;  /* 0x0000000909097c24 */ /* 0x000fc8000f8e02ff */
[----:B------:R-:W-:-:S06]  /*0380*/  IMAD.HI.U32 R5, R5, R9, R4 ;  /* 0x0000000905057227 */ /* 0x000fcc00078e0004 */
        /* <DEDUP_REMOVED lines=8> */
[----:B------:R-:W-:-:S05]  /*0410*/  @!P2 LOP3.LUT R4, RZ, UR9, RZ, 0x33, !PT ;  /* 0x00000009ff04ac12 */ /* 0x000fca000f8e33ff */
[----:B------:R-:W-:-:S05]  /*0420*/  IMAD.IADD R7, R7, 0x1, R4 ;  /* 0x0000000107077824 */ /* 0x000fca00078e0204 */
[C---:B------:R-:W-:Y:S02]  /*0430*/  LOP3.LUT R3, R7.reuse, 0x3, RZ, 0xc0, !PT ;  /* 0x0000000307037812 */ /* 0x040fe400078ec0ff */
[----:B------:R-:W-:Y:S02]  /*0440*/  ISETP.GE.U32.AND P0, PT, R7, 0x3, PT ;  /* 0x000000030700780c */ /* 0x000fe40003f06070 */
[----:B------:R-:W-:Y:S01]  /*0450*/  ISETP.NE.AND P1, PT, R3, 0x3, PT ;  /* 0x000000030300780c */ /* 0x000fe20003f25270 */
[----:B------:R-:W-:-:S12]  /*0460*/  IMAD.MOV.U32 R3, RZ, RZ, RZ ;  /* 0x000000ffff037224 */ /* 0x000fd800078e00ff */
[----:B------:R-:W-:Y:S05]  /*0470*/  @!P1 BRA `(.L_x_102) ;  /* 0x00000000005c9947 */ /* 0x000fea0003800000 */
[----:B------:R-:W0:Y:S01]  /*0480*/  LDCU.64 UR14, c[0x0][0x388] ;  /* 0x00007100ff0e77ac */ /* 0x000e220008000a00 */
[----:B------:R-:W-:Y:S02]  /*0490*/  VIADD R3, R7, 0x1 ;  /* 0x0000000107037836 */ /* 0x000fe40000000000 */
[----:B------:R-:W-:Y:S01]  /*04a0*/  IMAD.MOV.U32 R12, RZ, RZ, R23 ;  /* 0x000000ffff0c7224 */ /* 0x000fe200078e0017 */
[----:B------:R-:W-:Y:S02]  /*04b0*/  USHF.L.U32 UR7, UR6, 0x2, URZ ;  /* 0x0000000206077899 */ /* 0x000fe400080006ff */
[----:B------:R-:W-:-:S04]  /*04c0*/  USHF.L.U64.HI UR8, UR6, 0x2, UR12 ;  /* 0x0000000206087899 */ /* 0x000fc8000801020c */
[----:B------:R-:W-:Y:S02]  /*04d0*/  IMAD.U32 R4, RZ, RZ, UR7 ;  /* 0x00000007ff047e24 */ /* 0x000fe4000f8e00ff */
[----:B------:R-:W-:Y:S02]  /*04e0*/  IMAD.U32 R5, RZ, RZ, UR8 ;  /* 0x00000008ff057e24 */ /* 0x000fe4000f8e00ff */
[----:B------:R-:W-:-:S03]  /*04f0*/  IMAD.WIDE.U32 R4, R23, 0x4, R4 ;  /* 0x0000000417047825 */ /* 0x000fc600078e0004 */
[----:B0-----:R-:W-:Y:S02]  /*0500*/  IADD3 R6, P1, PT, R4, UR14, RZ ;  /* 0x0000000e04067c10 */ /* 0x001fe4000ff3e0ff */
[----:B------:R-:W-:Y:S01]  /*0510*/  LOP3.LUT R4, R3, 0x3, RZ, 0xc0, !PT ;  /* 0x0000000303047812 */ /* 0x000fe200078ec0ff */
[----:B------:R-:W-:Y:S01]  /*0520*/  HFMA2 R3, -RZ, RZ, 0, 0 ;  /* 0x00000000ff037431 */ /* 0x000fe200000001ff */
[----:B------:R-:W-:-:S03]  /*0530*/  IADD3.X R5, PT, PT, R5, UR15, RZ, P1, !PT ;  /* 0x0000000f05057c10 */ /* 0x000fc60008ffe4ff */
[----:B------:R-:W-:-:S07]  /*0540*/  IMAD.MOV R8, RZ, RZ, -R4 ;  /* 0x000000ffff087224 */ /* 0x000fce00078e0a04 */
.L_x_103:
[----:B------:R-:W-:-:S05]  /*0550*/  IMAD.MOV.U32 R7, RZ, RZ, R5 ;  /* 0x000000ffff077224 */ /* 0x000fca00078e0005 */
[----:B------:R0:W2:Y:S01]  /*0560*/  LDG.E.CONSTANT R10, desc[UR10][R6.64] ;  /* 0x0000000a060a7981 */ /* 0x0000a2000c1e9900 */
[----:B------:R-:W-:Y:S01]  /*0570*/  VIADD R8, R8, 0x1 ;  /* 0x0000000108087836 */ /* 0x000fe20000000000 */
[----:B------:R-:W-:Y:S01]  /*0580*/  MOV R5, UR9 ;  /* 0x0000000900057c02 */ /* 0x000fe20008000f00 */
[----:B------:R-:W-:-:S03]  /*0590*/  VIADD R12, R12, UR9 ;  /* 0x000000090c0c7c36 */ /* 0x000fc60008000000 */
[----:B------:R-:W-:Y:S01]  /*05a0*/  ISETP.NE.AND P1, PT, R8, RZ, PT ;  /* 0x000000ff0800720c */ /* 0x000fe20003f25270 */
[----:B------:R-:W-:-:S04]  /*05b0*/  IMAD.WIDE.U32 R4, R5, 0x4, R6 ;  /* 0x0000000405047825 */ /* 0x000fc800078e0006 */
[----:B0-----:R-:W-:Y:S02]  /*05c0*/  IMAD.MOV.U32 R6, RZ, RZ, R4 ;  /* 0x000000ffff067224 */ /* 0x001fe400078e0004 */
[----:B--2---:R-:W-:-:S06]  /*05d0*/  FFMA R3, R10, R10, R3 ;  /* 0x0000000a0a037223 */ /* 0x004fcc0000000003 */
[----:B------:R-:W-:Y:S05]  /*05e0*/  @P1 BRA `(.L_x_103) ;  /* 0xfffffffc00d81947 */ /* 0x000fea000383ffff */
.L_x_102:
[----:B------:R-:W-:Y:S05]  /*05f0*/  BSYNC.RECONVERGENT B1 ;  /* 0x0000000000017941 */ /* 0x000fea0003800200 */
.L_x_101:
[----:B------:R-:W-:Y:S05]  /*0600*/  @!P0 BRA `(.L_x_100) ;  /* 0x0000000000588947 */ /* 0x000fea0003800000 */
.L_x_104:
[----:B------:R-:W-:Y:S01]  /*0610*/  MOV R5, 0x4 ;  /* 0x0000000400057802 */ /* 0x000fe20000000f00 */
[C---:B------:R-:W-:Y:S02]  /*0620*/  VIADD R6, R12.reuse, UR9 ;  /* 0x000000090c067c36 */ /* 0x040fe40008000000 */
[----:B------:R-:W-:Y:S02]  /*0630*/  IMAD.MOV.U32 R7, RZ, RZ, 0x4 ;  /* 0x00000004ff077424 */ /* 0x000fe400078e00ff */
[----:B------:R-:W-:Y:S01]  /*0640*/  IMAD.WIDE.U32 R4, R12, R5, UR4 ;  /* 0x000000040c047e25 */ /* 0x000fe2000f8e0005 */
[----:B------:R-:W-:-:S03]  /*0650*/  IADD3 R8, PT, PT, R6, UR9, RZ ;  /* 0x0000000906087c10 */ /* 0x000fc6000fffe0ff */
[----:B------:R-:W-:Y:S02]  /*0660*/  IMAD.MOV.U32 R9, RZ, RZ, 0x4 ;  /* 0x00000004ff097424 */ /* 0x000fe400078e00ff */
[----:B------:R-:W-:Y:S01]  /*0670*/  IMAD.WIDE.U32 R6, R6, R7, UR4 ;  /* 0x0000000406067e25 */ /* 0x000fe2000f8e0007 */
[----:B------:R-:W2:Y:S03]  /*0680*/  LDG.E.CONSTANT R4, desc[UR10][R4.64] ;  /* 0x0000000a04047981 */ /* 0x000ea6000c1e9900 */
[C---:B------:R-:W-:Y:S02]  /*0690*/  VIADD R12, R8.reuse, UR9 ;  /* 0x00000009080c7c36 */ /* 0x040fe40008000000 */
[----:B------:R-:W-:Y:S01]  /*06a0*/  IMAD.MOV.U32 R11, RZ, RZ, 0x4 ;  /* 0x00000004ff0b7424 */ /* 0x000fe200078e00ff */
[----:B------:R-:W3:Y:S01]  /*06b0*/  LDG.E.CONSTANT R6, desc[UR10][R6.64] ;  /* 0x0000000a06067981 */ /* 0x000ee2000c1e9900 */
[----:B------:R-:W-:-:S04]  /*06c0*/  IMAD.WIDE.U32 R8, R8, R9, UR4 ;  /* 0x0000000408087e25 */ /* 0x000fc8000f8e0009 */
[C---:B------:R-:W-:Y:S02]  /*06d0*/  IMAD.WIDE.U32 R10, R12.reuse, R11, UR4 ;  /* 0x000000040c0a7e25 */ /* 0x040fe4000f8e000b */
[----:B------:R-:W4:Y:S04]  /*06e0*/  LDG.E.CONSTANT R8, desc[UR10][R8.64] ;  /* 0x0000000a08087981 */ /* 0x000f28000c1e9900 */
[----:B------:R-:W5:Y:S01]  /*06f0*/  LDG.E.CONSTANT R10, desc[UR10][R10.64] ;  /* 0x0000000a0a0a7981 */ /* 0x000f62000c1e9900 */
[----:B------:R-:W-:-:S05]  /*0700*/  VIADD R12, R12, UR9 ;  /* 0x000000090c0c7c36 */ /* 0x000fca0008000000 */
[----:B------:R-:W-:Y:S01]  /*0710*/  ISETP.GE.AND P0, PT, R12, UR13, PT ;  /* 0x0000000d0c007c0c */ /* 0x000fe2000bf06270 */
[----:B--2---:R-:W-:-:S04]  /*0720*/  FFMA R3, R4, R4, R3 ;  /* 0x0000000404037223 */ /* 0x004fc80000000003 */
[----:B---3--:R-:W-:-:S04]  /*0730*/  FFMA R3, R6, R6, R3 ;  /* 0x0000000606037223 */ /* 0x008fc80000000003 */
[----:B----4-:R-:W-:-:S04]  /*0740*/  FFMA R3, R8, R8, R3 ;  /* 0x0000000808037223 */ /* 0x010fc80000000003 */
[----:B-----5:R-:W-:Y:S01]  /*0750*/  FFMA R3, R10, R10, R3 ;  /* 0x0000000a0a037223 */ /* 0x020fe20000000003 */
[----:B------:R-:W-:Y:S06]  /*0760*/  @!P0 BRA `(.L_x_104) ;  /* 0xfffffffc00a88947 */ /* 0x000fec000383ffff */
.L_x_100:
[----:B------:R-:W-:Y:S05]  /*0770*/  BSYNC.RECONVERGENT B0 ;  /* 0x0000000000007941 */ /* 0x000fea0003800200 */
.L_x_99:
[----:B------:R-:W0:Y:S01]  /*0780*/  SHFL.BFLY PT, R4, R3, 0x10, 0x1f ;  /* 0x0e001f0003047f89 */ /* 0x000e2200000e0000 */
[----:B------:R-:W-:Y:S01]  /*0790*/  UIADD3 UR7, UPT, UPT, UR9, 0x1f, URZ ;  /* 0x0000001f09077890 */ /* 0x000fe2000fffe0ff */
[----:B------:R-:W-:-:S03]  /*07a0*/  LOP3.LUT P0, RZ, R23, 0x1f, RZ, 0xc0, !PT ;  /* 0x0000001f17ff7812 */ /* 0x000fc6000780c0ff */
[----:B------:R-:W-:-:S06]  /*07b0*/  USHF.R.U32.HI UR7, URZ, 0x5, UR7 ;  /* 0x00000005ff077899 */ /* 0x000fcc0008011607 */
[----:B------:R-:W-:-:S04]  /*07c0*/  ISETP.GE.U32.AND P1, PT, R23, UR7, PT ;  /* 0x0000000717007c0c */ /* 0x000fc8000bf26070 */
[----:B------:R-:W1:Y:S01]  /*07d0*/  @!P0 S2R R8, SR_CgaCtaId ;  /* 0x0000000000088919 */ /* 0x000e620000008800 */
[----:B0-----:R-:W-:-:S08]  /*07e0*/  FADD R4, R4, R3 ;  /* 0x0000000304047221 */ /* 0x001fd00000000000 */
[----:B------:R-:W0:Y:S01]  /*07f0*/  @!P1 S2R R10, SR_CgaCtaId ;  /* 0x00000000000a9919 */ /* 0x000e220000008800 */
[----:B------:R-:W-:Y:S01]  /*0800*/  @!P0 MOV R3, 0x400 ;  /* 0x0000040000038802 */ /* 0x000fe20000000f00 */
[----:B------:R-:W2:Y:S03]  /*0810*/  SHFL.BFLY PT, R5, R4, 0x8, 0x1f ;  /* 0x0d001f0004057f89 */ /* 0x000ea600000e0000 */
[----:B------:R-:W-:Y:S01]  /*0820*/  @!P0 IADD3 R3, PT, PT, R3, 0x10, RZ ;  /* 0x0000001003038810 */ /* 0x000fe20007ffe0ff */
[----:B--2---:R-:W-:-:S05]  /*0830*/  FADD R5, R4, R5 ;  /* 0x0000000504057221 */ /* 0x004fca0000000000 */
[----:B------:R-:W2:Y:S02]  /*0840*/  SHFL.BFLY PT, R6, R5, 0x4, 0x1f ;  /* 0x0c801f0005067f89 */ /* 0x000ea400000e0000 */
[----:B--2---:R-:W-:Y:S01]  /*0850*/  FADD R6, R5, R6 ;  /* 0x0000000605067221 */ /* 0x004fe20000000000 */
[----:B------:R-:W-:-:S04]  /*0860*/  @!P1 MOV R5, 0x400 ;  /* 0x0000040000059802 */ /* 0x000fc80000000f00 */
[----:B------:R-:W2:Y:S01]  /*0870*/  SHFL.BFLY PT, R7, R6, 0x2, 0x1f ;  /* 0x0c401f0006077f89 */ /* 0x000ea200000e0000 */
[----:B------:R-:W-:-:S05]  /*0880*/  @!P1 VIADD R5, R5, 0x10 ;  /* 0x0000001005059836 */ /* 0x000fca0000000000 */
[----:B0-----:R-:W-:Y:S01]  /*0890*/  @!P1 LEA R10, R10, R5, 0x18 ;  /* 0x000000050a0a9211 */ /* 0x001fe200078ec0ff */
[----:B--2---:R-:W-:Y:S01]  /*08a0*/  FADD R7, R6, R7 ;  /* 0x0000000706077221 */ /* 0x004fe20000000000 */
[----:B-1----:R-:W-:Y:S01]  /*08b0*/  @!P0 LEA R6, R8, R3, 0x18 ;  /* 0x0000000308068211 */ /* 0x002fe200078ec0ff */
[----:B------:R-:W-:-:S03]  /*08c0*/  IMAD.MOV.U32 R3, RZ, RZ, RZ ;  /* 0x000000ffff037224 */ /* 0x000fc600078e00ff */
[----:B------:R-:W0:Y:S01]  /*08d0*/  SHFL.BFLY PT, R4, R7, 0x1, 0x1f ;  /* 0x0c201f0007047f89 */ /* 0x000e2200000e0000 */
[----:B------:R-:W-:Y:S01]  /*08e0*/  @!P0 LEA.HI R6, R23, R6, RZ, 0x1d ;  /* 0x0000000617068211 */ /* 0x000fe200078fe8ff */
        /* <DEDUP_REMOVED lines=18> */
.L_x_119:
        /* <DEDUP_REMOVED lines=14> */
[----:B------:R-:W-:Y:S05]  /*0af0*/  CALL.REL.NOINC `($__internal_3_$__cuda_sm3x_div_rn_noftz_f32_slowpath) ;  /* 0x0000001000247944 */ /* 0x000fea0003c00000 */
[----:B------:R-:W-:-:S07]  /*0b00*/  MOV R5, R3 ;  /* 0x0000000300057202 */ /* 0x000fce0000000f00 */
.L_x_108:
[----:B------:R-:W-:Y:S05]  /*0b10*/  BSYNC.RECONVERGENT B0 ;  /* 0x0000000000007941 */ /* 0x000fea0003800200 */
.L_x_107:
        /* <DEDUP_REMOVED lines=10> */
.L_x_105:
[----:B-12---:R-:W1:Y:S01]  /*0bc0*/  LDC R3, c[0x0][0x3b8] ;  /* 0x0000ee00ff037b82 */ /* 0x006e620000000800 */
[----:B------:R-:W-:Y:S07]  /*0bd0*/  WARPSYNC.ALL ;  /* 0x0000000000007948 */ /* 0x000fee0003800000 */
[----:B------:R-:W-:Y:S01]  /*0be0*/  BAR.SYNC.DEFER_BLOCKING 0x0 ;  /* 0x0000000000007b1d */ /* 0x000fe20000010000 */
[----:B-1----:R-:W-:-:S13]  /*0bf0*/  ISETP.GE.AND P0, PT, R23, R3, PT ;  /* 0x000000031700720c */ /* 0x002fda0003f06270 */
[----:B------:R-:W-:Y:S05]  /*0c00*/  @P0 EXIT ;  /* 0x000000000000094d */ /* 0x000fea0003800000 */
[----:B------:R-:W1:Y:S01]  /*0c10*/  I2F.U32.RP R8, UR9 ;  /* 0x0000000900087d06 */ /* 0x000e620008209000 */
[----:B------:R-:W-:Y:S01]  /*0c20*/  VIADD R6, R23, UR9 ;  /* 0x0000000917067c36 */ /* 0x000fe20008000000 */
[----:B------:R-:W-:Y:S01]  /*0c30*/  ISETP.NE.U32.AND P2, PT, RZ, UR9, PT ;  /* 0x00000009ff007c0c */ /* 0x000fe2000bf45070 */
[----:B------:R-:W2:Y:S01]  /*0c40*/  S2UR UR8, SR_CgaCtaId ;  /* 0x00000000000879c3 */ /* 0x000ea20000008800 */
[----:B------:R-:W-:Y:S01]  /*0c50*/  UMOV UR7, 0x400 ;  /* 0x0000040000077882 */ /* 0x000fe20000000000 */
[----:B------:R-:W3:Y:S01]  /*0c60*/  LDCU.64 UR22, c[0x0][0x390] ;  /* 0x00007200ff1677ac */ /* 0x000ee20008000a00 */
[CC--:B------:R-:W-:Y:S01]  /*0c70*/  ISETP.GE.U32.AND P0, PT, R6.reuse, R3.reuse, PT ;  /* 0x000000030600720c */ /* 0x0c0fe20003f06070 */
[----:B------:R-:W-:Y:S01]  /*0c80*/  BSSY.RECONVERGENT B0, `(.L_x_109) ;  /* 0x000004e000007945 */ /* 0x000fe20003800200 */
[----:B0-----:R-:W-:Y:S02]  /*0c90*/  VIMNMX.U32 R7, PT, PT, R6, R3, !PT ;  /* 0x0000000306077248 */ /* 0x001fe40007fe0000 */
[----:B------:R-:W-:-:S04]  /*0ca0*/  SEL R16, RZ, 0x1, P0 ;  /* 0x00000001ff107807 */ /* 0x000fc80000000000 */
[----:B------:R-:W-:Y:S01]  /*0cb0*/  IADD3 R7, PT, PT, R7, -R6, -R16 ;  /* 0x8000000607077210 */ /* 0x000fe20007ffe810 */
[----:B-1----:R-:W0:Y:S01]  /*0cc0*/  MUFU.RCP R8, R8 ;  /* 0x0000000800087308 */ /* 0x002e220000001000 */
[----:B--2---:R-:W-:Y:S01]  /*0cd0*/  ULEA UR7, UR8, UR7, 0x18 ;  /* 0x0000000708077291 */ /* 0x004fe2000f8ec0ff */
[----:B0-----:R-:W-:-:S06]  /*0ce0*/  VIADD R4, R8, 0xffffffe ;  /* 0x0ffffffe08047836 */ /* 0x001fcc0000000000 */
[----:B------:R0:W1:Y:S02]  /*0cf0*/  F2I.FTZ.U32.TRUNC.NTZ R5, R4 ;  /* 0x0000000400057305 */ /* 0x000064000021f000 */
[----:B0-----:R-:W-:Y:S02]  /*0d00*/  HFMA2 R4, -RZ, RZ, 0, 0 ;  /* 0x00000000ff047431 */ /* 0x001fe400000001ff */
[----:B-1----:R-:W-:-:S04]  /*0d10*/  IMAD.MOV R9, RZ, RZ, -R5 ;  /* 0x000000ffff097224 */ /* 0x002fc800078e0a05 */
[----:B------:R-:W-:-:S04]  /*0d20*/  IMAD R9, R9, UR9, RZ ;  /* 0x0000000909097c24 */ /* 0x000fc8000f8e02ff */
[----:B------:R-:W-:-:S06]  /*0d30*/  IMAD.HI.U32 R8, R5, R9, R4 ;  /* 0x0000000905087227 */ /* 0x000fcc00078e0004 */
[----:B------:R-:W-:-:S04]  /*0d40*/  IMAD.HI.U32 R5, R8, R7, RZ ;  /* 0x0000000708057227 */ /* 0x000fc800078e00ff */
[----:B------:R-:W-:-:S04]  /*0d50*/  IMAD.MOV R4, RZ, RZ, -R5 ;  /* 0x000000ffff047224 */ /* 0x000fc800078e0a05 */
[----:B------:R-:W-:-:S05]  /*0d60*/  IMAD R4, R4, UR9, R7 ;  /* 0x0000000904047c24 */ /* 0x000fca000f8e0207 */
[----:B------:R-:W-:-:S13]  /*0d70*/  ISETP.GE.U32.AND P0, PT, R4, UR9, PT ;  /* 0x0000000904007c0c */ /* 0x000fda000bf06070 */
[----:B------:R-:W-:Y:S02]  /*0d80*/  @P0 VIADD R4, R4, -UR9 ;  /* 0x8000000904040c36 */ /* 0x000fe40008000000 */
[----:B------:R-:W-:-:S03]  /*0d90*/  @P0 VIADD R5, R5, 0x1 ;  /* 0x0000000105050836 */ /* 0x000fc60000000000 */
[----:B------:R-:W-:Y:S02]  /*0da0*/  ISETP.GE.U32.AND P1, PT, R4, UR9, PT ;  /* 0x0000000904007c0c */ /* 0x000fe4000bf26070 */
[----:B------:R-:W0:Y:S11]  /*0db0*/  LDS R4, [UR7] ;  /* 0x00000007ff047984 */ /* 0x000e360008000800 */
[----:B------:R-:W-:-:S02]  /*0dc0*/  @P1 IADD3 R5, PT, PT, R5, 0x1, RZ ;  /* 0x0000000105051810 */ /* 0x000fc40007ffe0ff */
[----:B------:R-:W-:-:S05]  /*0dd0*/  @!P2 LOP3.LUT R5, RZ, UR9, RZ, 0x33, !PT ;  /* 0x00000009ff05ac12 */ /* 0x000fca000f8e33ff */
[----:B------:R-:W-:-:S05]  /*0de0*/  IMAD.IADD R16, R16, 0x1, R5 ;  /* 0x0000000110107824 */ /* 0x000fca00078e0205 */
[----:B------:R-:W-:-:S04]  /*0df0*/  LOP3.LUT R5, R16, 0x3, RZ, 0xc0, !PT ;  /* 0x0000000310057812 */ /* 0x000fc800078ec0ff */
[----:B------:R-:W-:-:S13]  /*0e00*/  ISETP.NE.AND P0, PT, R5, 0x3, PT ;  /* 0x000000030500780c */ /* 0x000fda0003f05270 */
[----:B0--3--:R-:W-:Y:S05]  /*0e10*/  @!P0 BRA `(.L_x_110) ;  /* 0x0000000000d08947 */ /* 0x009fea0003800000 */
[----:B------:R-:W0:Y:S01]  /*0e20*/  S2R R8, SR_TID.X ;  /* 0x0000000000087919 */ /* 0x000e220000002100 */
[----:B------:R-:W1:Y:S01]  /*0e30*/  LDCU.64 UR20, c[0x0][0x380] ;  /* 0x00007000ff1477ac */ /* 0x000e620008000a00 */
[----:B------:R-:W-:Y:S01]  /*0e40*/  IMAD.U32 R22, RZ, RZ, UR6 ;  /* 0x00000006ff167e24 */ /* 0x000fe2000f8e00ff */
[----:B------:R-:W-:Y:S01]  /*0e50*/  MOV R6, UR12 ;  /* 0x0000000c00067c02 */ /* 0x000fe20008000f00 */
[----:B------:R-:W-:Y:S01]  /*0e60*/  VIADD R5, R16, 0x1 ;  /* 0x0000000110057836 */ /* 0x000fe20000000000 */
[----:B------:R-:W2:Y:S01]  /*0e70*/  LDCU.128 UR16, c[0x0][0x3a0] ;  /* 0x00007400ff1077ac */ /* 0x000ea20008000c00 */
[----:B------:R-:W-:Y:S01]  /*0e80*/  IMAD.U32 R21, RZ, RZ, UR6 ;  /* 0x00000006ff157e24 */ /* 0x000fe2000f8e00ff */
[C---:B------:R-:W-:Y:S01]  /*0e90*/  SHF.L.U64.HI R14, R0.reuse, 0x2, R2 ;  /* 0x00000002000e7819 */ /* 0x040fe20000010202 */
[----:B------:R-:W-:Y:S01]  /*0ea0*/  IMAD.SHL.U32 R18, R0, 0x4, RZ ;  /* 0x0000000400127824 */ /* 0x000fe200078e00ff */
[----:B------:R-:W3:Y:S01]  /*0eb0*/  LDCU.64 UR14, c[0x0][0x398] ;  /* 0x00007300ff0e77ac */ /* 0x000ee20008000a00 */
[----:B------:R-:W-:Y:S01]  /*0ec0*/  LOP3.LUT R5, R5, 0x3, RZ, 0xc0, !PT ;  /* 0x0000000305057812 */ /* 0x000fe200078ec0ff */
[----:B------:R-:W-:Y:S01]  /*0ed0*/  BSSY.RECONVERGENT B1, `(.L_x_110) ;  /* 0x0000028000017945 */ /* 0x000fe20003800200 */
[----:B-1----:R-:W-:-:S04]  /*0ee0*/  LEA R22, P0, R22, UR20, 0x2 ;  /* 0x0000001416167c11 */ /* 0x002fc8000f8010ff */
[----:B------:R-:W-:Y:S01]  /*0ef0*/  LEA.HI.X R21, R21, UR21, R6, 0x2, P0 ;  /* 0x0000001515157c11 */ /* 0x000fe200080f1406 */
[----:B------:R-:W-:Y:S01]  /*0f00*/  IMAD.WIDE.U32 R6, R23, 0x4, RZ ;  /* 0x0000000417067825 */ /* 0x000fe200078e00ff */
[C---:B--2---:R-:W-:Y:S02]  /*0f10*/  IADD3 R20, P1, PT, R18.reuse, UR16, RZ ;  /* 0x0000001012147c10 */ /* 0x044fe4000ff3e0ff */
[C---:B------:R-:W-:Y:S02]  /*0f20*/  IADD3 R19, P2, PT, R18.reuse, UR18, RZ ;  /* 0x0000001212137c10 */ /* 0x040fe4000ff5e0ff */
[----:B---3--:R-:W-:Y:S02]  /*0f30*/  IADD3 R18, P0, PT, R18, UR14, RZ ;  /* 0x0000000e12127c10 */ /* 0x008fe4000ff1e0ff */
[C---:B------:R-:W-:Y:S01]  /*0f40*/  IADD3.X R17, PT, PT, R14.reuse, UR17, RZ, P1, !PT ;  /* 0x000000110e117c10 */ /* 0x040fe20008ffe4ff */
[----:B0-----:R-:W-:Y:S01]  /*0f50*/  IMAD R23, R5, UR9, R8 ;  /* 0x0000000905177c24 */ /* 0x001fe2000f8e0208 */
[C---:B------:R-:W-:Y:S01]  /*0f60*/  IADD3.X R15, PT, PT, R14.reuse, UR19, RZ, P2, !PT ;  /* 0x000000130e0f7c10 */ /* 0x040fe200097fe4ff */
[----:B------:R-:W-:Y:S01]  /*0f70*/  IMAD.MOV R5, RZ, RZ, -R5 ;  /* 0x000000ffff057224 */ /* 0x000fe200078e0a05 */
[----:B------:R-:W-:-:S07]  /*0f80*/  IADD3.X R14, PT, PT, R14, UR15, RZ, P0, !PT ;  /* 0x0000000f0e0e7c10 */ /* 0x000fce00087fe4ff */
.L_x_111:
[C---:B------:R-:W-:Y:S02]  /*0f90*/  IADD3 R12, P0, PT, R6.reuse, UR4, RZ ;  /* 0x00000004060c7c10 */ /* 0x040fe4000ff1e0ff */
[C---:B------:R-:W-:Y:S02]  /*0fa0*/  IADD3 R10, P1, PT, R6.reuse, UR22, RZ ;  /* 0x00000016060a7c10 */ /* 0x040fe4000ff3e0ff */
[C---:B------:R-:W-:Y:S02]  /*0fb0*/  IADD3.X R13, PT, PT, R7.reuse, UR5, RZ, P0, !PT ;  /* 0x00000005070d7c10 */ /* 0x040fe400087fe4ff */
[----:B------:R-:W-:Y:S02]  /*0fc0*/  IADD3 R8, P0, PT, R6, R18, RZ ;  /* 0x0000001206087210 */ /* 0x000fe40007f1e0ff */
[C---:B------:R-:W-:Y:S01]  /*0fd0*/  IADD3.X R11, PT, PT, R7.reuse, UR23, RZ, P1, !PT ;  /* 0x00000017070b7c10 */ /* 0x040fe20008ffe4ff */
[----:B------:R0:W2:Y:S01]  /*0fe0*/  LDG.E.CONSTANT R25, desc[UR10][R12.64] ;  /* 0x0000000a0c197981 */ /* 0x0000a2000c1e9900 */
[----:B------:R-:W-:-:S03]  /*0ff0*/  IADD3.X R9, PT, PT, R7, R14, RZ, P0, !PT ;  /* 0x0000000e07097210 */ /* 0x000fc600007fe4ff */
[----:B------:R1:W3:Y:S04]  /*1000*/  LDG.E.CONSTANT R24, desc[UR10][R10.64] ;  /* 0x0000000a0a187981 */ /* 0x0002e8000c1e9900 */
[----:B------:R-:W4:Y:S01]  /*1010*/  LDG.E.CONSTANT R8, desc[UR10][R8.64] ;  /* 0x0000000a08087981 */ /* 0x000f22000c1e9900 */
[C---:B0-----:R-:W-:Y:S02]  /*1020*/  IADD3 R12, P1, PT, R6.reuse, R20, RZ ;  /* 0x00000014060c7210 */ /* 0x041fe40007f3e0ff */
[----:B-1----:R-:W-:-:S03]  /*1030*/  IADD3 R10, P0, PT, R6, R19, RZ ;  /* 0x00000013060a7210 */ /* 0x002fc60007f1e0ff */
[C---:B------:R-:W-:Y:S02]  /*1040*/  IMAD.X R13, R7.reuse, 0x1, R17, P1 ;  /* 0x00000001070d7824 */ /* 0x040fe400008e0611 */
[----:B------:R-:W-:-:S03]  /*1050*/  IMAD.X R11, R7, 0x1, R15, P0 ;  /* 0x00000001070b7824 */ /* 0x000fc600000e060f */
[----:B------:R-:W5:Y:S04]  /*1060*/  LDG.E.CONSTANT R26, desc[UR10][R12.64] ;  /* 0x0000000a0c1a7981 */ /* 0x000f68000c1e9900 */
[----:B------:R0:W5:Y:S01]  /*1070*/  LDG.E.CONSTANT R27, desc[UR10][R10.64] ;  /* 0x0000000a0a1b7981 */ /* 0x000162000c1e9900 */
[----:B------:R-:W-:Y:S01]  /*1080*/  IADD3 R5, PT, PT, R5, 0x1, RZ ;  /* 0x0000000105057810 */ /* 0x000fe20007ffe0ff */
[----:B0-----:R-:W-:Y:S02]  /*1090*/  IMAD.U32 R11, RZ, RZ, UR9 ;  /* 0x00000009ff0b7e24 */ /* 0x001fe4000f8e00ff */
[----:B--2---:R-:W-:-:S04]  /*10a0*/  FMUL R25, R4, R25 ;  /* 0x0000001904197220 */ /* 0x004fc80000400000 */
[----:B---3--:R-:W-:Y:S01]  /*10b0*/  FMUL R25, R25, R24 ;  /* 0x0000001819197220 */ /* 0x008fe20000400000 */
[----:B----4-:R-:W-:Y:S01]  /*10c0*/  FADD R24, R8, 1 ;  /* 0x3f80000008187421 */ /* 0x010fe20000000000 */
[----:B------:R-:W-:-:S05]  /*10d0*/  IADD3 R8, P0, PT, R6, R22, RZ ;  /* 0x0000001606087210 */ /* 0x000fca0007f1e0ff */
[----:B------:R-:W-:Y:S02]  /*10e0*/  IMAD.X R9, R7, 0x1, R21, P0 ;  /* 0x0000000107097824 */ /* 0x000fe400000e0615 */
[----:B-----5:R-:W-:-:S04]  /*10f0*/  FFMA R24, R25, R24, R26 ;  /* 0x0000001819187223 */ /* 0x020fc8000000001a */
[----:B------:R-:W-:-:S05]  /*1100*/  FMUL R27, R27, R24 ;  /* 0x000000181b1b7220 */ /* 0x000fca0000400000 */
[----:B------:R0:W-:Y:S01]  /*1110*/  STG.E desc[UR10][R8.64], R27 ;  /* 0x0000001b08007986 */ /* 0x0001e2000c10190a */
[----:B------:R-:W-:Y:S01]  /*1120*/  ISETP.NE.AND P0, PT, R5, RZ, PT ;  /* 0x000000ff0500720c */ /* 0x000fe20003f05270 */
[----:B------:R-:W-:-:S12]  /*1130*/  IMAD.WIDE.U32 R6, R11, 0x4, R6 ;  /* 0x000000040b067825 */ /* 0x000fd800078e0006 */
[----:B0-----:R-:W-:Y:S05]  /*1140*/  @P0 BRA `(.L_x_111) ;  /* 0xfffffffc00900947 */ /* 0x001fea000383ffff */
[----:B------:R-:W-:Y:S05]  /*1150*/  BSYNC.RECONVERGENT B1 ;  /* 0x0000000000017941 */ /* 0x000fea0003800200 */
.L_x_110:
[----:B------:R-:W-:Y:S05]  /*1160*/  BSYNC.RECONVERGENT B0 ;  /* 0x0000000000007941 */ /* 0x000fea0003800200 */
.L_x_109:
[----:B------:R-:W0:Y:S01]  /*1170*/  LDC.64 R14, c[0x0][0x390] ;  /* 0x0000e400ff0e7b82 */ /* 0x000e220000000a00 */
[----:B------:R-:W-:Y:S01]  /*1180*/  ISETP.GE.U32.AND P0, PT, R16, 0x3, PT ;  /* 0x000000031000780c */ /* 0x000fe20003f06070 */
[----:B------:R-:W1:Y:S01]  /*1190*/  LDCU.64 UR14, c[0x0][0x398] ;  /* 0x00007300ff0e77ac */ /* 0x000e620008000a00 */
[----:B------:R-:W2:Y:S01]  /*11a0*/  LDCU.64 UR20, c[0x0][0x380] ;  /* 0x00007000ff1477ac */ /* 0x000ea20008000a00 */
[----:B------:R-:W3:Y:S10]  /*11b0*/  LDCU.128 UR16, c[0x0][0x3a0] ;  /* 0x00007400ff1077ac */ /* 0x000ef40008000c00 */
[----:B-123--:R-:W-:Y:S05]  /*11c0*/  @!P0 EXIT ;  /* 0x000000000000894d */ /* 0x00efea0003800000 */
[----:B------:R-:W-:Y:S01]  /*11d0*/  BSSY.RECONVERGENT B0, `(.L_x_112) ;  /* 0x0000077000007945 */ /* 0x000fe20003800200 */
.L_x_113:
[----:B------:R-:W-:Y:S01]  /*11e0*/  IADD3 R6, P0, PT, R0, R23, RZ ;  /* 0x0000001700067210 */ /* 0x000fe20007f1e0ff */
[----:B------:R-:W-:Y:S02]  /*11f0*/  IMAD.MOV.U32 R10, RZ, RZ, 0x4 ;  /* 0x00000004ff0a7424 */ /* 0x000fe400078e00ff */
[----:B0-----:R-:W-:Y:S01]  /*1200*/  IMAD.WIDE.U32 R16, R23, 0x4, R14 ;  /* 0x0000000417107825 */ /* 0x001fe200078e000e */
[----:B------:R-:W-:-:S03]  /*1210*/  SHF.L.U32 R12, R6, 0x2, RZ ;  /* 0x00000002060c7819 */ /* 0x000fc600000006ff */
[----:B------:R-:W-:Y:S01]  /*1220*/  IMAD.X R5, RZ, RZ, R2, P0 ;  /* 0x000000ffff057224 */ /* 0x000fe200000e0602 */
[C---:B------:R-:W-:Y:S01]  /*1230*/  IADD3 R28, P0, PT, R12.reuse, UR14, RZ ;  /* 0x0000000e0c1c7c10 */ /* 0x040fe2000ff1e0ff */
[----:B------:R-:W-:Y:S01]  /*1240*/  IMAD.WIDE.U32 R10, R23, R10, UR4 ;  /* 0x00000004170a7e25 */ /* 0x000fe2000f8e000a */
[----:B------:R0:W2:Y:S01]  /*1250*/  LDG.E.CONSTANT R16, desc[UR10][R16.64] ;  /* 0x0000000a10107981 */ /* 0x0000a2000c1e9900 */
[----:B------:R-:W-:Y:S02]  /*1260*/  IADD3 R8, P1, PT, R12, UR16, RZ ;  /* 0x000000100c087c10 */ /* 0x000fe4000ff3e0ff */
[----:B------:R-:W-:Y:S01]  /*1270*/  SHF.L.U64.HI R6, R6, 0x2, R5 ;  /* 0x0000000206067819 */ /* 0x000fe20000010205 */
[----:B------:R1:W3:Y:S03]  /*1280*/  LDG.E.CONSTANT R25, desc[UR10][R10.64] ;  /* 0x0000000a0a197981 */ /* 0x0002e6000c1e9900 */
[----:B------:R-:W-:-:S05]  /*1290*/  IADD3.X R29, PT, PT, R6, UR15, RZ, P0, !PT ;  /* 0x0000000f061d7c10 */ /* 0x000fca00087fe4ff */
[----:B------:R-:W4:Y:S01]  /*12a0*/  LDG.E.CONSTANT R19, desc[UR10][R28.64] ;  /* 0x0000000a1c137981 */ /* 0x000f22000c1e9900 */
[----:B------:R-:W-:Y:S01]  /*12b0*/  IADD3.X R9, PT, PT, R6, UR17, RZ, P1, !PT ;  /* 0x0000001106097c10 */ /* 0x000fe20008ffe4ff */
[----:B------:R-:W-:-:S04]  /*12c0*/  VIADD R5, R23, UR9 ;  /* 0x0000000917057c36 */ /* 0x000fc80008000000 */
[----:B------:R5:W4:Y:S01]  /*12d0*/  LDG.E.CONSTANT R20, desc[UR10][R8.64] ;  /* 0x0000000a08147981 */ /* 0x000b22000c1e9900 */
[----:B------:R-:W-:Y:S01]  /*12e0*/  IADD3 R7, P1, PT, R0, R5, RZ ;  /* 0x0000000500077210 */ /* 0x000fe20007f3e0ff */
[----:B------:R-:W-:Y:S01]  /*12f0*/  IMAD.MOV.U32 R26, RZ, RZ, 0x4 ;  /* 0x00000004ff1a7424 */ /* 0x000fe200078e00ff */
[----:B------:R-:W-:Y:S02]  /*1300*/  IADD3 R12, P0, PT, R12, UR18, RZ ;  /* 0x000000120c0c7c10 */ /* 0x000fe4000ff1e0ff */
[----:B------:R-:W-:Y:S01]  /*1310*/  SHF.L.U32 R18, R7, 0x2, RZ ;  /* 0x0000000207127819 */ /* 0x000fe200000006ff */
[----:B------:R-:W-:Y:S01]  /*1320*/  IMAD.X R22, RZ, RZ, R2, P1 ;  /* 0x000000ffff167224 */ /* 0x000fe200008e0602 */
[----:B------:R-:W-:Y:S01]  /*1330*/  IADD3.X R13, PT, PT, R6, UR19, RZ, P0, !PT ;  /* 0x00000013060d7c10 */ /* 0x000fe200087fe4ff */
[----:B------:R-:W-:Y:S01]  /*1340*/  IMAD.WIDE.U32 R26, R5, R26, UR4 ;  /* 0x00000004051a7e25 */ /* 0x000fe2000f8e001a */
[C---:B------:R-:W-:Y:S02]  /*1350*/  IADD3 R6, P0, PT, R18.reuse, UR14, RZ ;  /* 0x0000000e12067c10 */ /* 0x040fe4000ff1e0ff */
[----:B0-----:R-:W-:Y:S01]  /*1360*/  SHF.L.U64.HI R17, R7, 0x2, R22 ;  /* 0x0000000207117819 */ /* 0x001fe20000010216 */
[----:B-1----:R-:W-:Y:S01]  /*1370*/  IMAD.WIDE.U32 R10, R5, 0x4, R14 ;  /* 0x00000004050a7825 */ /* 0x002fe200078e000e */
[----:B-----5:R-:W-:Y:S01]  /*1380*/  IADD3 R8, P1, PT, R18, UR16, RZ ;  /* 0x0000001012087c10 */ /* 0x020fe2000ff3e0ff */
[----:B------:R0:W5:Y:S01]  /*1390*/  LDG.E.CONSTANT R21, desc[UR10][R26.64] ;  /* 0x0000000a1a157981 */ /* 0x000162000c1e9900 */
[----:B------:R-:W-:-:S02]  /*13a0*/  IADD3.X R7, PT, PT, R17, UR15, RZ, P0, !PT ;  /* 0x0000000f11077c10 */ /* 0x000fc400087fe4ff */
[----:B------:R-:W-:Y:S01]  /*13b0*/  IADD3.X R9, PT, PT, R17, UR17, RZ, P1, !PT ;  /* 0x0000001111097c10 */ /* 0x000fe20008ffe4ff */
[----:B------:R-:W5:Y:S04]  /*13c0*/  LDG.E.CONSTANT R24, desc[UR10][R12.64] ;  /* 0x0000000a0c187981 */ /* 0x000f68000c1e9900 */
[----:B------:R-:W5:Y:S01]  /*13d0*/  LDG.E.CONSTANT R22, desc[UR10][R10.64] ;  /* 0x0000000a0a167981 */ /* 0x000f62000c1e9900 */
[----:B0-----:R-:W-:-:S03]  /*13e0*/  IMAD.MOV.U32 R27, RZ, RZ, 0x4 ;  /* 0x00000004ff1b7424 */ /* 0x001fc600078e00ff */
[----:B------:R-:W5:Y:S04]  /*13f0*/  LDG.E.CONSTANT R6, desc[UR10][R6.64] ;  /* 0x0000000a06067981 */ /* 0x000f68000c1e9900 */
[----:B------:R0:W5:Y:S02]  /*1400*/  LDG.E.CONSTANT R7, desc[UR10][R8.64] ;  /* 0x0000000a08077981 */ /* 0x000164000c1e9900 */
[----:B0-----:R-:W-:-:S04]  /*1410*/  VIADD R8, R5, UR9 ;  /* 0x0000000905087c36 */ /* 0x001fc80008000000 */
[----:B------:R-:W-:-:S04]  /*1420*/  IMAD.WIDE.U32 R12, R8, R27, UR4 ;  /* 0x00000004080c7e25 */ /* 0x000fc8000f8e001b */
[----:B------:R-:W-:Y:S01]  /*1430*/  IMAD.WIDE.U32 R10, R8, 0x4, R14 ;  /* 0x00000004080a7825 */ /* 0x000fe200078e000e */
[----:B------:R0:W5:Y:S05]  /*1440*/  LDG.E.CONSTANT R9, desc[UR10][R12.64] ;  /* 0x0000000a0c097981 */ /* 0x00016a000c1e9900 */
[----:B------:R-:W5:Y:S01]  /*1450*/  LDG.E.CONSTANT R10, desc[UR10][R10.64] ;  /* 0x0000000a0a0a7981 */ /* 0x000f62000c1e9900 */
[----:B------:R-:W-:-:S05]  /*1460*/  IADD3 R26, P0, PT, R0, R8, RZ ;  /* 0x00000008001a7210 */ /* 0x000fca0007f1e0ff */
[----:B------:R-:W-:Y:S01]  /*1470*/  IMAD.X R29, RZ, RZ, R2, P0 ;  /* 0x000000ffff1d7224 */ /* 0x000fe200000e0602 */
[----:B------:R-:W-:Y:S02]  /*1480*/  IADD3 R18, P0, PT, R18, UR18, RZ ;  /* 0x0000001212127c10 */ /* 0x000fe4000ff1e0ff */
[----:B0-----:R-:W-:-:S04]  /*1490*/  SHF.L.U32 R13, R26, 0x2, RZ ;  /* 0x000000021a0d7819 */ /* 0x001fc800000006ff */
[----:B------:R-:W-:Y:S01]  /*14a0*/  IADD3 R12, P1, PT, R13, UR16, RZ ;  /* 0x000000100d0c7c10 */ /* 0x000fe2000ff3e0ff */
[----:B---3--:R-:W-:Y:S01]  /*14b0*/  FMUL R27, R4, R25 ;  /* 0x00000019041b7220 */ /* 0x008fe20000400000 */
[----:B------:R-:W-:-:S03]  /*14c0*/  SHF.L.U64.HI R25, R26, 0x2, R29 ;  /* 0x000000021a197819 */ /* 0x000fc6000001021d */
[----:B--2---:R-:W-:Y:S01]  /*14d0*/  FMUL R27, R27, R16 ;  /* 0x000000101b1b7220 */ /* 0x004fe20000400000 */
[----:B----4-:R-:W-:Y:S01]  /*14e0*/  FADD R26, R19, 1 ;  /* 0x3f800000131a7421 */ /* 0x010fe20000000000 */
[----:B------:R-:W-:Y:S02]  /*14f0*/  IADD3.X R19, PT, PT, R17, UR19, RZ, P0, !PT ;  /* 0x0000001311137c10 */ /* 0x000fe400087fe4ff */
[----:B------:R-:W-:-:S03]  /*1500*/  IADD3 R16, P0, PT, R13, UR14, RZ ;  /* 0x0000000e0d107c10 */ /* 0x000fc6000ff1e0ff */
[----:B------:R0:W2:Y:S01]  /*1510*/  LDG.E.CONSTANT R11, desc[UR10][R18.64] ;  /* 0x0000000a120b7981 */ /* 0x0000a2000c1e9900 */
[----:B------:R-:W-:Y:S01]  /*1520*/  IADD3.X R17, PT, PT, R25, UR15, RZ, P0, !PT ;  /* 0x0000000f19117c10 */ /* 0x000fe200087fe4ff */
[----:B------:R-:W-:-:S05]  /*1530*/  FFMA R20, R27, R26, R20 ;  /* 0x0000001a1b147223 */ /* 0x000fca0000000014 */
[----:B------:R1:W3:Y:S01]  /*1540*/  LDG.E.CONSTANT R17, desc[UR10][R16.64] ;  /* 0x0000000a10117981 */ /* 0x0002e2000c1e9900 */
[----:B0-----:R-:W-:Y:S01]  /*1550*/  IADD3 R18, P0, PT, R13, UR18, RZ ;  /* 0x000000120d127c10 */ /* 0x001fe2000ff1e0ff */
[----:B-1----:R-:W-:-:S03]  /*1560*/  VIADD R16, R8, UR9 ;  /* 0x0000000908107c36 */ /* 0x002fc60008000000 */
[C---:B------:R-:W-:Y:S02]  /*1570*/  IADD3.X R19, PT, PT, R25.reuse, UR19, RZ, P0, !PT ;  /* 0x0000001319137c10 */ /* 0x040fe400087fe4ff */
[----:B------:R-:W-:Y:S02]  /*1580*/  IADD3 R27, P0, PT, R0, R16, RZ ;  /* 0x00000010001b7210 */ /* 0x000fe40007f1e0ff */
[----:B------:R-:W-:Y:S02]  /*1590*/  IADD3.X R13, PT, PT, R25, UR17, RZ, P1, !PT ;  /* 0x00000011190d7c10 */ /* 0x000fe40008ffe4ff */
[----:B------:R0:W4:Y:S01]  /*15a0*/  LDG.E.CONSTANT R19, desc[UR10][R18.64] ;  /* 0x0000000a12137981 */ /* 0x000122000c1e9900 */
[----:B------:R-:W-:Y:S02]  /*15b0*/  IMAD.X R28, RZ, RZ, R2, P0 ;  /* 0x000000ffff1c7224 */ /* 0x000fe400000e0602 */
[C---:B------:R-:W-:Y:S01]  /*15c0*/  IMAD.SHL.U32 R26, R27.reuse, 0x4, RZ ;  /* 0x000000041b1a7824 */ /* 0x040fe200078e00ff */
[----:B------:R1:W4:Y:S02]  /*15d0*/  LDG.E.CONSTANT R25, desc[UR10][R12.64] ;  /* 0x0000000a0c197981 */ /* 0x000324000c1e9900 */
[----:B0-----:R-:W-:-:S02]  /*15e0*/  SHF.L.U64.HI R18, R27, 0x2, R28 ;  /* 0x000000021b127819 */ /* 0x001fc4000001021c */
[----:B-1----:R-:W-:Y:S01]  /*15f0*/  IADD3 R12, P0, PT, R26, UR14, RZ ;  /* 0x0000000e1a0c7c10 */ /* 0x002fe2000ff1e0ff */
[----:B-----5:R-:W-:-:S03]  /*1600*/  FMUL R21, R4, R21 ;  /* 0x0000001504157220 */ /* 0x020fc60000400000 */
[----:B------:R-:W-:Y:S02]  /*1610*/  IADD3.X R13, PT, PT, R18, UR15, RZ, P0, !PT ;  /* 0x0000000f120d7c10 */ /* 0x000fe400087fe4ff */
[----:B------:R-:W-:Y:S01]  /*1620*/  IADD3 R23, P0, PT, R23, UR6, RZ ;  /* 0x0000000617177c10 */ /* 0x000fe2000ff1e0ff */
[----:B------:R-:W-:Y:S01]  /*1630*/  FMUL R24, R24, R20 ;  /* 0x0000001418187220 */ /* 0x000fe20000400000 */
[----:B------:R-:W-:Y:S01]  /*1640*/  FMUL R22, R21, R22 ;  /* 0x0000001615167220 */ /* 0x000fe20000400000 */
[----:B------:R0:W5:Y:S01]  /*1650*/  LDG.E.CONSTANT R27, desc[UR10][R12.64] ;  /* 0x0000000a0c1b7981 */ /* 0x000162000c1e9900 */
[----:B------:R-:W-:Y:S01]  /*1660*/  IADD3.X R28, PT, PT, RZ, UR12, RZ, P0, !PT ;  /* 0x0000000cff1c7c10 */ /* 0x000fe200087fe4ff */
[----:B------:R-:W-:Y:S01]  /*1670*/  FADD R6, R6, 1 ;  /* 0x3f80000006067421 */ /* 0x000fe20000000000 */
[----:B------:R-:W-:-:S03]  /*1680*/  IADD3 R20, P1, PT, R5, UR6, RZ ;  /* 0x0000000605147c10 */ /* 0x000fc6000ff3e0ff */
[----:B------:R-:W-:Y:S01]  /*1690*/  FFMA R5, R22, R6, R7 ;  /* 0x0000000616057223 */ /* 0x000fe20000000007 */
[----:B0-----:R-:W-:Y:S01]  /*16a0*/  LEA R12, P0, R23, UR20, 0x2 ;  /* 0x00000014170c7c11 */ /* 0x001fe2000f8010ff */
[----:B------:R-:W-:-:S03]  /*16b0*/  IMAD.X R7, RZ, RZ, UR12, P1 ;  /* 0x0000000cff077e24 */ /* 0x000fc600088e06ff */
[----:B------:R-:W-:Y:S01]  /*16c0*/  LEA.HI.X R13, R23, UR21, R28, 0x2, P0 ;  /* 0x00000015170d7c11 */ /* 0x000fe200080f141c */
[----:B------:R-:W-:Y:S01]  /*16d0*/  IMAD.MOV.U32 R21, RZ, RZ, 0x4 ;  /* 0x00000004ff157424 */ /* 0x000fe200078e00ff */
[----:B------:R-:W-:Y:S01]  /*16e0*/  LEA R6, P0, R20, UR20, 0x2 ;  /* 0x0000001414067c11 */ /* 0x000fe2000f8010ff */
[----:B------:R-:W-:-:S03]  /*16f0*/  FMUL R23, R4, R9 ;  /* 0x0000000904177220 */ /* 0x000fc60000400000 */
[----:B------:R-:W-:Y:S01]  /*1700*/  LEA.HI.X R7, R20, UR21, R7, 0x2, P0 ;  /* 0x0000001514077c11 */ /* 0x000fe200080f1407 */
[----:B------:R-:W-:-:S04]  /*1710*/  IMAD.WIDE.U32 R20, R16, R21, UR4 ;  /* 0x0000000410147e25 */ /* 0x000fc8000f8e0015 */
[----:B------:R-:W-:Y:S01]  /*1720*/  FMUL R10, R23, R10 ;  /* 0x0000000a170a7220 */ /* 0x000fe20000400000 */
[----:B------:R-:W-:Y:S01]  /*1730*/  IMAD.WIDE.U32 R22, R16, 0x4, R14 ;  /* 0x0000000410167825 */ /* 0x000fe200078e000e */
[----:B------:R0:W5:Y:S04]  /*1740*/  LDG.E.CONSTANT R9, desc[UR10][R20.64] ;  /* 0x0000000a14097981 */ /* 0x000168000c1e9900 */
[----:B------:R1:W5:Y:S01]  /*1750*/  LDG.E.CONSTANT R28, desc[UR10][R22.64] ;  /* 0x0000000a161c7981 */ /* 0x000362000c1e9900 */
[----:B0-----:R-:W-:-:S04]  /*1760*/  IADD3 R20, P0, PT, R26, UR16, RZ ;  /* 0x000000101a147c10 */ /* 0x001fc8000ff1e0ff */
[----:B------:R-:W-:Y:S02]  /*1770*/  IADD3.X R21, PT, PT, R18, UR17, RZ, P0, !PT ;  /* 0x0000001112157c10 */ /* 0x000fe400087fe4ff */
[----:B-1----:R-:W-:-:S03]  /*1780*/  IADD3 R22, P0, PT, R26, UR18, RZ ;  /* 0x000000121a167c10 */ /* 0x002fc6000ff1e0ff */
[----:B------:R-:W5:Y:S01]  /*1790*/  LDG.E.CONSTANT R20, desc[UR10][R20.64] ;  /* 0x0000000a14147981 */ /* 0x000f62000c1e9900 */
[----:B------:R-:W-:-:S05]  /*17a0*/  IADD3.X R23, PT, PT, R18, UR19, RZ, P0, !PT ;  /* 0x0000001312177c10 */ /* 0x000fca00087fe4ff */
[----:B------:R0:W5:Y:S01]  /*17b0*/  LDG.E.CONSTANT R18, desc[UR10][R22.64] ;  /* 0x0000000a16127981 */ /* 0x000162000c1e9900 */
[----:B------:R-:W-:-:S05]  /*17c0*/  IADD3 R26, P0, PT, R8, UR6, RZ ;  /* 0x00000006081a7c10 */ /* 0x000fca000ff1e0ff */
[----:B------:R-:W-:Y:S01]  /*17d0*/  IMAD.X R29, RZ, RZ, UR12, P0 ;  /* 0x0000000cff1d7e24 */ /* 0x000fe200080e06ff */
[----:B------:R-:W-:Y:S01]  /*17e0*/  LEA R8, P0, R26, UR20, 0x2 ;  /* 0x000000141a087c11 */ /* 0x000fe2000f8010ff */
[----:B------:R-:W-:Y:S01]  /*17f0*/  STG.E desc[UR10][R12.64], R24 ;  /* 0x000000180c007986 */ /* 0x000fe2000c10190a */
[----:B---3--:R-:W-:Y:S01]  /*1800*/  FADD R17, R17, 1 ;  /* 0x3f80000011117421 */ /* 0x008fe20000000000 */
[----:B--2---:R-:W-:-:S05]  /*1810*/  FMUL R5, R11, R5 ;  /* 0x000000050b057220 */ /* 0x004fca0000400000 */
[----:B------:R-:W-:Y:S01]  /*1820*/  STG.E desc[UR10][R6.64], R5 ;  /* 0x0000000506007986 */ /* 0x000fe2000c10190a */
[----:B----4-:R-:W-:Y:S01]  /*1830*/  FFMA R10, R10, R17, R25 ;  /* 0x000000110a0a7223 */ /* 0x010fe20000000019 */
[----:B------:R-:W-:-:S03]  /*1840*/  IADD3 R17, P1, PT, R16, UR6, RZ ;  /* 0x0000000610117c10 */ /* 0x000fc6000ff3e0ff */
[----:B------:R-:W-:Y:S01]  /*1850*/  FMUL R19, R19, R10 ;  /* 0x0000000a13137220 */ /* 0x000fe20000400000 */
[----:B-----5:R-:W-:Y:S01]  /*1860*/  FADD R27, R27, 1 ;  /* 0x3f8000001b1b7421 */ /* 0x020fe20000000000 */
[----:B------:R-:W-:Y:S01]  /*1870*/  FMUL R25, R4, R9 ;  /* 0x0000000904197220 */ /* 0x000fe20000400000 */
[----:B------:R-:W-:-:S03]  /*1880*/  LEA.HI.X R9, R26, UR21, R29, 0x2, P0 ;  /* 0x000000151a097c11 */ /* 0x000fc600080f141d */
[----:B------:R-:W-:Y:S01]  /*1890*/  FMUL R25, R25, R28 ;  /* 0x0000001c19197220 */ /* 0x000fe20000400000 */
[----:B------:R-:W-:Y:S02]  /*18a0*/  IADD3.X R26, PT, PT, RZ, UR12, RZ, P1, !PT ;  /* 0x0000000cff1a7c10 */ /* 0x000fe40008ffe4ff */
[----:B0-----:R-:W-:-:S04]  /*18b0*/  LEA R22, P0, R17, UR20, 0x2 ;  /* 0x0000001411167c11 */ /* 0x001fc8000f8010ff */
[----:B------:R-:W-:Y:S01]  /*18c0*/  LEA.HI.X R23, R17, UR21, R26, 0x2, P0 ;  /* 0x0000001511177c11 */ /* 0x000fe200080f141a */
[----:B------:R-:W-:Y:S01]  /*18d0*/  FFMA R25, R25, R27, R20 ;  /* 0x0000001b19197223 */ /* 0x000fe20000000014 */
[----:B------:R-:W-:Y:S03]  /*18e0*/  STG.E desc[UR10][R8.64], R19 ;  /* 0x0000001308007986 */ /* 0x000fe6000c10190a */
[----:B------:R-:W-:-:S05]  /*18f0*/  FMUL R25, R18, R25 ;  /* 0x0000001912197220 */ /* 0x000fca0000400000 */
[----:B------:R0:W-:Y:S02]  /*1900*/  STG.E desc[UR10][R22.64], R25 ;  /* 0x0000001916007986 */ /* 0x0001e4000c10190a */
[----:B0-----:R-:W-:-:S05]  /*1910*/  VIADD R23, R16, UR9 ;  /* 0x0000000910177c36 */ /* 0x001fca0008000000 */
[----:B------:R-:W-:-:S13]  /*1920*/  ISETP.GE.AND P0, PT, R23, R3, PT ;  /* 0x000000031700720c */ /* 0x000fda0003f06270 */
[----:B------:R-:W-:Y:S05]  /*1930*/  @!P0 BRA `(.L_x_113) ;  /* 0xfffffff800288947 */ /* 0x000fea000383ffff */
[----:B------:R-:W-:Y:S05]  /*1940*/  BSYNC.RECONVERGENT B0 ;  /* 0x0000000000007941 */ /* 0x000fea0003800200 */
.L_x_112:
[----:B------:R-:W-:Y:S05]  /*1950*/  EXIT ;  /* 0x000000000000794d */ /* 0x000fea0003800000 */
.L_x_106:
[----:B------:R-:W-:Y:S01]  /*1960*/  IMAD.MOV.U32 R10, RZ, RZ, 0x10 ;  /* 0x00000010ff0a7424 */ /* 0x000fe200078e00ff */
[----:B------:R-:W-:Y:S01]  /*1970*/  MOV R9, 0xffffffff ;  /* 0xffffffff00097802 */ /* 0x000fe20000000f00 */
[----:B------:R-:W-:-:S07]  /*1980*/  IMAD.MOV.U32 R12, RZ, RZ, 0x1f ;  /* 0x0000001fff0c7424 */ /* 0x000fce00078e00ff */
[----:B-1----:R-:W-:Y:S05]  /*1990*/  WARPSYNC.COLLECTIVE R9, `(.L_x_114) ;  /* 0x0000000009087348 */ /* 0x002fea0003c00000 */
[----:B-1----:R0:W1:Y:S02]  /*19a0*/  SHFL.BFLY P0, R8, R3, R10, R12 ;  /* 0x0c00000a03087389 */ /* 0x002064000000000c */
[----:B01----:R-:W-:Y:S05]  /*19b0*/  ENDCOLLECTIVE ;  /* 0x000000000000791b */ /* 0x003fea0003800000 */
.L_x_114:
[----:B------:R-:W-:Y:S02]  /*19c0*/  IMAD.MOV.U32 R10, RZ, RZ, 0x8 ;  /* 0x00000008ff0a7424 */ /* 0x000fe400078e00ff */
[----:B------:R-:W-:-:S04]  /*19d0*/  IMAD.MOV.U32 R4, RZ, RZ, R8 ;  /* 0x000000ffff047224 */ /* 0x000fc800078e0008 */
[----:B------:R-:W-:-:S04]  /*19e0*/  FADD R4, R4, R3 ;  /* 0x0000000304047221 */ /* 0x000fc80000000000 */
[----:B------:R-:W-:-:S07]  /*19f0*/  IMAD.MOV.U32 R3, RZ, RZ, R4 ;  /* 0x000000ffff037224 */ /* 0x000fce00078e0004 */
[----:B------:R-:W-:Y:S05]  /*1a00*/  WARPSYNC.COLLECTIVE R9, `(.L_x_115) ;  /* 0x0000000009087348 */ /* 0x000fea0003c00000 */
[----:B------:R0:W1:Y:S02]  /*1a10*/  SHFL.BFLY P0, R8, R3, R10, R12 ;  /* 0x0c00000a03087389 */ /* 0x000064000000000c */
[----:B01----:R-:W-:Y:S05]  /*1a20*/  ENDCOLLECTIVE ;  /* 0x000000000000791b */ /* 0x003fea0003800000 */
.L_x_115:
[----:B------:R-:W-:Y:S01]  /*1a30*/  IMAD.MOV.U32 R10, RZ, RZ, 0x4 ;  /* 0x00000004ff0a7424 */ /* 0x000fe200078e00ff */
[----:B------:R-:W-:-:S05]  /*1a40*/  MOV R5, R8 ;  /* 0x0000000800057202 */ /* 0x000fca0000000f00 */
[----:B------:R-:W-:-:S04]  /*1a50*/  FADD R5, R4, R5 ;  /* 0x0000000504057221 */ /* 0x000fc80000000000 */
[----:B------:R-:W-:-:S07]  /*1a60*/  IMAD.MOV.U32 R3, RZ, RZ, R5 ;  /* 0x000000ffff037224 */ /* 0x000fce00078e0005 */
[----:B------:R-:W-:Y:S05]  /*1a70*/  WARPSYNC.COLLECTIVE R9, `(.L_x_116) ;  /* 0x0000000009087348 */ /* 0x000fea0003c00000 */
[----:B------:R0:W1:Y:S02]  /*1a80*/  SHFL.BFLY P0, R8, R3, R10, R12 ;  /* 0x0c00000a03087389 */ /* 0x000064000000000c */
[----:B01----:R-:W-:Y:S05]  /*1a90*/  ENDCOLLECTIVE ;  /* 0x000000000000791b */ /* 0x003fea0003800000 */
.L_x_116:
[----:B------:R-:W-:Y:S02]  /*1aa0*/  IMAD.MOV.U32 R10, RZ, RZ, 0x2 ;  /* 0x00000002ff0a7424 */ /* 0x000fe400078e00ff */
[----:B------:R-:W-:-:S04]  /*1ab0*/  IMAD.MOV.U32 R6, RZ, RZ, R8 ;  /* 0x000000ffff067224 */ /* 0x000fc800078e0008 */
[----:B------:R-:W-:-:S05]  /*1ac0*/  FADD R6, R5, R6 ;  /* 0x0000000605067221 */ /* 0x000fca0000000000 */
[----:B------:R-:W-:-:S07]  /*1ad0*/  MOV R3, R6 ;  /* 0x0000000600037202 */ /* 0x000fce0000000f00 */
[----:B------:R-:W-:Y:S05]  /*1ae0*/  WARPSYNC.COLLECTIVE R9, `(.L_x_117) ;  /* 0x0000000009087348 */ /* 0x000fea0003c00000 */
[----:B------:R0:W1:Y:S02]  /*1af0*/  SHFL.BFLY P0, R8, R3, R10, R12 ;  /* 0x0c00000a03087389 */ /* 0x000064000000000c */
[----:B01----:R-:W-:Y:S05]  /*1b00*/  ENDCOLLECTIVE ;  /* 0x000000000000791b */ /* 0x003fea0003800000 */
.L_x_117:
[----:B------:R-:W-:Y:S02]  /*1b10*/  HFMA2 R10, -RZ, RZ, 0, 5.9604644775390625e-08 ;  /* 0x00000001ff0a7431 */ /* 0x000fe400000001ff */
[----:B------:R-:W-:-:S04]  /*1b20*/  IMAD.MOV.U32 R7, RZ, RZ, R8 ;  /* 0x000000ffff077224 */ /* 0x000fc800078e0008 */
[----:B------:R-:W-:-:S04]  /*1b30*/  FADD R7, R6, R7 ;  /* 0x0000000706077221 */ /* 0x000fc80000000000 */
[----:B------:R-:W-:-:S07]  /*1b40*/  IMAD.MOV.U32 R3, RZ, RZ, R7 ;  /* 0x000000ffff037224 */ /* 0x000fce00078e0007 */
[----:B------:R-:W-:Y:S05]  /*1b50*/  WARPSYNC.COLLECTIVE R9, `(.L_x_118) ;  /* 0x0000000009087348 */ /* 0x000fea0003c00000 */
[----:B------:R0:W1:Y:S02]  /*1b60*/  SHFL.BFLY P0, R8, R3, R10, R12 ;  /* 0x0c00000a03087389 */ /* 0x000064000000000c */
[----:B01----:R-:W-:Y:S05]  /*1b70*/  ENDCOLLECTIVE ;  /* 0x000000000000791b */ /* 0x003fea0003800000 */
.L_x_118:
[----:B------:R-:W-:Y:S05]  /*1b80*/  BRA `(.L_x_119) ;  /* 0xffffffec00a07947 */ /* 0x000fea000383ffff */
        .weak           $__internal_3_$__cuda_sm3x_div_rn_noftz_f32_slowpath
        .type           $__internal_3_$__cuda_sm3x_div_rn_noftz_f32_slowpath,@function
        .size           $__internal_3_$__cuda_sm3x_div_rn_noftz_f32_slowpath,(.L_x_468 - $__internal_3_$__cuda_sm3x_div_rn_noftz_f32_slowpath)
$__internal_3_$__cuda_sm3x_div_rn_noftz_f32_slowpath:
[----:B------:R-:W-:Y:S01]  /*1b90*/  SHF.R.U32.HI R7, RZ, 0x17, R4 ;  /* 0x00000017ff077819 */ /* 0x000fe20000011604 */
[----:B------:R-:W-:Y:S01]  /*1ba0*/  BSSY.RECONVERGENT B1, `(.L_x_120) ;  /* 0x0000064000017945 */ /* 0x000fe20003800200 */
[--C-:B------:R-:W-:Y:S01]  /*1bb0*/  SHF.R.U32.HI R5, RZ, 0x17, R3.reuse ;  /* 0x00000017ff057819 */ /* 0x100fe20000011603 */
[----:B------:R-:W-:Y:S01]  /*1bc0*/  IMAD.MOV.U32 R8, RZ, RZ, R3 ;  /* 0x000000ffff087224 */ /* 0x000fe200078e0003 */
[----:B------:R-:W-:Y:S02]  /*1bd0*/  LOP3.LUT R7, R7, 0xff, RZ, 0xc0, !PT ;  /* 0x000000ff07077812 */ /* 0x000fe400078ec0ff */
[----:B------:R-:W-:Y:S02]  /*1be0*/  LOP3.LUT R11, R5, 0xff, RZ, 0xc0, !PT ;  /* 0x000000ff050b7812 */ /* 0x000fe400078ec0ff */
[----:B------:R-:W-:Y:S01]  /*1bf0*/  MOV R9, R4 ;  /* 0x0000000400097202 */ /* 0x000fe20000000f00 */
[----:B------:R-:W-:Y:S02]  /*1c00*/  VIADD R10, R7, 0xffffffff ;  /* 0xffffffff070a7836 */ /* 0x000fe40000000000 */
[----:B------:R-:W-:-:S03]  /*1c10*/  VIADD R12, R11, 0xffffffff ;  /* 0xffffffff0b0c7836 */ /* 0x000fc60000000000 */
        /* <DEDUP_REMOVED lines=27> */
.L_x_121:
[----:B------:R-:W-:Y:S01]  /*1dd0*/  LEA R4, R7, 0xc0800000, 0x17 ;  /* 0xc080000007047811 */ /* 0x000fe200078eb8ff */
[----:B------:R-:W-:Y:S04]  /*1de0*/  BSSY.RECONVERGENT B2, `(.L_x_126) ;  /* 0x0000036000027945 */ /* 0x000fe80003800200 */
[----:B------:R-:W-:Y:S02]  /*1df0*/  IMAD.IADD R9, R9, 0x1, -R4 ;  /* 0x0000000109097824 */ /* 0x000fe400078e0a04 */
[----:B------:R-:W-:Y:S02]  /*1e00*/  VIADD R4, R11, 0xffffff81 ;  /* 0xffffff810b047836 */ /* 0x000fe40000000000 */
[----:B------:R-:W0:Y:S01]  /*1e10*/  MUFU.RCP R10, R9 ;  /* 0x00000009000a7308 */ /* 0x000e220000001000 */
[----:B------:R-:W-:Y:S01]  /*1e20*/  FADD.FTZ R12, -R9, -RZ ;  /* 0x800000ff090c7221 */ /* 0x000fe20000010100 */
[----:B------:R-:W-:-:S03]  /*1e30*/  IMAD R3, R4, -0x800000, R8 ;  /* 0xff80000004037824 */ /* 0x000fc600078e0208 */
[----:B0-----:R-:W-:-:S04]  /*1e40*/  FFMA R11, R10, R12, 1 ;  /* 0x3f8000000a0b7423 */ /* 0x001fc8000000000c */
[----:B------:R-:W-:-:S04]  /*1e50*/  FFMA R13, R10, R11, R10 ;  /* 0x0000000b0a0d7223 */ /* 0x000fc8000000000a */
[----:B------:R-:W-:-:S04]  /*1e60*/  FFMA R8, R3, R13, RZ ;  /* 0x0000000d03087223 */ /* 0x000fc800000000ff */
[----:B------:R-:W-:-:S04]  /*1e70*/  FFMA R11, R12, R8, R3 ;  /* 0x000000080c0b7223 */ /* 0x000fc80000000003 */
[----:B------:R-:W-:Y:S01]  /*1e80*/  FFMA R10, R13, R11, R8 ;  /* 0x0000000b0d0a7223 */ /* 0x000fe20000000008 */
[----:B------:R-:W-:-:S03]  /*1e90*/  IADD3 R8, PT, PT, R4, 0x7f, -R7 ;  /* 0x0000007f04087810 */ /* 0x000fc60007ffe807 */
[----:B------:R-:W-:Y:S02]  /*1ea0*/  FFMA R11, R12, R10, R3 ;  /* 0x0000000a0c0b7223 */ /* 0x000fe40000000003 */
[----:B------:R-:W-:Y:S02]  /*1eb0*/  IMAD.IADD R8, R8, 0x1, R5 ;  /* 0x0000000108087824 */ /* 0x000fe400078e0205 */
        /* <DEDUP_REMOVED lines=14> */
[-CC-:B------:R-:W-:Y:S01]  /*1fa0*/  FFMA.RZ R4, R13, R11.reuse, R10.reuse ;  /* 0x0000000b0d047223 */ /* 0x180fe2000000c00a */
[----:B------:R-:W-:Y:S02]  /*1fb0*/  VIADD R8, R9, 0x20 ;  /* 0x0000002009087836 */ /* 0x000fe40000000000 */
[-CC-:B------:R-:W-:Y:S01]  /*1fc0*/  FFMA.RM R5, R13, R11.reuse, R10.reuse ;  /* 0x0000000b0d057223 */ /* 0x180fe2000000400a */
[----:B------:R-:W-:Y:S02]  /*1fd0*/  ISETP.NE.AND P2, PT, R9, RZ, PT ;  /* 0x000000ff0900720c */ /* 0x000fe40003f45270 */
[----:B------:R-:W-:Y:S01]  /*1fe0*/  LOP3.LUT R7, R4, 0x7fffff, RZ, 0xc0, !PT ;  /* 0x007fffff04077812 */ /* 0x000fe200078ec0ff */
[----:B------:R-:W-:Y:S01]  /*1ff0*/  FFMA.RP R4, R13, R11, R10 ;  /* 0x0000000b0d047223 */ /* 0x000fe2000000800a */
[----:B------:R-:W-:Y:S01]  /*2000*/  ISETP.NE.AND P1, PT, R9, RZ, PT ;  /* 0x000000ff0900720c */ /* 0x000fe20003f25270 */
        /* <DEDUP_REMOVED lines=15> */
.L_x_128:
[----:B------:R-:W-:-:S04]  /*2100*/  LOP3.LUT R3, R3, 0x80000000, RZ, 0xc0, !PT ;  /* 0x8000000003037812 */ /* 0x000fc800078ec0ff */
[----:B------:R-:W-:Y:S01]  /*2110*/  LOP3.LUT R3, R3, 0x7f800000, RZ, 0xfc, !PT ;  /* 0x7f80000003037812 */ /* 0x000fe200078efcff */
[----:B------:R-:W-:Y:S06]  /*2120*/  BRA `(.L_x_129) ;  /* 0x0000000000047947 */ /* 0x000fec0003800000 */
.L_x_127:
[----:B------:R-:W-:-:S07]  /*2130*/  IMAD R3, R8, 0x800000, R3 ;  /* 0x0080000008037824 */ /* 0x000fce00078e0203 */
.L_x_129:
[----:B------:R-:W-:Y:S05]  /*2140*/  BSYNC.RECONVERGENT B2 ;  /* 0x0000000000027941 */ /* 0x000fea0003800200 */
.L_x_126:
[----:B------:R-:W-:Y:S05]  /*2150*/  BRA `(.L_x_130) ;  /* 0x0000000000207947 */ /* 0x000fea0003800000 */
.L_x_125:
[----:B------:R-:W-:-:S04]  /*2160*/  LOP3.LUT R3, R9, 0x80000000, R8, 0x48, !PT ;  /* 0x8000000009037812 */ /* 0x000fc800078e4808 */
[----:B------:R-:W-:Y:S01]  /*2170*/  LOP3.LUT R3, R3, 0x7f800000, RZ, 0xfc, !PT ;  /* 0x7f80000003037812 */ /* 0x000fe200078efcff */
[----:B------:R-:W-:Y:S06]  /*2180*/  BRA `(.L_x_130) ;  /* 0x0000000000147947 */ /* 0x000fec0003800000 */
.L_x_124:
[----:B------:R-:W-:Y:S01]  /*2190*/  LOP3.LUT R3, R9, 0x80000000, R8, 0x48, !PT ;  /* 0x8000000009037812 */ /* 0x000fe200078e4808 */
[----:B------:R-:W-:Y:S06]  /*21a0*/  BRA `(.L_x_130) ;  /* 0x00000000000c7947 */ /* 0x000fec0003800000 */
.L_x_123:
[----:B------:R-:W0:Y:S01]  /*21b0*/  MUFU.RSQ R3, -QNAN ;  /* 0xffc0000000037908 */ /* 0x000e220000001400 */
[----:B------:R-:W-:Y:S05]  /*21c0*/  BRA `(.L_x_130) ;  /* 0x0000000000047947 */ /* 0x000fea0003800000 */
.L_x_122:
[----:B------:R-:W-:-:S07]  /*21d0*/  FADD.FTZ R3, R3, R4 ;  /* 0x0000000403037221 */ /* 0x000fce0000010000 */
.L_x_130:
[----:B------:R-:W-:Y:S05]  /*21e0*/  BSYNC.RECONVERGENT B1 ;  /* 0x0000000000017941 */ /* 0x000fea0003800200 */
.L_x_120:
[----:B------:R-:W-:-:S04]  /*21f0*/  IMAD.MOV.U32 R7, RZ, RZ, 0x0 ;  /* 0x00000000ff077424 */ /* 0x000fc800078e00ff */
[----:B0-----:R-:W-:Y:S05]  /*2200*/  RET.REL.NODEC R6 `(_Z17adaln_zero_kernelIffEvPT_PKS0_S3_S3_S3_S3_iiif) ;  /* 0xffffffdc067c7950 */ /* 0x001fea0003c3ffff */
.L_x_131:
        /* <DEDUP_REMOVED lines=15> */
.L_x_468:


//--------------------- .text._Z17adaln_zero_kernelI13__nv_bfloat16fEvPT_PKS1_S4_S4_S4_S4_iiif --------------------------
	.section	.text._Z17adaln_zero_kernelI13__nv_bfloat16fEvPT_PKS1_S4_S4_S4_S4_iiif,"ax",@progbits
	.align	128
        .global         _Z17adaln_zero_kernelI13__nv_bfloat16fEvPT_PKS1_S4_S4_S4_S4_iiif
        .type           _Z17adaln_zero_kernelI13__nv_bfloat16fEvPT_PKS1_S4_S4_S4_S4_iiif,@function
        .size           _Z17adaln_zero_kernelI13__nv_bfloat16fEvPT_PKS1_S4_S4_S4_S4_iiif,(.L_x_469 - _Z17adaln_zero_kernelI13__nv_bfloat16fEvPT_PKS1_S4_S4_S4_S4_iiif)
        .other          _Z17adaln_zero_kernelI13__nv_bfloat16fEvPT_PKS1_S4_S4_S4_S4_iiif,@"STO_CUDA_ENTRY STV_DEFAULT"
_Z17adaln_zero_kernelI13__nv_bfloat16fEvPT_PKS1_S4_S4_S4_S4_iiif:
.text._Z17adaln_zero_kernelI13__nv_bfloat16fEvPT_PKS1_S4_S4_S4_S4_iiif:
        /* <DEDUP_REMOVED lines=36> */
[----:B------:R-:W-:Y:S02]  /*0240*/  @!P1 IADD3 R3, PT, PT, -R3, RZ, RZ ;  /* 0x000000ff03039210 */ /* 0x000fe40007ffe1ff */
[----:B------:R-:W-:-:S05]  /*0250*/  @!P2 LOP3.LUT R3, RZ, R8, RZ, 0x33, !PT ;  /* 0x00000008ff03a212 */ /* 0x000fca00078e33ff */
[----:B------:R-:W-:-:S05]  /*0260*/  IMAD R0, R3, UR13, RZ ;  /* 0x0000000d03007c24 */ /* 0x000fca000f8e02ff */
[----:B------:R-:W-:Y:S01]  /*0270*/  SHF.R.S32.HI R3, RZ, 0x1f, R0 ;  /* 0x0000001fff037819 */ /* 0x000fe20000011400 */
[----:B------:R-:W-:Y:S06]  /*0280*/  @P0 BRA `(.L_x_133) ;  /* 0x00000004004c0947 */ /* 0x000fec0003800000 */
[----:B------:R-:W0:Y:S01]  /*0290*/  I2F.U32.RP R8, UR9 ;  /* 0x0000000900087d06 */ /* 0x000e220008209000 */
[----:B------:R-:W-:Y:S01]  /*02a0*/  IADD3 R2, PT, PT, R26, UR9, RZ ;  /* 0x000000091a027c10 */ /* 0x000fe2000fffe0ff */
[----:B------:R-:W-:Y:S01]  /*02b0*/  BSSY.RECONVERGENT B1, `(.L_x_134) ;  /* 0x0000035000017945 */ /* 0x000fe20003800200 */
[----:B------:R-:W-:Y:S02]  /*02c0*/  ISETP.NE.U32.AND P2, PT, RZ, UR9, PT ;  /* 0x00000009ff007c0c */ /* 0x000fe4000bf45070 */
[C---:B------:R-:W-:Y:S02]  /*02d0*/  ISETP.GE.U32.AND P0, PT, R2.reuse, UR13, PT ;  /* 0x0000000d02007c0c */ /* 0x040fe4000bf06070 */
[----:B------:R-:W-:Y:S02]  /*02e0*/  VIMNMX.U32 R7, PT, PT, R2, UR13, !PT ;  /* 0x0000000d02077c48 */ /* 0x000fe4000ffe0000 */
[----:B------:R-:W-:Y:S02]  /*02f0*/  SEL R6, RZ, 0x1, P0 ;  /* 0x00000001ff067807 */ /* 0x000fe40000000000 */
[----:B------:R-:W-:-:S02]  /*0300*/  MOV R12, R26 ;  /* 0x0000001a000c7202 */ /* 0x000fc40000000f00 */
[----:B------:R-:W-:Y:S01]  /*0310*/  IADD3 R7, PT, PT, R7, -R2, -R6 ;  /* 0x8000000207077210 */ /* 0x000fe20007ffe806 */
[----:B0-----:R-:W0:Y:S02]  /*0320*/  MUFU.RCP R8, R8 ;  /* 0x0000000800087308 */ /* 0x001e240000001000 */
[----:B0-----:R-:W-:-:S06]  /*0330*/  VIADD R4, R8, 0xffffffe ;  /* 0x0ffffffe08047836 */ /* 0x001fcc0000000000 */
        /* <DEDUP_REMOVED lines=33> */
.L_x_136:
[----:B------:R-:W-:-:S05]  /*0550*/  IMAD.MOV.U32 R7, RZ, RZ, R5 ;  /* 0x000000ffff077224 */ /* 0x000fca00078e0005 */
[----:B------:R0:W2:Y:S01]  /*0560*/  LDG.E.U16.CONSTANT R9, desc[UR10][R6.64] ;  /* 0x0000000a06097981 */ /* 0x0000a2000c1e9500 */
[----:B------:R-:W-:Y:S01]  /*0570*/  VIADD R8, R8, 0x1 ;  /* 0x0000000108087836 */ /* 0x000fe20000000000 */
[----:B------:R-:W-:Y:S02]  /*0580*/  MOV R5, UR9 ;  /* 0x0000000900057c02 */ /* 0x000fe40008000f00 */
[----:B------:R-:W-:Y:S02]  /*0590*/  IADD3 R12, PT, PT, R12, UR9, RZ ;  /* 0x000000090c0c7c10 */ /* 0x000fe4000fffe0ff */
[----:B------:R-:W-:Y:S01]  /*05a0*/  ISETP.NE.AND P1, PT, R8, RZ, PT ;  /* 0x000000ff0800720c */ /* 0x000fe20003f25270 */
[----:B------:R-:W-:-:S04]  /*05b0*/  IMAD.WIDE.U32 R4, R5, 0x2, R6 ;  /* 0x0000000205047825 */ /* 0x000fc800078e0006 */
[----:B0-----:R-:W-:Y:S02]  /*05c0*/  IMAD.MOV.U32 R6, RZ, RZ, R4 ;  /* 0x000000ffff067224 */ /* 0x001fe400078e0004 */
[----:B--2---:R-:W-:-:S04]  /*05d0*/  IMAD.U32 R9, R9, 0x10000, RZ ;  /* 0x0001000009097824 */ /* 0x004fc800078e00ff */
[----:B------:R-:W-:Y:S02]  /*05e0*/  FFMA R2, R9, R9, R2 ;  /* 0x0000000909027223 */ /* 0x000fe40000000002 */
[----:B------:R-:W-:Y:S05]  /*05f0*/  @P1 BRA `(.L_x_136) ;  /* 0xfffffffc00d41947 */ /* 0x000fea000383ffff */
.L_x_135:
[----:B------:R-:W-:Y:S05]  /*0600*/  BSYNC.RECONVERGENT B1 ;  /* 0x0000000000017941 */ /* 0x000fea0003800200 */
.L_x_134:
[----:B------:R-:W-:Y:S05]  /*0610*/  @!P0 BRA `(.L_x_133) ;  /* 0x0000000000688947 */ /* 0x000fea0003800000 */
.L_x_137:
[----:B------:R-:W-:Y:S01]  /*0620*/  IMAD.MOV.U32 R5, RZ, RZ, 0x2 ;  /* 0x00000002ff057424 */ /* 0x000fe200078e00ff */
[----:B------:R-:W-:Y:S01]  /*0630*/  MOV R9, 0x2 ;  /* 0x0000000200097802 */ /* 0x000fe20000000f00 */
[C---:B------:R-:W-:Y:S02]  /*0640*/  VIADD R6, R12.reuse, UR9 ;  /* 0x000000090c067c36 */ /* 0x040fe40008000000 */
[----:B------:R-:W-:-:S04]  /*0650*/  IMAD.WIDE.U32 R4, R12, R5, UR4 ;  /* 0x000000040c047e25 */ /* 0x000fc8000f8e0005 */
[----:B------:R-:W-:Y:S02]  /*0660*/  IMAD.MOV.U32 R7, RZ, RZ, 0x2 ;  /* 0x00000002ff077424 */ /* 0x000fe400078e00ff */
[C---:B------:R-:W-:Y:S01]  /*0670*/  VIADD R8, R6.reuse, UR9 ;  /* 0x0000000906087c36 */ /* 0x040fe20008000000 */
[----:B------:R-:W2:Y:S01]  /*0680*/  LDG.E.U16.CONSTANT R4, desc[UR10][R4.64] ;  /* 0x0000000a04047981 */ /* 0x000ea2000c1e9500 */
[----:B------:R-:W-:-:S04]  /*0690*/  IMAD.WIDE.U32 R6, R6, R7, UR4 ;  /* 0x0000000406067e25 */ /* 0x000fc8000f8e0007 */
[----:B------:R-:W-:Y:S02]  /*06a0*/  IMAD.MOV.U32 R11, RZ, RZ, 0x2 ;  /* 0x00000002ff0b7424 */ /* 0x000fe400078e00ff */
[C---:B------:R-:W-:Y:S01]  /*06b0*/  VIADD R12, R8.reuse, UR9 ;  /* 0x00000009080c7c36 */ /* 0x040fe20008000000 */
[----:B------:R-:W3:Y:S01]  /*06c0*/  LDG.E.U16.CONSTANT R6, desc[UR10][R6.64] ;  /* 0x0000000a06067981 */ /* 0x000ee2000c1e9500 */
[----:B------:R-:W-:-:S04]  /*06d0*/  IMAD.WIDE.U32 R8, R8, R9, UR4 ;  /* 0x0000000408087e25 */ /* 0x000fc8000f8e0009 */
[C---:B------:R-:W-:Y:S02]  /*06e0*/  IMAD.WIDE.U32 R10, R12.reuse, R11, UR4 ;  /* 0x000000040c0a7e25 */ /* 0x040fe4000f8e000b */
[----:B------:R-:W4:Y:S04]  /*06f0*/  LDG.E.U16.CONSTANT R8, desc[UR10][R8.64] ;  /* 0x0000000a08087981 */ /* 0x000f28000c1e9500 */
[----:B------:R-:W5:Y:S01]  /*0700*/  LDG.E.U16.CONSTANT R10, desc[UR10][R10.64] ;  /* 0x0000000a0a0a7981 */ /* 0x000f62000c1e9500 */
[----:B------:R-:W-:-:S05]  /*0710*/  VIADD R12, R12, UR9 ;  /* 0x000000090c0c7c36 */ /* 0x000fca0008000000 */
[----:B------:R-:W-:Y:S02]  /*0720*/  ISETP.GE.AND P0, PT, R12, UR13, PT ;  /* 0x0000000d0c007c0c */ /* 0x000fe4000bf06270 */
[----:B--2---:R-:W-:-:S05]  /*0730*/  SHF.L.U32 R13, R4, 0x10, RZ ;  /* 0x00000010040d7819 */ /* 0x004fca00000006ff */
[----:B------:R-:W-:Y:S01]  /*0740*/  FFMA R2, R13, R13, R2 ;  /* 0x0000000d0d027223 */ /* 0x000fe20000000002 */
[----:B---3--:R-:W-:-:S04]  /*0750*/  IMAD.U32 R15, R6, 0x10000, RZ ;  /* 0x00010000060f7824 */ /* 0x008fc800078e00ff */
[----:B------:R-:W-:Y:S01]  /*0760*/  FFMA R2, R15, R15, R2 ;  /* 0x0000000f0f027223 */ /* 0x000fe20000000002 */
[----:B----4-:R-:W-:Y:S01]  /*0770*/  IMAD.U32 R5, R8, 0x10000, RZ ;  /* 0x0001000008057824 */ /* 0x010fe200078e00ff */
[----:B-----5:R-:W-:-:S03]  /*0780*/  SHF.L.U32 R7, R10, 0x10, RZ ;  /* 0x000000100a077819 */ /* 0x020fc600000006ff */
[----:B------:R-:W-:-:S04]  /*0790*/  FFMA R2, R5, R5, R2 ;  /* 0x0000000505027223 */ /* 0x000fc80000000002 */
[----:B------:R-:W-:Y:S01]  /*07a0*/  FFMA R2, R7, R7, R2 ;  /* 0x0000000707027223 */ /* 0x000fe20000000002 */
[----:B------:R-:W-:Y:S06]  /*07b0*/  @!P0 BRA `(.L_x_137) ;  /* 0xfffffffc00988947 */ /* 0x000fec000383ffff */
.L_x_133:
[----:B------:R-:W-:Y:S05]  /*07c0*/  BSYNC.RECONVERGENT B0 ;  /* 0x0000000000007941 */ /* 0x000fea0003800200 */
.L_x_132:
        /* <DEDUP_REMOVED lines=10> */
[----:B------:R-:W-:Y:S02]  /*0870*/  @!P0 VIADD R2, R2, 0x10 ;  /* 0x0000001002028836 */ /* 0x000fe40000000000 */
[----:B--2---:R-:W-:-:S05]  /*0880*/  FADD R4, R5, R4 ;  /* 0x0000000405047221 */ /* 0x004fca0000000000 */
[----:B------:R-:W2:Y:S02]  /*0890*/  SHFL.BFLY PT, R7, R4, 0x4, 0x1f ;  /* 0x0c801f0004077f89 */ /* 0x000ea400000e0000 */
[----:B--2---:R-:W-:Y:S01]  /*08a0*/  FADD R7, R4, R7 ;  /* 0x0000000704077221 */ /* 0x004fe20000000000 */
[----:B------:R-:W-:-:S04]  /*08b0*/  @!P1 MOV R4, 0x400 ;  /* 0x0000040000049802 */ /* 0x000fc80000000f00 */
[----:B------:R-:W2:Y:S01]  /*08c0*/  SHFL.BFLY PT, R6, R7, 0x2, 0x1f ;  /* 0x0c401f0007067f89 */ /* 0x000ea200000e0000 */
[----:B------:R-:W-:-:S05]  /*08d0*/  @!P1 VIADD R4, R4, 0x10 ;  /* 0x0000001004049836 */ /* 0x000fca0000000000 */
[----:B0-----:R-:W-:-:S04]  /*08e0*/  @!P1 LEA R11, R11, R4, 0x18 ;  /* 0x000000040b0b9211 */ /* 0x001fc800078ec0ff */
[----:B------:R-:W-:Y:S01]  /*08f0*/  @!P1 LEA R4, R26, R11, 0x2 ;  /* 0x0000000b1a049211 */ /* 0x000fe200078e10ff */
[----:B--2---:R-:W-:Y:S01]  /*0900*/  FADD R6, R7, R6 ;  /* 0x0000000607067221 */ /* 0x004fe20000000000 */
[----:B-1----:R-:W-:Y:S01]  /*0910*/  @!P0 LEA R7, R9, R2, 0x18 ;  /* 0x0000000209078211 */ /* 0x002fe200078ec0ff */
[----:B------:R-:W-:-:S03]  /*0920*/  IMAD.MOV.U32 R2, RZ, RZ, RZ ;  /* 0x000000ffff027224 */ /* 0x000fc600078e00ff */
[----:B------:R-:W0:Y:S01]  /*0930*/  SHFL.BFLY PT, R5, R6, 0x1, 0x1f ;  /* 0x0c201f0006057f89 */ /* 0x000e2200000e0000 */
[----:B------:R-:W-:Y:S01]  /*0940*/  @!P0 LEA.HI R7, R26, R7, RZ, 0x1d ;  /* 0x000000071a078211 */ /* 0x000fe200078fe8ff */
[----:B0-----:R-:W-:-:S05]  /*0950*/  FADD R8, R6, R5 ;  /* 0x0000000506087221 */ /* 0x001fca0000000000 */
        /* <DEDUP_REMOVED lines=16> */
.L_x_152:
        /* <DEDUP_REMOVED lines=14> */
[----:B------:R-:W-:Y:S05]  /*0b40*/  CALL.REL.NOINC `($__internal_4_$__cuda_sm3x_div_rn_noftz_f32_slowpath) ;  /* 0x00000010009c7944 */ /* 0x000fea0003c00000 */
[----:B------:R-:W-:-:S07]  /*0b50*/  IMAD.MOV.U32 R4, RZ, RZ, R2 ;  /* 0x000000ffff047224 */ /* 0x000fce00078e0002 */
.L_x_141:
[----:B------:R-:W-:Y:S05]  /*0b60*/  BSYNC.RECONVERGENT B0 ;  /* 0x0000000000007941 */ /* 0x000fea0003800200 */
.L_x_140:
        /* <DEDUP_REMOVED lines=10> */
.L_x_138:
[----:B-12---:R-:W1:Y:S01]  /*0c10*/  LDC R2, c[0x0][0x3b8] ;  /* 0x0000ee00ff027b82 */ /* 0x006e620000000800 */
[----:B------:R-:W-:Y:S07]  /*0c20*/  WARPSYNC.ALL ;  /* 0x0000000000007948 */ /* 0x000fee0003800000 */
[----:B------:R-:W-:Y:S01]  /*0c30*/  BAR.SYNC.DEFER_BLOCKING 0x0 ;  /* 0x0000000000007b1d */ /* 0x000fe20000010000 */
[----:B-1----:R-:W-:-:S13]  /*0c40*/  ISETP.GE.AND P0, PT, R26, R2, PT ;  /* 0x000000021a00720c */ /* 0x002fda0003f06270 */
[----:B------:R-:W-:Y:S05]  /*0c50*/  @P0 EXIT ;  /* 0x000000000000094d */ /* 0x000fea0003800000 */
[----:B------:R-:W1:Y:S01]  /*0c60*/  I2F.U32.RP R9, UR9 ;  /* 0x0000000900097d06 */ /* 0x000e620008209000 */
[----:B------:R-:W-:Y:S01]  /*0c70*/  IADD3 R7, PT, PT, R26, UR9, RZ ;  /* 0x000000091a077c10 */ /* 0x000fe2000fffe0ff */
[----:B------:R-:W2:Y:S01]  /*0c80*/  S2UR UR8, SR_CgaCtaId ;  /* 0x00000000000879c3 */ /* 0x000ea20000008800 */
[----:B------:R-:W-:Y:S01]  /*0c90*/  ISETP.NE.U32.AND P2, PT, RZ, UR9, PT ;  /* 0x00000009ff007c0c */ /* 0x000fe2000bf45070 */
[----:B------:R-:W-:Y:S01]  /*0ca0*/  UMOV UR7, 0x400 ;  /* 0x0000040000077882 */ /* 0x000fe20000000000 */
[CC--:B------:R-:W-:Y:S01]  /*0cb0*/  ISETP.GE.U32.AND P0, PT, R7.reuse, R2.reuse, PT ;  /* 0x000000020700720c */ /* 0x0c0fe20003f06070 */
[----:B------:R-:W3:Y:S01]  /*0cc0*/  LDCU.64 UR22, c[0x0][0x390] ;  /* 0x00007200ff1677ac */ /* 0x000ee20008000a00 */
[----:B0-----:R-:W-:Y:S01]  /*0cd0*/  VIMNMX.U32 R6, PT, PT, R7, R2, !PT ;  /* 0x0000000207067248 */ /* 0x001fe20007fe0000 */
[----:B------:R-:W-:Y:S01]  /*0ce0*/  BSSY.RECONVERGENT B0, `(.L_x_142) ;  /* 0x0000053000007945 */ /* 0x000fe20003800200 */
[----:B------:R-:W-:-:S04]  /*0cf0*/  SEL R8, RZ, 0x1, P0 ;  /* 0x00000001ff087807 */ /* 0x000fc80000000000 */
[----:B------:R-:W-:Y:S01]  /*0d00*/  IADD3 R6, PT, PT, R6, -R7, -R8 ;  /* 0x8000000706067210 */ /* 0x000fe20007ffe808 */
[----:B-1----:R-:W0:Y:S01]  /*0d10*/  MUFU.RCP R9, R9 ;  /* 0x0000000900097308 */ /* 0x002e220000001000 */
[----:B--2---:R-:W-:Y:S01]  /*0d20*/  ULEA UR7, UR8, UR7, 0x18 ;  /* 0x0000000708077291 */ /* 0x004fe2000f8ec0ff */
[----:B0-----:R-:W-:-:S06]  /*0d30*/  VIADD R4, R9, 0xffffffe ;  /* 0x0ffffffe09047836 */ /* 0x001fcc0000000000 */
[----:B------:R0:W1:Y:S02]  /*0d40*/  F2I.FTZ.U32.TRUNC.NTZ R5, R4 ;  /* 0x0000000400057305 */ /* 0x000064000021f000 */
[----:B0-----:R-:W-:Y:S02]  /*0d50*/  IMAD.MOV.U32 R4, RZ, RZ, RZ ;  /* 0x000000ffff047224 */ /* 0x001fe400078e00ff */
        /* <DEDUP_REMOVED lines=21> */
[----:B------:R-:W-:Y:S01]  /*0eb0*/  IMAD.U32 R8, RZ, RZ, UR12 ;  /* 0x0000000cff087e24 */ /* 0x000fe2000f8e00ff */
[----:B------:R-:W2:Y:S01]  /*0ec0*/  LDCU.128 UR16, c[0x0][0x3a0] ;  /* 0x00007400ff1077ac */ /* 0x000ea20008000c00 */
[----:B------:R-:W-:Y:S01]  /*0ed0*/  VIADD R11, R5, 0x1 ;  /* 0x00000001050b7836 */ /* 0x000fe20000000000 */
[C---:B------:R-:W-:Y:S01]  /*0ee0*/  SHF.L.U64.HI R27, R0.reuse, 0x1, R3 ;  /* 0x00000001001b7819 */ /* 0x040fe20000010203 */
[----:B------:R-:W-:Y:S01]  /*0ef0*/  IMAD.SHL.U32 R10, R0, 0x2, RZ ;  /* 0x00000002000a7824 */ /* 0x000fe200078e00ff */
[----:B------:R-:W3:Y:S01]  /*0f00*/  LDCU.64 UR14, c[0x0][0x398] ;  /* 0x00007300ff0e77ac */ /* 0x000ee20008000a00 */
[----:B------:R-:W-:Y:S01]  /*0f10*/  IMAD.WIDE.U32 R12, R26, 0x2, RZ ;  /* 0x000000021a0c7825 */ /* 0x000fe200078e00ff */
[----:B------:R-:W-:Y:S01]  /*0f20*/  LOP3.LUT R24, R11, 0x3, RZ, 0xc0, !PT ;  /* 0x000000030b187812 */ /* 0x000fe200078ec0ff */
[----:B------:R-:W-:Y:S01]  /*0f30*/  BSSY.RECONVERGENT B1, `(.L_x_143) ;  /* 0x000002d000017945 */ /* 0x000fe20003800200 */
[----:B-1----:R-:W-:-:S04]  /*0f40*/  LEA R6, P0, R6, UR20, 0x1 ;  /* 0x0000001406067c11 */ /* 0x002fc8000f8008ff */
[----:B------:R-:W-:Y:S02]  /*0f50*/  LEA.HI.X R7, R7, UR21, R8, 0x1, P0 ;  /* 0x0000001507077c11 */ /* 0x000fe400080f0c08 */
[C---:B--2---:R-:W-:Y:S02]  /*0f60*/  IADD3 R8, P1, PT, R10.reuse, UR16, RZ ;  /* 0x000000100a087c10 */ /* 0x044fe4000ff3e0ff */
[C---:B------:R-:W-:Y:S02]  /*0f70*/  IADD3 R9, P2, PT, R10.reuse, UR18, RZ ;  /* 0x000000120a097c10 */ /* 0x040fe4000ff5e0ff */
[----:B---3--:R-:W-:Y:S02]  /*0f80*/  IADD3 R10, P0, PT, R10, UR14, RZ ;  /* 0x0000000e0a0a7c10 */ /* 0x008fe4000ff1e0ff */
[C---:B------:R-:W-:Y:S01]  /*0f90*/  IADD3.X R11, PT, PT, R27.reuse, UR17, RZ, P1, !PT ;  /* 0x000000111b0b7c10 */ /* 0x040fe20008ffe4ff */
[----:B0-----:R-:W-:Y:S01]  /*0fa0*/  IMAD R26, R24, UR9, R15 ;  /* 0x00000009181a7c24 */ /* 0x001fe2000f8e020f */
[----:B------:R-:W-:-:S02]  /*0fb0*/  IADD3.X R25, PT, PT, R27, UR19, RZ, P2, !PT ;  /* 0x000000131b197c10 */ /* 0x000fc400097fe4ff */
[----:B------:R-:W-:Y:S02]  /*0fc0*/  IADD3.X R27, PT, PT, R27, UR15, RZ, P0, !PT ;  /* 0x0000000f1b1b7c10 */ /* 0x000fe400087fe4ff */
[----:B------:R-:W-:-:S07]  /*0fd0*/  IADD3 R24, PT, PT, -R24, RZ, RZ ;  /* 0x000000ff18187210 */ /* 0x000fce0007ffe1ff */
.L_x_144:
[C---:B------:R-:W-:Y:S02]  /*0fe0*/  IADD3 R20, P0, PT, R12.reuse, UR4, RZ ;  /* 0x000000040c147c10 */ /* 0x040fe4000ff1e0ff */
[C---:B0-----:R-:W-:Y:S02]  /*0ff0*/  IADD3 R14, P1, PT, R12.reuse, UR22, RZ ;  /* 0x000000160c0e7c10 */ /* 0x041fe4000ff3e0ff */
[C---:B------:R-:W-:Y:S02]  /*1000*/  IADD3.X R21, PT, PT, R13.reuse, UR5, RZ, P0, !PT ;  /* 0x000000050d157c10 */ /* 0x040fe400087fe4ff */
[C---:B------:R-:W-:Y:S02]  /*1010*/  IADD3 R16, P0, PT, R12.reuse, R10, RZ ;  /* 0x0000000a0c107210 */ /* 0x040fe40007f1e0ff */
[C---:B------:R-:W-:Y:S01]  /*1020*/  IADD3.X R15, PT, PT, R13.reuse, UR23, RZ, P1, !PT ;  /* 0x000000170d0f7c10 */ /* 0x040fe20008ffe4ff */
[----:B------:R-:W2:Y:S01]  /*1030*/  LDG.E.U16.CONSTANT R20, desc[UR10][R20.64] ;  /* 0x0000000a14147981 */ /* 0x000ea2000c1e9500 */
[C---:B------:R-:W-:Y:S01]  /*1040*/  IADD3 R18, P1, PT, R12.reuse, R8, RZ ;  /* 0x000000080c127210 */ /* 0x040fe20007f3e0ff */
[C---:B------:R-:W-:Y:S01]  /*1050*/  IMAD.X R17, R13.reuse, 0x1, R27, P0 ;  /* 0x000000010d117824 */ /* 0x040fe200000e061b */
[----:B------:R-:W-:Y:S01]  /*1060*/  IADD3 R22, P0, PT, R12, R9, RZ ;  /* 0x000000090c167210 */ /* 0x000fe20007f1e0ff */
[----:B------:R-:W3:Y:S02]  /*1070*/  LDG.E.U16.CONSTANT R14, desc[UR10][R14.64] ;  /* 0x0000000a0e0e7981 */ /* 0x000ee4000c1e9500 */
[----:B------:R-:W-:-:S02]  /*1080*/  IMAD.X R19, R13, 0x1, R11, P1 ;  /* 0x000000010d137824 */ /* 0x000fc400008e060b */
[----:B------:R0:W4:Y:S01]  /*1090*/  LDG.E.U16.CONSTANT R16, desc[UR10][R16.64] ;  /* 0x0000000a10107981 */ /* 0x000122000c1e9500 */
[----:B------:R-:W-:-:S03]  /*10a0*/  IMAD.X R23, R13, 0x1, R25, P0 ;  /* 0x000000010d177824 */ /* 0x000fc600000e0619 */
[----:B------:R-:W5:Y:S04]  /*10b0*/  LDG.E.U16.CONSTANT R18, desc[UR10][R18.64] ;  /* 0x0000000a12127981 */ /* 0x000f68000c1e9500 */
[----:B------:R-:W5:Y:S01]  /*10c0*/  LDG.E.U16.CONSTANT R22, desc[UR10][R22.64] ;  /* 0x0000000a16167981 */ /* 0x000f62000c1e9500 */
[----:B------:R-:W-:Y:S02]  /*10d0*/  VIADD R24, R24, 0x1 ;  /* 0x0000000118187836 */ /* 0x000fe40000000000 */
[----:B0-----:R-:W-:Y:S01]  /*10e0*/  IMAD.U32 R17, RZ, RZ, UR9 ;  /* 0x00000009ff117e24 */ /* 0x001fe2000f8e00ff */
[----:B--2---:R-:W-:Y:S01]  /*10f0*/  SHF.L.U32 R29, R20, 0x10, RZ ;  /* 0x00000010141d7819 */ /* 0x004fe200000006ff */
[----:B---3--:R-:W-:-:S04]  /*1100*/  IMAD.U32 R20, R14, 0x10000, RZ ;  /* 0x000100000e147824 */ /* 0x008fc800078e00ff */
[----:B------:R-:W-:Y:S01]  /*1110*/  FMUL R29, R4, R29 ;  /* 0x0000001d041d7220 */ /* 0x000fe20000400000 */
[----:B----4-:R-:W-:-:S03]  /*1120*/  IMAD.U32 R21, R16, 0x10000, RZ ;  /* 0x0001000010157824 */ /* 0x010fc600078e00ff */
[----:B------:R-:W-:Y:S01]  /*1130*/  FMUL R29, R29, R20 ;  /* 0x000000141d1d7220 */ /* 0x000fe20000400000 */
[----:B-----5:R-:W-:Y:S02]  /*1140*/  IMAD.U32 R14, R18, 0x10000, RZ ;  /* 0x00010000120e7824 */ /* 0x020fe400078e00ff */
[----:B------:R-:W-:Y:S01]  /*1150*/  FADD R21, R21, 1 ;  /* 0x3f80000015157421 */ /* 0x000fe20000000000 */
[----:B------:R-:W-:-:S03]  /*1160*/  SHF.L.U32 R15, R22, 0x10, RZ ;  /* 0x00000010160f7819 */ /* 0x000fc600000006ff */
[----:B------:R-:W-:-:S04]  /*1170*/  FFMA R14, R29, R21, R14 ;  /* 0x000000151d0e7223 */ /* 0x000fc8000000000e */
[----:B------:R-:W-:Y:S01]  /*1180*/  FMUL R15, R15, R14 ;  /* 0x0000000e0f0f7220 */ /* 0x000fe20000400000 */
[----:B------:R-:W-:-:S04]  /*1190*/  IADD3 R14, P0, PT, R12, R6, RZ ;  /* 0x000000060c0e7210 */ /* 0x000fc80007f1e0ff */
[----:B------:R-:W-:Y:S01]  /*11a0*/  F2FP.BF16.F32.PACK_AB R16, RZ, R15 ;  /* 0x0000000fff10723e */ /* 0x000fe200000010ff */
[----:B------:R-:W-:Y:S01]  /*11b0*/  IMAD.X R15, R13, 0x1, R7, P0 ;  /* 0x000000010d0f7824 */ /* 0x000fe200000e0607 */
[----:B------:R-:W-:Y:S01]  /*11c0*/  ISETP.NE.AND P0, PT, R24, RZ, PT ;  /* 0x000000ff1800720c */ /* 0x000fe20003f05270 */
[----:B------:R-:W-:-:S03]  /*11d0*/  IMAD.WIDE.U32 R12, R17, 0x2, R12 ;  /* 0x00000002110c7825 */ /* 0x000fc600078e000c */
[----:B------:R0:W-:Y:S09]  /*11e0*/  STG.E.U16 desc[UR10][R14.64], R16 ;  /* 0x000000100e007986 */ /* 0x0001f2000c10150a */
[----:B------:R-:W-:Y:S05]  /*11f0*/  @P0 BRA `(.L_x_144) ;  /* 0xfffffffc00780947 */ /* 0x000fea000383ffff */
[----:B------:R-:W-:Y:S05]  /*1200*/  BSYNC.RECONVERGENT B1 ;  /* 0x0000000000017941 */ /* 0x000fea0003800200 */
.L_x_143:
[----:B------:R-:W-:Y:S05]  /*1210*/  BSYNC.RECONVERGENT B0 ;  /* 0x0000000000007941 */ /* 0x000fea0003800200 */
.L_x_142:
[----:B------:R-:W1:Y:S01]  /*1220*/  LDC.64 R6, c[0x0][0x390] ;  /* 0x0000e400ff067b82 */ /* 0x000e620000000a00 */
[----:B------:R-:W-:Y:S01]  /*1230*/  ISETP.GE.U32.AND P0, PT, R5, 0x3, PT ;  /* 0x000000030500780c */ /* 0x000fe20003f06070 */
[----:B------:R-:W2:Y:S01]  /*1240*/  LDCU.64 UR14, c[0x0][0x398] ;  /* 0x00007300ff0e77ac */ /* 0x000ea20008000a00 */
[----:B------:R-:W3:Y:S01]  /*1250*/  LDCU.64 UR20, c[0x0][0x380] ;  /* 0x00007000ff1477ac */ /* 0x000ee20008000a00 */
[----:B------:R-:W4:Y:S10]  /*1260*/  LDCU.128 UR16, c[0x0][0x3a0] ;  /* 0x00007400ff1077ac */ /* 0x000f340008000c00 */
[----:B--234-:R-:W-:Y:S05]  /*1270*/  @!P0 EXIT ;  /* 0x000000000000894d */ /* 0x01cfea0003800000 */
[----:B------:R-:W-:Y:S01]  /*1280*/  BSSY.RECONVERGENT B0, `(.L_x_145) ;  /* 0x000008f000007945 */ /* 0x000fe20003800200 */
.L_x_146:
[----:B------:R-:W-:Y:S01]  /*1290*/  HFMA2 R25, -RZ, RZ, 0, 1.1920928955078125e-07 ;  /* 0x00000002ff197431 */ /* 0x000fe200000001ff */
[----:B------:R-:W-:Y:S01]  /*12a0*/  IADD3 R13, P0, PT, R0, R26, RZ ;  /* 0x0000001a000d7210 */ /* 0x000fe20007f1e0ff */
[----:B-1----:R-:W-:-:S04]  /*12b0*/  IMAD.WIDE.U32 R20, R26, 0x2, R6 ;  /* 0x000000021a147825 */ /* 0x002fc800078e0006 */
[----:B------:R-:W-:Y:S02]  /*12c0*/  IMAD.X R8, RZ, RZ, R3, P0 ;  /* 0x000000ffff087224 */ /* 0x000fe400000e0603 */
[C---:B------:R-:W-:Y:S02]  /*12d0*/  IMAD.SHL.U32 R28, R13.reuse, 0x2, RZ ;  /* 0x000000020d1c7824 */ /* 0x040fe400078e00ff */
[C---:B------:R-:W-:Y:S01]  /*12e0*/  VIADD R17, R26.reuse, UR9 ;  /* 0x000000091a117c36 */ /* 0x040fe20008000000 */
[----:B------:R-:W-:Y:S01]  /*12f0*/  SHF.L.U64.HI R13, R13, 0x1, R8 ;  /* 0x000000010d0d7819 */ /* 0x000fe20000010208 */
[----:B------:R-:W-:Y:S01]  /*1300*/  IMAD.WIDE.U32 R24, R26, R25, UR4 ;  /* 0x000000041a187e25 */ /* 0x000fe2000f8e0019 */
[C---:B------:R-:W-:Y:S01]  /*1310*/  IADD3 R18, P0, PT, R28.reuse, UR14, RZ ;  /* 0x0000000e1c127c10 */ /* 0x040fe2000ff1e0ff */
[----:B------:R-:W2:Y:S01]  /*1320*/  LDG.E.U16.CONSTANT R20, desc[UR10][R20.64] ;  /* 0x0000000a14147981 */ /* 0x000ea2000c1e9500 */
[----:B------:R-:W-:Y:S02]  /*1330*/  IADD3 R8, P1, PT, R28, UR16, RZ ;  /* 0x000000101c087c10 */ /* 0x000fe4000ff3e0ff */
[----:B------:R-:W-:Y:S01]  /*1340*/  IADD3.X R19, PT, PT, R13, UR15, RZ, P0, !PT ;  /* 0x0000000f0d137c10 */ /* 0x000fe200087fe4ff */
[----:B------:R1:W3:Y:S01]  /*1350*/  LDG.E.U16.CONSTANT R24, desc[UR10][R24.64] ;  /* 0x0000000a18187981 */ /* 0x0002e2000c1e9500 */
[----:B------:R-:W-:-:S02]  /*1360*/  MOV R22, 0x2 ;  /* 0x0000000200167802 */ /* 0x000fc40000000f00 */
[----:B------:R-:W-:Y:S01]  /*1370*/  IADD3 R27, P0, PT, R0, R17, RZ ;  /* 0x00000011001b7210 */ /* 0x000fe20007f1e0ff */
[----:B0-----:R-:W4:Y:S01]  /*1380*/  LDG.E.U16.CONSTANT R15, desc[UR10][R18.64] ;  /* 0x0000000a120f7981 */ /* 0x001f22000c1e9500 */
[----:B------:R-:W-:Y:S01]  /*1390*/  IADD3.X R9, PT, PT, R13, UR17, RZ, P1, !PT ;  /* 0x000000110d097c10 */ /* 0x000fe20008ffe4ff */
[----:B------:R-:W-:-:S04]  /*13a0*/  IMAD.WIDE.U32 R22, R17, R22, UR4 ;  /* 0x0000000411167e25 */ /* 0x000fc8000f8e0016 */
[----:B------:R-:W-:Y:S01]  /*13b0*/  IMAD.X R12, RZ, RZ, R3, P0 ;  /* 0x000000ffff0c7224 */ /* 0x000fe200000e0603 */
[----:B------:R0:W5:Y:S01]  /*13c0*/  LDG.E.U16.CONSTANT R14, desc[UR10][R8.64] ;  /* 0x0000000a080e7981 */ /* 0x000162000c1e9500 */
[----:B-1----:R-:W-:Y:S02]  /*13d0*/  IMAD.SHL.U32 R25, R27, 0x2, RZ ;  /* 0x000000021b197824 */ /* 0x002fe400078e00ff */
[----:B------:R-:W-:Y:S01]  /*13e0*/  IMAD.WIDE.U32 R10, R17, 0x2, R6 ;  /* 0x00000002110a7825 */ /* 0x000fe200078e0006 */
[----:B------:R1:W5:Y:S01]  /*13f0*/  LDG.E.U16.CONSTANT R5, desc[UR10][R22.64] ;  /* 0x0000000a16057981 */ /* 0x000362000c1e9500 */
[----:B------:R-:W-:-:S03]  /*1400*/  SHF.L.U64.HI R27, R27, 0x1, R12 ;  /* 0x000000011b1b7819 */ /* 0x000fc6000001020c */
[----:B------:R1:W5:Y:S01]  /*1410*/  LDG.E.U16.CONSTANT R16, desc[UR10][R10.64] ;  /* 0x0000000a0a107981 */ /* 0x000362000c1e9500 */
[C---:B0-----:R-:W-:Y:S02]  /*1420*/  IADD3 R8, P0, PT, R25.reuse, UR14, RZ ;  /* 0x0000000e19087c10 */ /* 0x041fe4000ff1e0ff */
[----:B------:R-:W-:Y:S02]  /*1430*/  IADD3 R18, P1, PT, R25, UR16, RZ ;  /* 0x0000001019127c10 */ /* 0x000fe4000ff3e0ff */
[C---:B------:R-:W-:Y:S02]  /*1440*/  IADD3.X R9, PT, PT, R27.reuse, UR15, RZ, P0, !PT ;  /* 0x0000000f1b097c10 */ /* 0x040fe400087fe4ff */
[----:B------:R-:W-:-:S03]  /*1450*/  IADD3.X R19, PT, PT, R27, UR17, RZ, P1, !PT ;  /* 0x000000111b137c10 */ /* 0x000fc60008ffe4ff */
[----:B------:R0:W5:Y:S04]  /*1460*/  LDG.E.U16.CONSTANT R21, desc[UR10][R8.64] ;  /* 0x0000000a08157981 */ /* 0x000168000c1e9500 */
[----:B------:R-:W5:Y:S01]  /*1470*/  LDG.E.U16.CONSTANT R12, desc[UR10][R18.64] ;  /* 0x0000000a120c7981 */ /* 0x000f62000c1e9500 */
[----:B------:R-:W-:Y:S02]  /*1480*/  IADD3 R28, P0, PT, R28, UR18, RZ ;  /* 0x000000121c1c7c10 */ /* 0x000fe4000ff1e0ff */
[----:B-1----:R-:W-:Y:S02]  /*1490*/  IADD3 R22, P1, PT, R25, UR18, RZ ;  /* 0x0000001219167c10 */ /* 0x002fe4000ff3e0ff */
[----:B------:R-:W-:Y:S01]  /*14a0*/  IADD3.X R29, PT, PT, R13, UR19, RZ, P0, !PT ;  /* 0x000000130d1d7c10 */ /* 0x000fe200087fe4ff */
[----:B------:R-:W-:Y:S01]  /*14b0*/  IMAD.MOV.U32 R10, RZ, RZ, 0x2 ;  /* 0x00000002ff0a7424 */ /* 0x000fe200078e00ff */
[----:B------:R-:W-:-:S03]  /*14c0*/  IADD3 R25, PT, PT, R17, UR9, RZ ;  /* 0x0000000911197c10 */ /* 0x000fc6000fffe0ff */
[----:B------:R-:W5:Y:S02]  /*14d0*/  LDG.E.U16.CONSTANT R13, desc[UR10][R28.64] ;  /* 0x0000000a1c0d7981 */ /* 0x000f64000c1e9500 */
[----:B------:R-:W-:-:S04]  /*14e0*/  IMAD.WIDE.U32 R10, R25, R10, UR4 ;  /* 0x00000004190a7e25 */ /* 0x000fc8000f8e000a */
[----:B0-----:R-:W-:Y:S01]  /*14f0*/  IMAD.WIDE.U32 R8, R25, 0x2, R6 ;  /* 0x0000000219087825 */ /* 0x001fe200078e0006 */
[----:B------:R-:W5:Y:S01]  /*1500*/  LDG.E.U16.CONSTANT R19, desc[UR10][R10.64] ;  /* 0x0000000a0a137981 */ /* 0x000f62000c1e9500 */
[----:B------:R-:W-:-:S03]  /*1510*/  IADD3.X R23, PT, PT, R27, UR19, RZ, P1, !PT ;  /* 0x000000131b177c10 */ /* 0x000fc60008ffe4ff */
[----:B------:R-:W5:Y:S04]  /*1520*/  LDG.E.U16.CONSTANT R18, desc[UR10][R8.64] ;  /* 0x0000000a08127981 */ /* 0x000f68000c1e9500 */
[----:B------:R0:W5:Y:S02]  /*1530*/  LDG.E.U16.CONSTANT R23, desc[UR10][R22.64] ;  /* 0x0000000a16177981 */ /* 0x000164000c1e9500 */
[----:B0-----:R-:W-:-:S05]  /*1540*/  IADD3 R22, P0, PT, R0, R25, RZ ;  /* 0x0000001900167210 */ /* 0x001fca0007f1e0ff */
[----:B------:R-:W-:Y:S01]  /*1550*/  IMAD.X R29, RZ, RZ, R3, P0 ;  /* 0x000000ffff1d7224 */ /* 0x000fe200000e0603 */
[----:B------:R-:W-:Y:S01]  /*1560*/  IADD3 R9, PT, PT, R25, UR9, RZ ;  /* 0x0000000919097c10 */ /* 0x000fe2000fffe0ff */
[----:B---3--:R-:W-:Y:S02]  /*1570*/  IMAD.U32 R27, R24, 0x10000, RZ ;  /* 0x00010000181b7824 */ /* 0x008fe400078e00ff */
[----:B--2---:R-:W-:Y:S01]  /*1580*/  IMAD.U32 R24, R20, 0x10000, RZ ;  /* 0x0001000014187824 */ /* 0x004fe200078e00ff */
[----:B------:R-:W-:Y:S01]  /*1590*/  SHF.L.U32 R20, R22, 0x1, RZ ;  /* 0x0000000116147819 */ /* 0x000fe200000006ff */
[----:B------:R-:W-:Y:S01]  /*15a0*/  FMUL R27, R4, R27 ;  /* 0x0000001b041b7220 */ /* 0x000fe20000400000 */
[----:B----4-:R-:W-:Y:S01]  /*15b0*/  IMAD.U32 R15, R15, 0x10000, RZ ;  /* 0x000100000f0f7824 */ /* 0x010fe200078e00ff */
[----:B------:R-:W-:Y:S02]  /*15c0*/  SHF.L.U64.HI R22, R22, 0x1, R29 ;  /* 0x0000000116167819 */ /* 0x000fe4000001021d */
[----:B------:R-:W-:Y:S01]  /*15d0*/  FMUL R24, R27, R24 ;  /* 0x000000181b187220 */ /* 0x000fe20000400000 */
[----:B------:R-:W-:Y:S01]  /*15e0*/  IADD3 R10, P0, PT, R20, UR14, RZ ;  /* 0x0000000e140a7c10 */ /* 0x000fe2000ff1e0ff */
[----:B------:R-:W-:Y:S01]  /*15f0*/  FADD R15, R15, 1 ;  /* 0x3f8000000f0f7421 */ /* 0x000fe20000000000 */
[----:B-----5:R-:W-:Y:S01]  /*1600*/  IMAD.U32 R27, R14, 0x10000, RZ ;  /* 0x000100000e1b7824 */ /* 0x020fe200078e00ff */
[----:B------:R-:W-:Y:S01]  /*1610*/  IADD3 R14, P1, PT, R20, UR16, RZ ;  /* 0x00000010140e7c10 */ /* 0x000fe2000ff3e0ff */
[----:B------:R-:W-:Y:S01]  /*1620*/  IMAD.U32 R29, R5, 0x10000, RZ ;  /* 0x00010000051d7824 */ /* 0x000fe200078e00ff */
[----:B------:R-:W-:Y:S01]  /*1630*/  IADD3.X R11, PT, PT, R22, UR15, RZ, P0, !PT ;  /* 0x0000000f160b7c10 */ /* 0x000fe200087fe4ff */
[----:B------:R-:W-:Y:S01]  /*1640*/  FFMA R27, R24, R15, R27 ;  /* 0x0000000f181b7223 */ /* 0x000fe2000000001b */
[----:B------:R-:W-:Y:S01]  /*1650*/  IADD3 R24, P0, PT, R0, R9, RZ ;  /* 0x0000000900187210 */ /* 0x000fe20007f1e0ff */
[----:B------:R-:W-:-:S02]  /*1660*/  IMAD.U32 R28, R16, 0x10000, RZ ;  /* 0x00010000101c7824 */ /* 0x000fc400078e00ff */
[----:B------:R-:W-:Y:S01]  /*1670*/  FMUL R16, R4, R29 ;  /* 0x0000001d04107220 */ /* 0x000fe20000400000 */
[----:B------:R-:W-:Y:S01]  /*1680*/  IADD3.X R15, PT, PT, R22, UR17, RZ, P1, !PT ;  /* 0x00000011160f7c10 */ /* 0x000fe20008ffe4ff */
[----:B------:R0:W2:Y:S01]  /*1690*/  LDG.E.U16.CONSTANT R5, desc[UR10][R10.64] ;  /* 0x0000000a0a057981 */ /* 0x0000a2000c1e9500 */
[----:B------:R-:W-:Y:S01]  /*16a0*/  IADD3 R20, P1, PT, R20, UR18, RZ ;  /* 0x0000001214147c10 */ /* 0x000fe2000ff3e0ff */
[----:B------:R-:W-:Y:S01]  /*16b0*/  FMUL R16, R16, R28 ;  /* 0x0000001c10107220 */ /* 0x000fe20000400000 */
[----:B------:R-:W-:Y:S01]  /*16c0*/  IMAD.X R29, RZ, RZ, R3, P0 ;  /* 0x000000ffff1d7224 */ /* 0x000fe200000e0603 */
[----:B------:R1:W3:Y:S01]  /*16d0*/  LDG.E.U16.CONSTANT R8, desc[UR10][R14.64] ;  /* 0x0000000a0e087981 */ /* 0x0002e2000c1e9500 */
[----:B------:R-:W-:Y:S01]  /*16e0*/  IMAD.U32 R28, R21, 0x10000, RZ ;  /* 0x00010000151c7824 */ /* 0x000fe200078e00ff */
[----:B------:R-:W-:Y:S02]  /*16f0*/  IADD3.X R21, PT, PT, R22, UR19, RZ, P1, !PT ;  /* 0x0000001316157c10 */ /* 0x000fe40008ffe4ff */
[----:B------:R-:W-:Y:S01]  /*1700*/  SHF.L.U32 R22, R24, 0x1, RZ ;  /* 0x0000000118167819 */ /* 0x000fe200000006ff */
[----:B------:R-:W-:Y:S01]  /*1710*/  FADD R28, R28, 1 ;  /* 0x3f8000001c1c7421 */ /* 0x000fe20000000000 */
[----:B0-----:R-:W-:Y:S01]  /*1720*/  SHF.L.U64.HI R10, R24, 0x1, R29 ;  /* 0x00000001180a7819 */ /* 0x001fe2000001021d */
[----:B------:R-:W-:Y:S01]  /*1730*/  IMAD.U32 R29, R12, 0x10000, RZ ;  /* 0x000100000c1d7824 */ /* 0x000fe200078e00ff */
[----:B------:R-:W-:Y:S01]  /*1740*/  IADD3 R26, P0, PT, R26, UR6, RZ ;  /* 0x000000061a1a7c10 */ /* 0x000fe2000ff1e0ff */
[----:B------:R0:W4:Y:S01]  /*1750*/  LDG.E.U16.CONSTANT R11, desc[UR10][R20.64] ;  /* 0x0000000a140b7981 */ /* 0x000122000c1e9500 */
[----:B-1----:R-:W-:Y:S01]  /*1760*/  IADD3 R14, P1, PT, R22, UR14, RZ ;  /* 0x0000000e160e7c10 */ /* 0x002fe2000ff3e0ff */
[----:B------:R-:W-:-:S02]  /*1770*/  FFMA R28, R16, R28, R29 ;  /* 0x0000001c101c7223 */ /* 0x000fc4000000001d */
[----:B------:R-:W-:Y:S01]  /*1780*/  IMAD.X R29, RZ, RZ, UR12, P0 ;  /* 0x0000000cff1d7e24 */ /* 0x000fe200080e06ff */
[----:B------:R-:W-:Y:S02]  /*1790*/  IADD3.X R15, PT, PT, R10, UR15, RZ, P1, !PT ;  /* 0x0000000f0a0f7c10 */ /* 0x000fe40008ffe4ff */
[C---:B------:R-:W-:Y:S02]  /*17a0*/  LEA R16, P0, R26.reuse, UR20, 0x1 ;  /* 0x000000141a107c11 */ /* 0x040fe4000f8008ff */
[----:B------:R-:W-:Y:S02]  /*17b0*/  IADD3 R24, P1, PT, R17, UR6, RZ ;  /* 0x0000000611187c10 */ /* 0x000fe4000ff3e0ff */
[----:B------:R-:W-:Y:S02]  /*17c0*/  LEA.HI.X R17, R26, UR21, R29, 0x1, P0 ;  /* 0x000000151a117c11 */ /* 0x000fe400080f0c1d */
[C---:B------:R-:W-:Y:S01]  /*17d0*/  LEA R12, P0, R24.reuse, UR20, 0x1 ;  /* 0x00000014180c7c11 */ /* 0x040fe2000f8008ff */
[----:B------:R-:W-:Y:S01]  /*17e0*/  IMAD.X R29, RZ, RZ, UR12, P1 ;  /* 0x0000000cff1d7e24 */ /* 0x000fe200088e06ff */
[----:B0-----:R-:W-:Y:S01]  /*17f0*/  SHF.L.U32 R20, R13, 0x10, RZ ;  /* 0x000000100d147819 */ /* 0x001fe200000006ff */
[----:B------:R0:W5:Y:S03]  /*1800*/  LDG.E.U16.CONSTANT R26, desc[UR10][R14.64] ;  /* 0x0000000a0e1a7981 */ /* 0x000166000c1e9500 */
[----:B------:R-:W-:-:S02]  /*1810*/  LEA.HI.X R13, R24, UR21, R29, 0x1, P0 ;  /* 0x00000015180d7c11 */ /* 0x000fc400080f0c1d */
[----:B------:R-:W-:Y:S01]  /*1820*/  IADD3 R25, P0, PT, R25, UR6, RZ ;  /* 0x0000000619197c10 */ /* 0x000fe2000ff1e0ff */
[----:B------:R-:W-:Y:S01]  /*1830*/  FMUL R27, R20, R27 ;  /* 0x0000001b141b7220 */ /* 0x000fe20000400000 */
[----:B------:R-:W-:Y:S01]  /*1840*/  SHF.L.U32 R19, R19, 0x10, RZ ;  /* 0x0000001013137819 */ /* 0x000fe200000006ff */
[----:B------:R-:W-:Y:S02]  /*1850*/  IMAD.MOV.U32 R24, RZ, RZ, 0x2 ;  /* 0x00000002ff187424 */ /* 0x000fe400078e00ff */
[----:B------:R-:W-:Y:S01]  /*1860*/  IMAD.X R20, RZ, RZ, UR12, P0 ;  /* 0x0000000cff147e24 */ /* 0x000fe200080e06ff */
[C---:B0-----:R-:W-:Y:S01]  /*1870*/  LEA R14, P0, R25.reuse, UR20, 0x1 ;  /* 0x00000014190e7c11 */ /* 0x041fe2000f8008ff */
[----:B------:R-:W-:Y:S02]  /*1880*/  IMAD.U32 R18, R18, 0x10000, RZ ;  /* 0x0001000012127824 */ /* 0x000fe400078e00ff */
[----:B------:R-:W-:Y:S01]  /*1890*/  FMUL R19, R4, R19 ;  /* 0x0000001304137220 */ /* 0x000fe20000400000 */
[----:B------:R-:W-:Y:S01]  /*18a0*/  LEA.HI.X R15, R25, UR21, R20, 0x1, P0 ;  /* 0x00000015190f7c11 */ /* 0x000fe200080f0c14 */
[----:B------:R-:W-:-:S04]  /*18b0*/  IMAD.WIDE.U32 R24, R9, R24, UR4 ;  /* 0x0000000409187e25 */ /* 0x000fc8000f8e0018 */
[----:B------:R-:W-:Y:S01]  /*18c0*/  FMUL R29, R19, R18 ;  /* 0x00000012131d7220 */ /* 0x000fe20000400000 */
[----:B------:R-:W-:Y:S01]  /*18d0*/  IADD3 R18, P0, PT, R22, UR16, RZ ;  /* 0x0000001016127c10 */ /* 0x000fe2000ff1e0ff */
[----:B------:R-:W-:Y:S01]  /*18e0*/  IMAD.WIDE.U32 R20, R9, 0x2, R6 ;  /* 0x0000000209147825 */ /* 0x000fe200078e0006 */
[----:B------:R-:W5:Y:S02]  /*18f0*/  LDG.E.U16.CONSTANT R24, desc[UR10][R24.64] ;  /* 0x0000000a18187981 */ /* 0x000f64000c1e9500 */
[----:B------:R-:W-:Y:S01]  /*1900*/  IADD3.X R19, PT, PT, R10, UR17, RZ, P0, !PT ;  /* 0x000000110a137c10 */ /* 0x000fe200087fe4ff */
[----:B------:R-:W-:Y:S01]  /*1910*/  IMAD.U32 R23, R23, 0x10000, RZ ;  /* 0x0001000017177824 */ /* 0x000fe200078e00ff */
[----:B------:R-:W-:Y:S01]  /*1920*/  IADD3 R22, P0, PT, R22, UR18, RZ ;  /* 0x0000001216167c10 */ /* 0x000fe2000ff1e0ff */
[----:B------:R-:W5:Y:S02]  /*1930*/  LDG.E.U16.CONSTANT R20, desc[UR10][R20.64] ;  /* 0x0000000a14147981 */ /* 0x000f64000c1e9500 */
[----:B------:R-:W-:Y:S01]  /*1940*/  FMUL R28, R23, R28 ;  /* 0x0000001c171c7220 */ /* 0x000fe20000400000 */
[----:B------:R-:W-:Y:S01]  /*1950*/  IADD3.X R23, PT, PT, R10, UR19, RZ, P0, !PT ;  /* 0x000000130a177c10 */ /* 0x000fe200087fe4ff */
[----:B------:R-:W5:Y:S04]  /*1960*/  LDG.E.U16.CONSTANT R18, desc[UR10][R18.64] ;  /* 0x0000000a12127981 */ /* 0x000f68000c1e9500 */
[----:B------:R-:W5:Y:S01]  /*1970*/  LDG.E.U16.CONSTANT R22, desc[UR10][R22.64] ;  /* 0x0000000a16167981 */ /* 0x000f62000c1e9500 */
[----:B------:R-:W-:-:S02]  /*1980*/  F2FP.BF16.F32.PACK_AB R27, RZ, R27 ;  /* 0x0000001bff1b723e */ /* 0x000fc400000010ff */
[----:B------:R-:W-:-:S03]  /*1990*/  F2FP.BF16.F32.PACK_AB R28, RZ, R28 ;  /* 0x0000001cff1c723e */ /* 0x000fc600000010ff */
[----:B------:R0:W-:Y:S04]  /*19a0*/  STG.E.U16 desc[UR10][R16.64], R27 ;  /* 0x0000001b10007986 */ /* 0x0001e8000c10150a */
[----:B------:R0:W-:Y:S01]  /*19b0*/  STG.E.U16 desc[UR10][R12.64], R28 ;  /* 0x0000001c0c007986 */ /* 0x0001e2000c10150a */
[----:B--2---:R-:W-:Y:S02]  /*19c0*/  IMAD.U32 R5, R5, 0x10000, RZ ;  /* 0x0001000005057824 */ /* 0x004fe400078e00ff */
[----:B---3--:R-:W-:Y:S02]  /*19d0*/  IMAD.U32 R8, R8, 0x10000, RZ ;  /* 0x0001000008087824 */ /* 0x008fe400078e00ff */
[----:B------:R-:W-:-:S04]  /*19e0*/  FADD R5, R5, 1 ;  /* 0x3f80000005057421 */ /* 0x000fc80000000000 */
[----:B------:R-:W-:Y:S01]  /*19f0*/  FFMA R8, R29, R5, R8 ;  /* 0x000000051d087223 */ /* 0x000fe20000000008 */
[----:B------:R-:W-:Y:S01]  /*1a00*/  IADD3 R5, P0, PT, R9, UR6, RZ ;  /* 0x0000000609057c10 */ /* 0x000fe2000ff1e0ff */
[----:B----4-:R-:W-:-:S04]  /*1a10*/  IMAD.U32 R11, R11, 0x10000, RZ ;  /* 0x000100000b0b7824 */ /* 0x010fc800078e00ff */
[----:B------:R-:W-:Y:S01]  /*1a20*/  FMUL R8, R11, R8 ;  /* 0x000000080b087220 */ /* 0x000fe20000400000 */
[----:B-----5:R-:W-:-:S04]  /*1a30*/  IMAD.U32 R26, R26, 0x10000, RZ ;  /* 0x000100001a1a7824 */ /* 0x020fc800078e00ff */
[----:B------:R-:W-:Y:S01]  /*1a40*/  FADD R26, R26, 1 ;  /* 0x3f8000001a1a7421 */ /* 0x000fe20000000000 */
[----:B------:R-:W-:Y:S01]  /*1a50*/  IMAD.U32 R10, R24, 0x10000, RZ ;  /* 0x00010000180a7824 */ /* 0x000fe200078e00ff */
[----:B------:R-:W-:-:S03]  /*1a60*/  SHF.L.U32 R25, R20, 0x10, RZ ;  /* 0x0000001014197819 */ /* 0x000fc600000006ff */
[----:B------:R-:W-:Y:S01]  /*1a70*/  FMUL R10, R4, R10 ;  /* 0x0000000a040a7220 */ /* 0x000fe20000400000 */
[----:B------:R-:W-:-:S03]  /*1a80*/  SHF.L.U32 R18, R18, 0x10, RZ ;  /* 0x0000001012127819 */ /* 0x000fc600000006ff */
[----:B------:R-:W-:Y:S01]  /*1a90*/  FMUL R25, R10, R25 ;  /* 0x000000190a197220 */ /* 0x000fe20000400000 */
[----:B------:R-:W-:-:S03]  /*1aa0*/  IMAD.U32 R22, R22, 0x10000, RZ ;  /* 0x0001000016167824 */ /* 0x000fc600078e00ff */
[----:B------:R-:W-:Y:S01]  /*1ab0*/  FFMA R25, R25, R26, R18 ;  /* 0x0000001a19197223 */ /* 0x000fe20000000012 */
[----:B------:R-:W-:Y:S02]  /*1ac0*/  IADD3.X R18, PT, PT, RZ, UR12, RZ, P0, !PT ;  /* 0x0000000cff127c10 */ /* 0x000fe400087fe4ff */
[C---:B------:R-:W-:Y:S01]  /*1ad0*/  LEA R10, P0, R5.reuse, UR20, 0x1 ;  /* 0x00000014050a7c11 */ /* 0x040fe2000f8008ff */
[----:B------:R-:W-:Y:S01]  /*1ae0*/  FMUL R22, R22, R25 ;  /* 0x0000001916167220 */ /* 0x000fe20000400000 */
[----:B------:R-:W-:Y:S02]  /*1af0*/  F2FP.BF16.F32.PACK_AB R8, RZ, R8 ;  /* 0x00000008ff08723e */ /* 0x000fe400000010ff */
[----:B------:R-:W-:Y:S02]  /*1b00*/  LEA.HI.X R11, R5, UR21, R18, 0x1, P0 ;  /* 0x00000015050b7c11 */ /* 0x000fe400080f0c12 */
[----:B------:R-:W-:Y:S01]  /*1b10*/  F2FP.BF16.F32.PACK_AB R22, RZ, R22 ;  /* 0x00000016ff16723e */ /* 0x000fe200000010ff */
[----:B------:R0:W-:Y:S01]  /*1b20*/  STG.E.U16 desc[UR10][R14.64], R8 ;  /* 0x000000080e007986 */ /* 0x0001e2000c10150a */
[----:B------:R-:W-:-:S03]  /*1b30*/  VIADD R26, R9, UR9 ;  /* 0x00000009091a7c36 */ /* 0x000fc60008000000 */
[----:B------:R0:W-:Y:S02]  /*1b40*/  STG.E.U16 desc[UR10][R10.64], R22 ;  /* 0x000000160a007986 */ /* 0x0001e4000c10150a */
[----:B------:R-:W-:-:S13]  /*1b50*/  ISETP.GE.AND P0, PT, R26, R2, PT ;  /* 0x000000021a00720c */ /* 0x000fda0003f06270 */
[----:B0-----:R-:W-:Y:S05]  /*1b60*/  @!P0 BRA `(.L_x_146) ;  /* 0xfffffff400c88947 */ /* 0x001fea000383ffff */
[----:B------:R-:W-:Y:S05]  /*1b70*/  BSYNC.RECONVERGENT B0 ;  /* 0x0000000000007941 */ /* 0x000fea0003800200 */
.L_x_145:
[----:B------:R-:W-:Y:S05]  /*1b80*/  EXIT ;  /* 0x000000000000794d */ /* 0x000fea0003800000 */
.L_x_139:
[----:B------:R-:W-:Y:S02]  /*1b90*/  HFMA2 R13, -RZ, RZ, 0, 1.847743988037109375e-06 ;  /* 0x0000001fff0d7431 */ /* 0x000fe400000001ff */
[----:B------:R-:W-:Y:S02]  /*1ba0*/  IMAD.MOV.U32 R11, RZ, RZ, 0x10 ;  /* 0x00000010ff0b7424 */ /* 0x000fe400078e00ff */
[----:B------:R-:W-:-:S07]  /*1bb0*/  IMAD.MOV.U32 R8, RZ, RZ, -0x1 ;  /* 0xffffffffff087424 */ /* 0x000fce00078e00ff */
[----:B-1----:R-:W-:Y:S05]  /*1bc0*/  WARPSYNC.COLLECTIVE R8, `(.L_x_147) ;  /* 0x0000000008087348 */ /* 0x002fea0003c00000 */
[----:B-1----:R0:W1:Y:S02]  /*1bd0*/  SHFL.BFLY P0, R9, R2, R11, R13 ;  /* 0x0c00000b02097389 */ /* 0x002064000000000d */
[----:B01----:R-:W-:Y:S05]  /*1be0*/  ENDCOLLECTIVE ;  /* 0x000000000000791b */ /* 0x003fea0003800000 */
.L_x_147:
[----:B------:R-:W-:Y:S02]  /*1bf0*/  IMAD.MOV.U32 R11, RZ, RZ, 0x8 ;  /* 0x00000008ff0b7424 */ /* 0x000fe400078e00ff */
[----:B------:R-:W-:-:S04]  /*1c00*/  IMAD.MOV.U32 R5, RZ, RZ, R9 ;  /* 0x000000ffff057224 */ /* 0x000fc800078e0009 */
[----:B------:R-:W-:-:S05]  /*1c10*/  FADD R5, R5, R2 ;  /* 0x0000000205057221 */ /* 0x000fca0000000000 */
[----:B------:R-:W-:-:S07]  /*1c20*/  MOV R2, R5 ;  /* 0x0000000500027202 */ /* 0x000fce0000000f00 */
[----:B------:R-:W-:Y:S05]  /*1c30*/  WARPSYNC.COLLECTIVE R8, `(.L_x_148) ;  /* 0x0000000008087348 */ /* 0x000fea0003c00000 */
[----:B------:R0:W1:Y:S02]  /*1c40*/  SHFL.BFLY P0, R9, R2, R11, R13 ;  /* 0x0c00000b02097389 */ /* 0x000064000000000d */
[----:B01----:R-:W-:Y:S05]  /*1c50*/  ENDCOLLECTIVE ;  /* 0x000000000000791b */ /* 0x003fea0003800000 */
.L_x_148:
[----:B------:R-:W-:Y:S02]  /*1c60*/  IMAD.MOV.U32 R11, RZ, RZ, 0x4 ;  /* 0x00000004ff0b7424 */ /* 0x000fe400078e00ff */
[----:B------:R-:W-:-:S04]  /*1c70*/  IMAD.MOV.U32 R4, RZ, RZ, R9 ;  /* 0x000000ffff047224 */ /* 0x000fc800078e0009 */
[----:B------:R-:W-:-:S05]  /*1c80*/  FADD R4, R5, R4 ;  /* 0x0000000405047221 */ /* 0x000fca0000000000 */
[----:B------:R-:W-:-:S07]  /*1c90*/  MOV R2, R4 ;  /* 0x0000000400027202 */ /* 0x000fce0000000f00 */
[----:B------:R-:W-:Y:S05]  /*1ca0*/  WARPSYNC.COLLECTIVE R8, `(.L_x_149) ;  /* 0x0000000008087348 */ /* 0x000fea0003c00000 */
[----:B------:R0:W1:Y:S02]  /*1cb0*/  SHFL.BFLY P0, R9, R2, R11, R13 ;  /* 0x0c00000b02097389 */ /* 0x000064000000000d */
[----:B01----:R-:W-:Y:S05]  /*1cc0*/  ENDCOLLECTIVE ;  /* 0x000000000000791b */ /* 0x003fea0003800000 */
.L_x_149:
[----:B------:R-:W-:Y:S02]  /*1cd0*/  IMAD.MOV.U32 R11, RZ, RZ, 0x2 ;  /* 0x00000002ff0b7424 */ /* 0x000fe400078e00ff */
[----:B------:R-:W-:-:S04]  /*1ce0*/  IMAD.MOV.U32 R7, RZ, RZ, R9 ;  /* 0x000000ffff077224 */ /* 0x000fc800078e0009 */
[----:B------:R-:W-:-:S05]  /*1cf0*/  FADD R7, R4, R7 ;  /* 0x0000000704077221 */ /* 0x000fca0000000000 */
[----:B------:R-:W-:-:S07]  /*1d00*/  MOV R2, R7 ;  /* 0x0000000700027202 */ /* 0x000fce0000000f00 */
[----:B------:R-:W-:Y:S05]  /*1d10*/  WARPSYNC.COLLECTIVE R8, `(.L_x_150) ;  /* 0x0000000008087348 */ /* 0x000fea0003c00000 */
[----:B------:R0:W1:Y:S02]  /*1d20*/  SHFL.BFLY P0, R9, R2, R11, R13 ;  /* 0x0c00000b02097389 */ /* 0x000064000000000d */
[----:B01----:R-:W-:Y:S05]  /*1d30*/  ENDCOLLECTIVE ;  /* 0x000000000000791b */ /* 0x003fea0003800000 */
.L_x_150:
[----:B------:R-:W-:Y:S02]  /*1d40*/  IMAD.MOV.U32 R11, RZ, RZ, 0x1 ;  /* 0x00000001ff0b7424 */ /* 0x000fe400078e00ff */
[----:B------:R-:W-:-:S04]  /*1d50*/  IMAD.MOV.U32 R6, RZ, RZ, R9 ;  /* 0x000000ffff067224 */ /* 0x000fc800078e0009 */
[----:B------:R-:W-:-:S05]  /*1d60*/  FADD R6, R7, R6 ;  /* 0x0000000607067221 */ /* 0x000fca0000000000 */
[----:B------:R-:W-:-:S07]  /*1d70*/  MOV R2, R6 ;  /* 0x0000000600027202 */ /* 0x000fce0000000f00 */
[----:B------:R-:W-:Y:S05]  /*1d80*/  WARPSYNC.COLLECTIVE R8, `(.L_x_151) ;  /* 0x0000000008087348 */ /* 0x000fea0003c00000 */
[----:B------:R0:W1:Y:S02]  /*1d90*/  SHFL.BFLY P0, R9, R2, R11, R13 ;  /* 0x0c00000b02097389 */ /* 0x000064000000000d */
[----:B01----:R-:W-:Y:S05]  /*1da0*/  ENDCOLLECTIVE ;  /* 0x000000000000791b */ /* 0x003fea0003800000 */
.L_x_151:
[----:B------:R-:W-:Y:S05]  /*1db0*/  BRA `(.L_x_152) ;  /* 0xffffffec00287947 */ /* 0x000fea000383ffff */
        .weak           $__internal_4_$__cuda_sm3x_div_rn_noftz_f32_slowpath
        .type           $__internal_4_$__cuda_sm3x_div_rn_noftz_f32_slowpath,@function
        .size           $__internal_4_$__cuda_sm3x_div_rn_noftz_f32_slowpath,(.L_x_469 - $__internal_4_$__cuda_sm3x_div_rn_noftz_f32_slowpath)
$__internal_4_$__cuda_sm3x_div_rn_noftz_f32_slowpath:
        /* <DEDUP_REMOVED lines=36> */
.L_x_154:
        /* <DEDUP_REMOVED lines=51> */
.L_x_161:
[----:B------:R-:W-:-:S04]  /*2330*/  LOP3.LUT R2, R2, 0x80000000, RZ, 0xc0, !PT ;  /* 0x8000000002027812 */ /* 0x000fc800078ec0ff */
[----:B------:R-:W-:Y:S01]  /*2340*/  LOP3.LUT R2, R2, 0x7f800000, RZ, 0xfc, !PT ;  /* 0x7f80000002027812 */ /* 0x000fe200078efcff */
[----:B------:R-:W-:Y:S06]  /*2350*/  BRA `(.L_x_162) ;  /* 0x0000000000047947 */ /* 0x000fec0003800000 */
.L_x_160:
[----:B------:R-:W-:-:S07]  /*2360*/  LEA R2, R7, R2, 0x17 ;  /* 0x0000000207027211 */ /* 0x000fce00078eb8ff */
.L_x_162:
[----:B------:R-:W-:Y:S05]  /*2370*/  BSYNC.RECONVERGENT B2 ;  /* 0x0000000000027941 */ /* 0x000fea0003800200 */
.L_x_159:
[----:B------:R-:W-:Y:S05]  /*2380*/  BRA `(.L_x_163) ;  /* 0x0000000000207947 */ /* 0x000fea0003800000 */
.L_x_158:
[----:B------:R-:W-:-:S04]  /*2390*/  LOP3.LUT R2, R9, 0x80000000, R8, 0x48, !PT ;  /* 0x8000000009027812 */ /* 0x000fc800078e4808 */
[----:B------:R-:W-:Y:S01]  /*23a0*/  LOP3.LUT R2, R2, 0x7f800000, RZ, 0xfc, !PT ;  /* 0x7f80000002027812 */ /* 0x000fe200078efcff */
[----:B------:R-:W-:Y:S06]  /*23b0*/  BRA `(.L_x_163) ;  /* 0x0000000000147947 */ /* 0x000fec0003800000 */
.L_x_157:
[----:B------:R-:W-:Y:S01]  /*23c0*/  LOP3.LUT R2, R9, 0x80000000, R8, 0x48, !PT ;  /* 0x8000000009027812 */ /* 0x000fe200078e4808 */
[----:B------:R-:W-:Y:S06]  /*23d0*/  BRA `(.L_x_163) ;  /* 0x00000000000c7947 */ /* 0x000fec0003800000 */
.L_x_156:
[----:B------:R-:W0:Y:S01]  /*23e0*/  MUFU.RSQ R2, -QNAN ;  /* 0xffc0000000027908 */ /* 0x000e220000001400 */
[----:B------:R-:W-:Y:S05]  /*23f0*/  BRA `(.L_x_163) ;  /* 0x0000000000047947 */ /* 0x000fea0003800000 */
.L_x_155:
[----:B------:R-:W-:-:S07]  /*2400*/  FADD.FTZ R2, R2, R5 ;  /* 0x0000000502027221 */ /* 0x000fce0000010000 */
.L_x_163:
[----:B------:R-:W-:Y:S05]  /*2410*/  BSYNC.RECONVERGENT B1 ;  /* 0x0000000000017941 */ /* 0x000fea0003800200 */
.L_x_153:
[----:B------:R-:W-:-:S04]  /*2420*/  IMAD.MOV.U32 R5, RZ, RZ, 0x0 ;  /* 0x00000000ff057424 */ /* 0x000fc800078e00ff */
[----:B0-----:R-:W-:Y:S05]  /*2430*/  RET.REL.NODEC R4 `(_Z17adaln_zero_kernelI13__nv_bfloat16fEvPT_PKS1_S4_S4_S4_S4_iiif) ;  /* 0xffffffd804f07950 */ /* 0x001fea0003c3ffff */
.L_x_164:
        /* <DEDUP_REMOVED lines=12> */
.L_x_469:


//--------------------- .text._Z17adaln_zero_kernelI6__halffEvPT_PKS1_S4_S4_S4_S4_iiif --------------------------
	.section	.text._Z17adaln_zero_kernelI6__halffEvPT_PKS1_S4_S4_S4_S4_iiif,"ax",@progbits
	.align	128
        .global         _Z17adaln_zero_kernelI6__halffEvPT_PKS1_S4_S4_S4_S4_iiif
        .type           _Z17adaln_zero_kernelI6__halffEvPT_PKS1_S4_S4_S4_S4_iiif,@function
        .size           _Z17adaln_zero_kernelI6__halffEvPT_PKS1_S4_S4_S4_S4_iiif,(.L_x_470 - _Z17adaln_zero_kernelI6__halffEvPT_PKS1_S4_S4_S4_S4_iiif)
        .other          _Z17adaln_zero_kernelI6__halffEvPT_PKS1_S4_S4_S4_S4_iiif,@"STO_CUDA_ENTRY STV_DEFAULT"
_Z17adaln_zero_kernelI6__halffEvPT_PKS1_S4_S4_S4_S4_iiif:
.text._Z17adaln_zero_kernelI6__halffEvPT_PKS1_S4_S4_S4_S4_iiif:
        /* <DEDUP_REMOVED lines=16> */
[----:B0-----:R-:W-:Y:S02]  /*0100*/  HFMA2 R2, -RZ, RZ, 0, 0 ;  /* 0x00000000ff027431 */ /* 0x001fe400000001ff */
[----:B-1----:R-:W-:-:S04]  /*0110*/  IMAD.MOV R6, RZ, RZ, -R3 ;  /* 0x000000ffff067224 */ /* 0x002fc800078e0a03 */
        /* <DEDUP_REMOVED lines=20> */
[----:B------:R-:W-:-:S05]  /*0260*/  IMAD R0, R3, UR13, RZ ;  /* 0x0000000d03007c24 */ /* 0x000fca000f8e02ff */
[----:B------:R-:W-:Y:S01]  /*0270*/  SHF.R.S32.HI R3, RZ, 0x1f, R0 ;  /* 0x0000001fff037819 */ /* 0x000fe20000011400 */
[----:B------:R-:W-:Y:S06]  /*0280*/  @P0 BRA `(.L_x_166) ;  /* 0x00000004004c0947 */ /* 0x000fec0003800000 */
[----:B------:R-:W0:Y:S01]  /*0290*/  I2F.U32.RP R8, UR9 ;  /* 0x0000000900087d06 */ /* 0x000e220008209000 */
[----:B------:R-:W-:Y:S01]  /*02a0*/  IADD3 R2, PT, PT, R26, UR9, RZ ;  /* 0x000000091a027c10 */ /* 0x000fe2000fffe0ff */
[----:B------:R-:W-:Y:S01]  /*02b0*/  BSSY.RECONVERGENT B1, `(.L_x_167) ;  /* 0x0000035000017945 */ /* 0x000fe20003800200 */
[----:B------:R-:W-:Y:S01]  /*02c0*/  ISETP.NE.U32.AND P2, PT, RZ, UR9, PT ;  /* 0x00000009ff007c0c */ /* 0x000fe2000bf45070 */
[----:B------:R-:W-:Y:S01]  /*02d0*/  IMAD.MOV.U32 R12, RZ, RZ, R26 ;  /* 0x000000ffff0c7224 */ /* 0x000fe200078e001a */
        /* <DEDUP_REMOVED lines=31> */
[----:B------:R-:W-:Y:S02]  /*04d0*/  MOV R4, UR7 ;  /* 0x0000000700047c02 */ /* 0x000fe40008000f00 */
[----:B------:R-:W-:-:S03]  /*04e0*/  IMAD.U32 R5, RZ, RZ, UR8 ;  /* 0x00000008ff057e24 */ /* 0x000fc6000f8e00ff */
[----:B------:R-:W-:-:S03]  /*04f0*/  IMAD.WIDE.U32 R4, R26, 0x2, R4 ;  /* 0x000000021a047825 */ /* 0x000fc600078e0004 */
[----:B0-----:R-:W-:Y:S02]  /*0500*/  IADD3 R6, P1, PT, R4, UR14, RZ ;  /* 0x0000000e04067c10 */ /* 0x001fe4000ff3e0ff */
[----:B------:R-:W-:Y:S01]  /*0510*/  LOP3.LUT R4, R2, 0x3, RZ, 0xc0, !PT ;  /* 0x0000000302047812 */ /* 0x000fe200078ec0ff */
[----:B------:R-:W-:Y:S01]  /*0520*/  HFMA2 R2, -RZ, RZ, 0, 0 ;  /* 0x00000000ff027431 */ /* 0x000fe200000001ff */
[----:B------:R-:W-:-:S03]  /*0530*/  IADD3.X R5, PT, PT, R5, UR15, RZ, P1, !PT ;  /* 0x0000000f05057c10 */ /* 0x000fc60008ffe4ff */
[----:B------:R-:W-:-:S07]  /*0540*/  IMAD.MOV R8, RZ, RZ, -R4 ;  /* 0x000000ffff087224 */ /* 0x000fce00078e0a04 */
.L_x_169:
[----:B------:R-:W-:-:S05]  /*0550*/  MOV R7, R5 ;  /* 0x0000000500077202 */ /* 0x000fca0000000f00 */
[----:B------:R0:W2:Y:S01]  /*0560*/  LDG.E.U16.CONSTANT R9, desc[UR10][R6.64] ;  /* 0x0000000a06097981 */ /* 0x0000a2000c1e9500 */
[----:B------:R-:W-:Y:S02]  /*0570*/  VIADD R8, R8, 0x1 ;  /* 0x0000000108087836 */ /* 0x000fe40000000000 */
[----:B------:R-:W-:Y:S02]  /*0580*/  IMAD.U32 R5, RZ, RZ, UR9 ;  /* 0x00000009ff057e24 */ /* 0x000fe4000f8e00ff */
[----:B------:R-:W-:Y:S01]  /*0590*/  VIADD R12, R12, UR9 ;  /* 0x000000090c0c7c36 */ /* 0x000fe20008000000 */
[----:B------:R-:W-:Y:S01]  /*05a0*/  ISETP.NE.AND P1, PT, R8, RZ, PT ;  /* 0x000000ff0800720c */ /* 0x000fe20003f25270 */
[----:B------:R-:W-:-:S03]  /*05b0*/  IMAD.WIDE.U32 R4, R5, 0x2, R6 ;  /* 0x0000000205047825 */ /* 0x000fc600078e0006 */
[----:B0-----:R-:W-:Y:S01]  /*05c0*/  MOV R6, R4 ;  /* 0x0000000400067202 */ /* 0x001fe20000000f00 */
[----:B--2---:R-:W-:-:S05]  /*05d0*/  HADD2.F32 R9, -RZ, R9.H0_H0 ;  /* 0x20000009ff097230 */ /* 0x004fca0000004100 */
[----:B------:R-:W-:-:S03]  /*05e0*/  FFMA R2, R9, R9, R2 ;  /* 0x0000000909027223 */ /* 0x000fc60000000002 */
[----:B------:R-:W-:Y:S05]  /*05f0*/  @P1 BRA `(.L_x_169) ;  /* 0xfffffffc00d41947 */ /* 0x000fea000383ffff */
.L_x_168:
[----:B------:R-:W-:Y:S05]  /*0600*/  BSYNC.RECONVERGENT B1 ;  /* 0x0000000000017941 */ /* 0x000fea0003800200 */
.L_x_167:
[----:B------:R-:W-:Y:S05]  /*0610*/  @!P0 BRA `(.L_x_166) ;  /* 0x0000000000688947 */ /* 0x000fea0003800000 */
.L_x_170:
[----:B------:R-:W-:Y:S01]  /*0620*/  IMAD.MOV.U32 R5, RZ, RZ, 0x2 ;  /* 0x00000002ff057424 */ /* 0x000fe200078e00ff */
[C---:B------:R-:W-:Y:S01]  /*0630*/  IADD3 R6, PT, PT, R12.reuse, UR9, RZ ;  /* 0x000000090c067c10 */ /* 0x040fe2000fffe0ff */
[----:B------:R-:W-:Y:S02]  /*0640*/  IMAD.MOV.U32 R7, RZ, RZ, 0x2 ;  /* 0x00000002ff077424 */ /* 0x000fe400078e00ff */
[----:B------:R-:W-:Y:S01]  /*0650*/  IMAD.WIDE.U32 R4, R12, R5, UR4 ;  /* 0x000000040c047e25 */ /* 0x000fe2000f8e0005 */
[----:B------:R-:W-:-:S03]  /*0660*/  IADD3 R8, PT, PT, R6, UR9, RZ ;  /* 0x0000000906087c10 */ /* 0x000fc6000fffe0ff */
[----:B------:R-:W-:Y:S02]  /*0670*/  IMAD.MOV.U32 R9, RZ, RZ, 0x2 ;  /* 0x00000002ff097424 */ /* 0x000fe400078e00ff */
[----:B------:R-:W-:Y:S01]  /*0680*/  IMAD.WIDE.U32 R6, R6, R7, UR4 ;  /* 0x0000000406067e25 */ /* 0x000fe2000f8e0007 */
[----:B------:R-:W2:Y:S03]  /*0690*/  LDG.E.U16.CONSTANT R4, desc[UR10][R4.64] ;  /* 0x0000000a04047981 */ /* 0x000ea6000c1e9500 */
[C---:B------:R-:W-:Y:S02]  /*06a0*/  VIADD R12, R8.reuse, UR9 ;  /* 0x00000009080c7c36 */ /* 0x040fe40008000000 */
[----:B------:R-:W-:Y:S01]  /*06b0*/  IMAD.MOV.U32 R11, RZ, RZ, 0x2 ;  /* 0x00000002ff0b7424 */ /* 0x000fe200078e00ff */
[----:B------:R-:W3:Y:S01]  /*06c0*/  LDG.E.U16.CONSTANT R6, desc[UR10][R6.64] ;  /* 0x0000000a06067981 */ /* 0x000ee2000c1e9500 */
[----:B------:R-:W-:-:S04]  /*06d0*/  IMAD.WIDE.U32 R8, R8, R9, UR4 ;  /* 0x0000000408087e25 */ /* 0x000fc8000f8e0009 */
[C---:B------:R-:W-:Y:S02]  /*06e0*/  IMAD.WIDE.U32 R10, R12.reuse, R11, UR4 ;  /* 0x000000040c0a7e25 */ /* 0x040fe4000f8e000b */
[----:B------:R-:W4:Y:S04]  /*06f0*/  LDG.E.U16.CONSTANT R8, desc[UR10][R8.64] ;  /* 0x0000000a08087981 */ /* 0x000f28000c1e9500 */
[----:B------:R-:W5:Y:S01]  /*0700*/  LDG.E.U16.CONSTANT R10, desc[UR10][R10.64] ;  /* 0x0000000a0a0a7981 */ /* 0x000f62000c1e9500 */
[----:B------:R-:W-:-:S04]  /*0710*/  IADD3 R12, PT, PT, R12, UR9, RZ ;  /* 0x000000090c0c7c10 */ /* 0x000fc8000fffe0ff */
[----:B------:R-:W-:Y:S01]  /*0720*/  ISETP.GE.AND P0, PT, R12, UR13, PT ;  /* 0x0000000d0c007c0c */ /* 0x000fe2000bf06270 */
[----:B--2---:R-:W-:-:S05]  /*0730*/  HADD2.F32 R13, -RZ, R4.H0_H0 ;  /* 0x20000004ff0d7230 */ /* 0x004fca0000004100 */
[----:B------:R-:W-:Y:S01]  /*0740*/  FFMA R2, R13, R13, R2 ;  /* 0x0000000d0d027223 */ /* 0x000fe20000000002 */
[----:B---3--:R-:W-:-:S05]  /*0750*/  HADD2.F32 R15, -RZ, R6.H0_H0 ;  /* 0x20000006ff0f7230 */ /* 0x008fca0000004100 */
[----:B------:R-:W-:Y:S01]  /*0760*/  FFMA R2, R15, R15, R2 ;  /* 0x0000000f0f027223 */ /* 0x000fe20000000002 */
[----:B----4-:R-:W-:Y:S02]  /*0770*/  HADD2.F32 R5, -RZ, R8.H0_H0 ;  /* 0x20000008ff057230 */ /* 0x010fe40000004100 */
[----:B-----5:R-:W-:-:S03]  /*0780*/  HADD2.F32 R7, -RZ, R10.H0_H0 ;  /* 0x2000000aff077230 */ /* 0x020fc60000004100 */
[----:B------:R-:W-:-:S04]  /*0790*/  FFMA R2, R5, R5, R2 ;  /* 0x0000000505027223 */ /* 0x000fc80000000002 */
[----:B------:R-:W-:Y:S01]  /*07a0*/  FFMA R2, R7, R7, R2 ;  /* 0x0000000707027223 */ /* 0x000fe20000000002 */
[----:B------:R-:W-:Y:S06]  /*07b0*/  @!P0 BRA `(.L_x_170) ;  /* 0xfffffffc00988947 */ /* 0x000fec000383ffff */
.L_x_166:
[----:B------:R-:W-:Y:S05]  /*07c0*/  BSYNC.RECONVERGENT B0 ;  /* 0x0000000000007941 */ /* 0x000fea0003800200 */
.L_x_165:
        /* <DEDUP_REMOVED lines=17> */
[----:B0-----:R-:W-:-:S05]  /*08e0*/  @!P1 LEA R11, R11, R4, 0x18 ;  /* 0x000000040b0b9211 */ /* 0x001fca00078ec0ff */
[C---:B------:R-:W-:Y:S02]  /*08f0*/  @!P1 IMAD R4, R26.reuse, 0x4, R11 ;  /* 0x000000041a049824 */ /* 0x040fe400078e020b */
[----:B--2---:R-:W-:Y:S01]  /*0900*/  FADD R6, R7, R6 ;  /* 0x0000000607067221 */ /* 0x004fe20000000000 */
[----:B-1----:R-:W-:Y:S02]  /*0910*/  @!P0 LEA R7, R9, R2, 0x18 ;  /* 0x0000000209078211 */ /* 0x002fe400078ec0ff */
[----:B------:R-:W-:Y:S02]  /*0920*/  MOV R2, RZ ;  /* 0x000000ff00027202 */ /* 0x000fe40000000f00 */
        /* <DEDUP_REMOVED lines=19> */
.L_x_185:
        /* <DEDUP_REMOVED lines=14> */
[----:B------:R-:W-:Y:S05]  /*0b40*/  CALL.REL.NOINC `($__internal_5_$__cuda_sm3x_div_rn_noftz_f32_slowpath) ;  /* 0x00000010009c7944 */ /* 0x000fea0003c00000 */
[----:B------:R-:W-:-:S07]  /*0b50*/  IMAD.MOV.U32 R4, RZ, RZ, R2 ;  /* 0x000000ffff047224 */ /* 0x000fce00078e0002 */
.L_x_174:
[----:B------:R-:W-:Y:S05]  /*0b60*/  BSYNC.RECONVERGENT B0 ;  /* 0x0000000000007941 */ /* 0x000fea0003800200 */
.L_x_173:
        /* <DEDUP_REMOVED lines=10> */
.L_x_171:
        /* <DEDUP_REMOVED lines=18> */
[----:B0-----:R-:W-:-:S06]  /*0d30*/  IADD3 R4, PT, PT, R9, 0xffffffe, RZ ;  /* 0x0ffffffe09047810 */ /* 0x001fcc0007ffe0ff */
        /* <DEDUP_REMOVED lines=21> */
[----:B------:R-:W-:Y:S01]  /*0e90*/  MOV R6, UR6 ;  /* 0x0000000600067c02 */ /* 0x000fe20008000f00 */
[----:B------:R-:W-:Y:S01]  /*0ea0*/  IMAD.U32 R7, RZ, RZ, UR6 ;  /* 0x00000006ff077e24 */ /* 0x000fe2000f8e00ff */
[C---:B------:R-:W-:Y:S01]  /*0eb0*/  SHF.L.U32 R10, R0.reuse, 0x1, RZ ;  /* 0x00000001000a7819 */ /* 0x040fe200000006ff */
[----:B------:R-:W2:Y:S01]  /*0ec0*/  LDCU.128 UR16, c[0x0][0x3a0] ;  /* 0x00007400ff1077ac */ /* 0x000ea20008000c00 */
[----:B------:R-:W-:Y:S01]  /*0ed0*/  IMAD.U32 R8, RZ, RZ, UR12 ;  /* 0x0000000cff087e24 */ /* 0x000fe2000f8e00ff */
[----:B------:R-:W-:Y:S01]  /*0ee0*/  SHF.L.U64.HI R27, R0, 0x1, R3 ;  /* 0x00000001001b7819 */ /* 0x000fe20000010203 */
[----:B------:R-:W-:Y:S01]  /*0ef0*/  VIADD R11, R5, 0x1 ;  /* 0x00000001050b7836 */ /* 0x000fe20000000000 */
[----:B------:R-:W3:Y:S01]  /*0f00*/  LDCU.64 UR14, c[0x0][0x398] ;  /* 0x00007300ff0e77ac */ /* 0x000ee20008000a00 */
[----:B------:R-:W-:Y:S01]  /*0f10*/  IMAD.WIDE.U32 R12, R26, 0x2, RZ ;  /* 0x000000021a0c7825 */ /* 0x000fe200078e00ff */
[----:B------:R-:W-:Y:S02]  /*0f20*/  BSSY.RECONVERGENT B1, `(.L_x_176) ;  /* 0x000002e000017945 */ /* 0x000fe40003800200 */
[----:B------:R-:W-:-:S02]  /*0f30*/  LOP3.LUT R24, R11, 0x3, RZ, 0xc0, !PT ;  /* 0x000000030b187812 */ /* 0x000fc400078ec0ff */
[----:B-1----:R-:W-:-:S04]  /*0f40*/  LEA R6, P0, R6, UR20, 0x1 ;  /* 0x0000001406067c11 */ /* 0x002fc8000f8008ff */
[----:B------:R-:W-:Y:S02]  /*0f50*/  LEA.HI.X R7, R7, UR21, R8, 0x1, P0 ;  /* 0x0000001507077c11 */ /* 0x000fe400080f0c08 */
        /* <DEDUP_REMOVED lines=8> */
.L_x_177:
[C---:B------:R-:W-:Y:S02]  /*0fe0*/  IADD3 R20, P0, PT, R12.reuse, UR4, RZ ;  /* 0x000000040c147c10 */ /* 0x040fe4000ff1e0ff */
[C---:B0-----:R-:W-:Y:S02]  /*0ff0*/  IADD3 R14, P1, PT, R12.reuse, UR22, RZ ;  /* 0x000000160c0e7c10 */ /* 0x041fe4000ff3e0ff */
[C---:B------:R-:W-:Y:S02]  /*1000*/  IADD3.X R21, PT, PT, R13.reuse, UR5, RZ, P0, !PT ;  /* 0x000000050d157c10 */ /* 0x040fe400087fe4ff */
[C---:B------:R-:W-:Y:S02]  /*1010*/  IADD3 R16, P0, PT, R12.reuse, R10, RZ ;  /* 0x0000000a0c107210 */ /* 0x040fe40007f1e0ff */
[----:B------:R-:W-:Y:S01]  /*1020*/  IADD3.X R15, PT, PT, R13, UR23, RZ, P1, !PT ;  /* 0x000000170d0f7c10 */ /* 0x000fe20008ffe4ff */
[----:B------:R-:W2:Y:S01]  /*1030*/  LDG.E.U16.CONSTANT R20, desc[UR10][R20.64] ;  /* 0x0000000a14147981 */ /* 0x000ea2000c1e9500 */
[----:B------:R-:W-:-:S02]  /*1040*/  IADD3 R18, P1, PT, R12, R8, RZ ;  /* 0x000000080c127210 */ /* 0x000fc40007f3e0ff */
[C---:B------:R-:W-:Y:S01]  /*1050*/  IADD3.X R17, PT, PT, R13.reuse, R27, RZ, P0, !PT ;  /* 0x0000001b0d117210 */ /* 0x040fe200007fe4ff */
[----:B------:R-:W3:Y:S01]  /*1060*/  LDG.E.U16.CONSTANT R14, desc[UR10][R14.64] ;  /* 0x0000000a0e0e7981 */ /* 0x000ee2000c1e9500 */
[----:B------:R-:W-:Y:S01]  /*1070*/  IADD3 R22, P0, PT, R12, R9, RZ ;  /* 0x000000090c167210 */ /* 0x000fe20007f1e0ff */
[C---:B------:R-:W-:Y:S02]  /*1080*/  IMAD.X R19, R13.reuse, 0x1, R11, P1 ;  /* 0x000000010d137824 */ /* 0x040fe400008e060b */
[----:B------:R0:W4:Y:S02]  /*1090*/  LDG.E.U16.CONSTANT R16, desc[UR10][R16.64] ;  /* 0x0000000a10107981 */ /* 0x000124000c1e9500 */
[----:B------:R-:W-:Y:S02]  /*10a0*/  IMAD.X R23, R13, 0x1, R25, P0 ;  /* 0x000000010d177824 */ /* 0x000fe400000e0619 */
[----:B------:R-:W5:Y:S04]  /*10b0*/  LDG.E.U16.CONSTANT R18, desc[UR10][R18.64] ;  /* 0x0000000a12127981 */ /* 0x000f68000c1e9500 */
[----:B------:R-:W5:Y:S01]  /*10c0*/  LDG.E.U16.CONSTANT R22, desc[UR10][R22.64] ;  /* 0x0000000a16167981 */ /* 0x000f62000c1e9500 */
[----:B------:R-:W-:-:S02]  /*10d0*/  VIADD R24, R24, 0x1 ;  /* 0x0000000118187836 */ /* 0x000fc40000000000 */
[----:B0-----:R-:W-:Y:S02]  /*10e0*/  IMAD.U32 R17, RZ, RZ, UR9 ;  /* 0x00000009ff117e24 */ /* 0x001fe4000f8e00ff */
[----:B--2---:R-:W-:Y:S02]  /*10f0*/  HADD2.F32 R29, -RZ, R20.H0_H0 ;  /* 0x20000014ff1d7230 */ /* 0x004fe40000004100 */
[----:B---3--:R-:W-:-:S03]  /*1100*/  HADD2.F32 R20, -RZ, R14.H0_H0 ;  /* 0x2000000eff147230 */ /* 0x008fc60000004100 */
[----:B------:R-:W-:Y:S01]  /*1110*/  FMUL R29, R4, R29 ;  /* 0x0000001d041d7220 */ /* 0x000fe20000400000 */
[----:B----4-:R-:W-:-:S03]  /*1120*/  HADD2.F32 R21, -RZ, R16.H0_H0 ;  /* 0x20000010ff157230 */ /* 0x010fc60000004100 */
[----:B------:R-:W-:Y:S01]  /*1130*/  FMUL R29, R29, R20 ;  /* 0x000000141d1d7220 */ /* 0x000fe20000400000 */
[----:B-----5:R-:W-:Y:S02]  /*1140*/  HADD2.F32 R14, -RZ, R18.H0_H0 ;  /* 0x20000012ff0e7230 */ /* 0x020fe40000004100 */
[----:B------:R-:W-:Y:S01]  /*1150*/  FADD R21, R21, 1 ;  /* 0x3f80000015157421 */ /* 0x000fe20000000000 */
[----:B------:R-:W-:-:S03]  /*1160*/  HADD2.F32 R15, -RZ, R22.H0_H0 ;  /* 0x20000016ff0f7230 */ /* 0x000fc60000004100 */
[----:B------:R-:W-:-:S04]  /*1170*/  FFMA R14, R29, R21, R14 ;  /* 0x000000151d0e7223 */ /* 0x000fc8000000000e */
[----:B------:R-:W-:Y:S01]  /*1180*/  FMUL R15, R15, R14 ;  /* 0x0000000e0f0f7220 */ /* 0x000fe20000400000 */
[----:B------:R-:W-:-:S04]  /*1190*/  IADD3 R14, P0, PT, R12, R6, RZ ;  /* 0x000000060c0e7210 */ /* 0x000fc80007f1e0ff */
[----:B------:R-:W-:Y:S02]  /*11a0*/  F2FP.F16.F32.PACK_AB R16, RZ, R15 ;  /* 0x0000000fff10723e */ /* 0x000fe400000000ff */
[----:B------:R-:W-:Y:S01]  /*11b0*/  IADD3.X R15, PT, PT, R13, R7, RZ, P0, !PT ;  /* 0x000000070d0f7210 */ /* 0x000fe200007fe4ff */
[----:B------:R-:W-:Y:S01]  /*11c0*/  IMAD.WIDE.U32 R12, R17, 0x2, R12 ;  /* 0x00000002110c7825 */ /* 0x000fe200078e000c */
[----:B------:R-:W-:-:S03]  /*11d0*/  ISETP.NE.AND P0, PT, R24, RZ, PT ;  /* 0x000000ff1800720c */ /* 0x000fc60003f05270 */
[----:B------:R0:W-:Y:S10]  /*11e0*/  STG.E.U16 desc[UR10][R14.64], R16 ;  /* 0x000000100e007986 */ /* 0x0001f4000c10150a */
[----:B------:R-:W-:Y:S05]  /*11f0*/  @P0 BRA `(.L_x_177) ;  /* 0xfffffffc00780947 */ /* 0x000fea000383ffff */
[----:B------:R-:W-:Y:S05]  /*1200*/  BSYNC.RECONVERGENT B1 ;  /* 0x0000000000017941 */ /* 0x000fea0003800200 */
.L_x_176:
[----:B------:R-:W-:Y:S05]  /*1210*/  BSYNC.RECONVERGENT B0 ;  /* 0x0000000000007941 */ /* 0x000fea0003800200 */
.L_x_175:
[----:B------:R-:W1:Y:S01]  /*1220*/  LDC.64 R6, c[0x0][0x390] ;  /* 0x0000e400ff067b82 */ /* 0x000e620000000a00 */
[----:B------:R-:W-:Y:S01]  /*1230*/  ISETP.GE.U32.AND P0, PT, R5, 0x3, PT ;  /* 0x000000030500780c */ /* 0x000fe20003f06070 */
[----:B------:R-:W2:Y:S01]  /*1240*/  LDCU.64 UR14, c[0x0][0x398] ;  /* 0x00007300ff0e77ac */ /* 0x000ea20008000a00 */
[----:B------:R-:W3:Y:S01]  /*1250*/  LDCU.64 UR20, c[0x0][0x380] ;  /* 0x00007000ff1477ac */ /* 0x000ee20008000a00 */
[----:B------:R-:W4:Y:S10]  /*1260*/  LDCU.128 UR16, c[0x0][0x3a0] ;  /* 0x00007400ff1077ac */ /* 0x000f340008000c00 */
[----:B--234-:R-:W-:Y:S05]  /*1270*/  @!P0 EXIT ;  /* 0x000000000000894d */ /* 0x01cfea0003800000 */
[----:B------:R-:W-:Y:S01]  /*1280*/  BSSY.RECONVERGENT B0, `(.L_x_178) ;  /* 0x000008f000007945 */ /* 0x000fe20003800200 */
.L_x_179:
[----:B------:R-:W-:Y:S01]  /*1290*/  IADD3 R13, P0, PT, R0, R26, RZ ;  /* 0x0000001a000d7210 */ /* 0x000fe20007f1e0ff */
[----:B-1----:R-:W-:Y:S01]  /*12a0*/  IMAD.WIDE.U32 R20, R26, 0x2, R6 ;  /* 0x000000021a147825 */ /* 0x002fe200078e0006 */
[----:B------:R-:W-:-:S03]  /*12b0*/  MOV R25, 0x2 ;  /* 0x0000000200197802 */ /* 0x000fc60000000f00 */
[----:B------:R-:W-:Y:S02]  /*12c0*/  IMAD.X R8, RZ, RZ, R3, P0 ;  /* 0x000000ffff087224 */ /* 0x000fe400000e0603 */
[C---:B------:R-:W-:Y:S01]  /*12d0*/  IMAD.SHL.U32 R28, R13.reuse, 0x2, RZ ;  /* 0x000000020d1c7824 */ /* 0x040fe200078e00ff */
[C---:B------:R-:W-:Y:S01]  /*12e0*/  IADD3 R17, PT, PT, R26.reuse, UR9, RZ ;  /* 0x000000091a117c10 */ /* 0x040fe2000fffe0ff */
[----:B------:R-:W-:Y:S01]  /*12f0*/  IMAD.WIDE.U32 R24, R26, R25, UR4 ;  /* 0x000000041a187e25 */ /* 0x000fe2000f8e0019 */
[----:B------:R-:W-:Y:S01]  /*1300*/  SHF.L.U64.HI R13, R13, 0x1, R8 ;  /* 0x000000010d0d7819 */ /* 0x000fe20000010208 */
[----:B------:R-:W2:Y:S01]  /*1310*/  LDG.E.U16.CONSTANT R20, desc[UR10][R20.64] ;  /* 0x0000000a14147981 */ /* 0x000ea2000c1e9500 */
[C---:B------:R-:W-:Y:S01]  /*1320*/  IADD3 R18, P0, PT, R28.reuse, UR14, RZ ;  /* 0x0000000e1c127c10 */ /* 0x040fe2000ff1e0ff */
[----:B------:R-:W-:Y:S01]  /*1330*/  IMAD.MOV.U32 R22, RZ, RZ, 0x2 ;  /* 0x00000002ff167424 */ /* 0x000fe200078e00ff */
[----:B------:R-:W-:Y:S01]  /*1340*/  IADD3 R8, P1, PT, R28, UR16, RZ ;  /* 0x000000101c087c10 */ /* 0x000fe2000ff3e0ff */
[----:B------:R1:W3:Y:S01]  /*1350*/  LDG.E.U16.CONSTANT R24, desc[UR10][R24.64] ;  /* 0x0000000a18187981 */ /* 0x0002e2000c1e9500 */
[----:B------:R-:W-:-:S02]  /*1360*/  IADD3.X R19, PT, PT, R13, UR15, RZ, P0, !PT ;  /* 0x0000000f0d137c10 */ /* 0x000fc400087fe4ff */
[----:B------:R-:W-:Y:S01]  /*1370*/  IADD3 R27, P0, PT, R0, R17, RZ ;  /* 0x00000011001b7210 */ /* 0x000fe20007f1e0ff */
[----:B------:R-:W-:Y:S01]  /*1380*/  IMAD.WIDE.U32 R22, R17, R22, UR4 ;  /* 0x0000000411167e25 */ /* 0x000fe2000f8e0016 */
[----:B------:R-:W-:Y:S01]  /*1390*/  IADD3.X R9, PT, PT, R13, UR17, RZ, P1, !PT ;  /* 0x000000110d097c10 */ /* 0x000fe20008ffe4ff */
[----:B0-----:R0:W4:Y:S02]  /*13a0*/  LDG.E.U16.CONSTANT R15, desc[UR10][R18.64] ;  /* 0x0000000a120f7981 */ /* 0x001124000c1e9500 */
[----:B------:R-:W-:Y:S01]  /*13b0*/  IMAD.X R12, RZ, RZ, R3, P0 ;  /* 0x000000ffff0c7224 */ /* 0x000fe200000e0603 */
[----:B-1----:R-:W-:Y:S01]  /*13c0*/  SHF.L.U32 R25, R27, 0x1, RZ ;  /* 0x000000011b197819 */ /* 0x002fe200000006ff */
[----:B------:R1:W5:Y:S01]  /*13d0*/  LDG.E.U16.CONSTANT R14, desc[UR10][R8.64] ;  /* 0x0000000a080e7981 */ /* 0x000362000c1e9500 */
[----:B------:R-:W-:Y:S02]  /*13e0*/  IMAD.WIDE.U32 R10, R17, 0x2, R6 ;  /* 0x00000002110a7825 */ /* 0x000fe400078e0006 */
[----:B------:R-:W-:Y:S01]  /*13f0*/  SHF.L.U64.HI R27, R27, 0x1, R12 ;  /* 0x000000011b1b7819 */ /* 0x000fe2000001020c */
[----:B------:R-:W5:Y:S01]  /*1400*/  LDG.E.U16.CONSTANT R5, desc[UR10][R22.64] ;  /* 0x0000000a16057981 */ /* 0x000f62000c1e9500 */
[----:B0-----:R-:W-:-:S03]  /*1410*/  IADD3 R18, P1, PT, R25, UR16, RZ ;  /* 0x0000001019127c10 */ /* 0x001fc6000ff3e0ff */
[----:B------:R0:W5:Y:S01]  /*1420*/  LDG.E.U16.CONSTANT R16, desc[UR10][R10.64] ;  /* 0x0000000a0a107981 */ /* 0x000162000c1e9500 */
[----:B-1----:R-:W-:-:S04]  /*1430*/  IADD3 R8, P0, PT, R25, UR14, RZ ;  /* 0x0000000e19087c10 */ /* 0x002fc8000ff1e0ff */
[C---:B------:R-:W-:Y:S02]  /*1440*/  IADD3.X R9, PT, PT, R27.reuse, UR15, RZ, P0, !PT ;  /* 0x0000000f1b097c10 */ /* 0x040fe400087fe4ff */
[----:B------:R-:W-:-:S03]  /*1450*/  IADD3.X R19, PT, PT, R27, UR17, RZ, P1, !PT ;  /* 0x000000111b137c10 */ /* 0x000fc60008ffe4ff */
[----:B------:R1:W5:Y:S04]  /*1460*/  LDG.E.U16.CONSTANT R21, desc[UR10][R8.64] ;  /* 0x0000000a08157981 */ /* 0x000368000c1e9500 */
[----:B------:R-:W5:Y:S01]  /*1470*/  LDG.E.U16.CONSTANT R12, desc[UR10][R18.64] ;  /* 0x0000000a120c7981 */ /* 0x000f62000c1e9500 */
[----:B------:R-:W-:Y:S01]  /*1480*/  IADD3 R28, P0, PT, R28, UR18, RZ ;  /* 0x000000121c1c7c10 */ /* 0x000fe2000ff1e0ff */
[----:B0-----:R-:W-:Y:S01]  /*1490*/  IMAD.MOV.U32 R10, RZ, RZ, 0x2 ;  /* 0x00000002ff0a7424 */ /* 0x001fe200078e00ff */
[----:B------:R-:W-:Y:S02]  /*14a0*/  IADD3 R22, P1, PT, R25, UR18, RZ ;  /* 0x0000001219167c10 */ /* 0x000fe4000ff3e0ff */
[----:B------:R-:W-:Y:S01]  /*14b0*/  IADD3.X R29, PT, PT, R13, UR19, RZ, P0, !PT ;  /* 0x000000130d1d7c10 */ /* 0x000fe200087fe4ff */
[----:B------:R-:W-:-:S04]  /*14c0*/  VIADD R25, R17, UR9 ;  /* 0x0000000911197c36 */ /* 0x000fc80008000000 */
[----:B------:R-:W5:Y:S01]  /*14d0*/  LDG.E.U16.CONSTANT R13, desc[UR10][R28.64] ;  /* 0x0000000a1c0d7981 */ /* 0x000f62000c1e9500 */
[----:B------:R-:W-:-:S04]  /*14e0*/  IMAD.WIDE.U32 R10, R25, R10, UR4 ;  /* 0x00000004190a7e25 */ /* 0x000fc8000f8e000a */
[----:B-1----:R-:W-:Y:S01]  /*14f0*/  IMAD.WIDE.U32 R8, R25, 0x2, R6 ;  /* 0x0000000219087825 */ /* 0x002fe200078e0006 */
[----:B------:R-:W5:Y:S01]  /*1500*/  LDG.E.U16.CONSTANT R19, desc[UR10][R10.64] ;  /* 0x0000000a0a137981 */ /* 0x000f62000c1e9500 */
[----:B------:R-:W-:-:S03]  /*1510*/  IADD3.X R23, PT, PT, R27, UR19, RZ, P1, !PT ;  /* 0x000000131b177c10 */ /* 0x000fc60008ffe4ff */
[----:B------:R-:W5:Y:S04]  /*1520*/  LDG.E.U16.CONSTANT R18, desc[UR10][R8.64] ;  /* 0x0000000a08127981 */ /* 0x000f68000c1e9500 */
[----:B------:R0:W5:Y:S02]  /*1530*/  LDG.E.U16.CONSTANT R23, desc[UR10][R22.64] ;  /* 0x0000000a16177981 */ /* 0x000164000c1e9500 */
[----:B0-----:R-:W-:-:S04]  /*1540*/  IADD3 R22, P0, PT, R0, R25, RZ ;  /* 0x0000001900167210 */ /* 0x001fc80007f1e0ff */
[----:B------:R-:W-:Y:S01]  /*1550*/  IADD3.X R29, PT, PT, RZ, R3, RZ, P0, !PT ;  /* 0x00000003ff1d7210 */ /* 0x000fe200007fe4ff */
[----:B------:R-:W-:Y:S02]  /*1560*/  VIADD R9, R25, UR9 ;  /* 0x0000000919097c36 */ /* 0x000fe40008000000 */
[----:B---3--:R-:W-:Y:S02]  /*1570*/  HADD2.F32 R27, -RZ, R24.H0_H0 ;  /* 0x20000018ff1b7230 */ /* 0x008fe40000004100 */
[----:B--2---:R-:W-:Y:S02]  /*1580*/  HADD2.F32 R24, -RZ, R20.H0_H0 ;  /* 0x20000014ff187230 */ /* 0x004fe40000004100 */
[----:B------:R-:W-:Y:S02]  /*1590*/  IMAD.SHL.U32 R20, R22, 0x2, RZ ;  /* 0x0000000216147824 */ /* 0x000fe400078e00ff */
[----:B------:R-:W-:Y:S01]  /*15a0*/  FMUL R27, R4, R27 ;  /* 0x0000001b041b7220 */ /* 0x000fe20000400000 */
[----:B----4-:R-:W-:Y:S01]  /*15b0*/  HADD2.F32 R15, -RZ, R15.H0_H0 ;  /* 0x2000000fff0f7230 */ /* 0x010fe20000004100 */
[----:B------:R-:W-:-:S02]  /*15c0*/  SHF.L.U64.HI R22, R22, 0x1, R29 ;  /* 0x0000000116167819 */ /* 0x000fc4000001021d */
[----:B------:R-:W-:Y:S01]  /*15d0*/  FMUL R24, R27, R24 ;  /* 0x000000181b187220 */ /* 0x000fe20000400000 */
[C---:B------:R-:W-:Y:S01]  /*15e0*/  IADD3 R10, P0, PT, R20.reuse, UR14, RZ ;  /* 0x0000000e140a7c10 */ /* 0x040fe2000ff1e0ff */
[----:B-----5:R-:W-:Y:S02]  /*15f0*/  HADD2.F32 R27, -RZ, R14.H0_H0 ;  /* 0x2000000eff1b7230 */ /* 0x020fe40000004100 */
[----:B------:R-:W-:Y:S01]  /*1600*/  FADD R15, R15, 1 ;  /* 0x3f8000000f0f7421 */ /* 0x000fe20000000000 */
[----:B------:R-:W-:Y:S01]  /*1610*/  IADD3 R14, P1, PT, R20, UR16, RZ ;  /* 0x00000010140e7c10 */ /* 0x000fe2000ff3e0ff */
[----:B------:R-:W-:Y:S01]  /*1620*/  HADD2.F32 R29, -RZ, R5.H0_H0 ;  /* 0x20000005ff1d7230 */ /* 0x000fe20000004100 */
[----:B------:R-:W-:Y:S01]  /*1630*/  IADD3.X R11, PT, PT, R22, UR15, RZ, P0, !PT ;  /* 0x0000000f160b7c10 */ /* 0x000fe200087fe4ff */
[----:B------:R-:W-:Y:S01]  /*1640*/  FFMA R27, R24, R15, R27 ;  /* 0x0000000f181b7223 */ /* 0x000fe2000000001b */
[----:B------:R-:W-:Y:S01]  /*1650*/  IADD3 R24, P0, PT, R0, R9, RZ ;  /* 0x0000000900187210 */ /* 0x000fe20007f1e0ff */
[----:B------:R-:W-:-:S02]  /*1660*/  HADD2.F32 R28, -RZ, R16.H0_H0 ;  /* 0x20000010ff1c7230 */ /* 0x000fc40000004100 */
[----:B------:R-:W-:Y:S01]  /*1670*/  FMUL R16, R4, R29 ;  /* 0x0000001d04107220 */ /* 0x000fe20000400000 */
[----:B------:R-:W-:Y:S01]  /*1680*/  IADD3.X R15, PT, PT, R22, UR17, RZ, P1, !PT ;  /* 0x00000011160f7c10 */ /* 0x000fe20008ffe4ff */
[----:B------:R0:W2:Y:S01]  /*1690*/  LDG.E.U16.CONSTANT R5, desc[UR10][R10.64] ;  /* 0x0000000a0a057981 */ /* 0x0000a2000c1e9500 */
[----:B------:R-:W-:Y:S01]  /*16a0*/  IADD3 R20, P1, PT, R20, UR18, RZ ;  /* 0x0000001214147c10 */ /* 0x000fe2000ff3e0ff */
[----:B------:R-:W-:Y:S01]  /*16b0*/  FMUL R16, R16, R28 ;  /* 0x0000001c10107220 */ /* 0x000fe20000400000 */
[----:B------:R-:W-:Y:S01]  /*16c0*/  IADD3.X R29, PT, PT, RZ, R3, RZ, P0, !PT ;  /* 0x00000003ff1d7210 */ /* 0x000fe200007fe4ff */
[----:B------:R1:W3:Y:S01]  /*16d0*/  LDG.E.U16.CONSTANT R8, desc[UR10][R14.64] ;  /* 0x0000000a0e087981 */ /* 0x0002e2000c1e9500 */
[----:B------:R-:W-:Y:S01]  /*16e0*/  HADD2.F32 R28, -RZ, R21.H0_H0 ;  /* 0x20000015ff1c7230 */ /* 0x000fe20000004100 */
[----:B------:R-:W-:Y:S01]  /*16f0*/  IADD3.X R21, PT, PT, R22, UR19, RZ, P1, !PT ;  /* 0x0000001316157c10 */ /* 0x000fe20008ffe4ff */
[C---:B------:R-:W-:Y:S01]  /*1700*/  IMAD.SHL.U32 R22, R24.reuse, 0x2, RZ ;  /* 0x0000000218167824 */ /* 0x040fe200078e00ff */
[----:B0-----:R-:W-:Y:S01]  /*1710*/  SHF.L.U64.HI R10, R24, 0x1, R29 ;  /* 0x00000001180a7819 */ /* 0x001fe2000001021d */
[----:B------:R-:W-:Y:S01]  /*1720*/  HADD2.F32 R29, -RZ, R12.H0_H0 ;  /* 0x2000000cff1d7230 */ /* 0x000fe20000004100 */
[----:B------:R-:W-:Y:S01]  /*1730*/  IADD3 R26, P0, PT, R26, UR6, RZ ;  /* 0x000000061a1a7c10 */ /* 0x000fe2000ff1e0ff */
[----:B------:R-:W-:Y:S01]  /*1740*/  FADD R28, R28, 1 ;  /* 0x3f8000001c1c7421 */ /* 0x000fe20000000000 */
[----:B-1----:R-:W-:Y:S01]  /*1750*/  IADD3 R14, P1, PT, R22, UR14, RZ ;  /* 0x0000000e160e7c10 */ /* 0x002fe2000ff3e0ff */
[----:B------:R0:W4:Y:S02]  /*1760*/  LDG.E.U16.CONSTANT R11, desc[UR10][R20.64] ;  /* 0x0000000a140b7981 */ /* 0x000124000c1e9500 */
[----:B------:R-:W-:Y:S01]  /*1770*/  FFMA R28, R16, R28, R29 ;  /* 0x0000001c101c7223 */ /* 0x000fe2000000001d */
[----:B------:R-:W-:Y:S01]  /*1780*/  IMAD.X R29, RZ, RZ, UR12, P0 ;  /* 0x0000000cff1d7e24 */ /* 0x000fe200080e06ff */
[----:B------:R-:W-:-:S02]  /*1790*/  LEA R16, P0, R26, UR20, 0x1 ;  /* 0x000000141a107c11 */ /* 0x000fc4000f8008ff */
[----:B------:R-:W-:Y:S02]  /*17a0*/  IADD3.X R15, PT, PT, R10, UR15, RZ, P1, !PT ;  /* 0x0000000f0a0f7c10 */ /* 0x000fe40008ffe4ff */
[----:B------:R-:W-:Y:S02]  /*17b0*/  IADD3 R24, P1, PT, R17, UR6, RZ ;  /* 0x0000000611187c10 */ /* 0x000fe4000ff3e0ff */
[----:B------:R-:W-:Y:S02]  /*17c0*/  LEA.HI.X R17, R26, UR21, R29, 0x1, P0 ;  /* 0x000000151a117c11 */ /* 0x000fe400080f0c1d */
[----:B------:R-:W-:Y:S01]  /*17d0*/  IADD3.X R29, PT, PT, RZ, UR12, RZ, P1, !PT ;  /* 0x0000000cff1d7c10 */ /* 0x000fe20008ffe4ff */
[----:B0-----:R-:W-:Y:S01]  /*17e0*/  HADD2.F32 R20, -RZ, R13.H0_H0 ;  /* 0x2000000dff147230 */ /* 0x001fe20000004100 */
[C---:B------:R-:W-:Y:S01]  /*17f0*/  LEA R12, P0, R24.reuse, UR20, 0x1 ;  /* 0x00000014180c7c11 */ /* 0x040fe2000f8008ff */
[----:B------:R0:W5:Y:S03]  /*1800*/  LDG.E.U16.CONSTANT R26, desc[UR10][R14.64] ;  /* 0x0000000a0e1a7981 */ /* 0x000166000c1e9500 */
[----:B------:R-:W-:-:S02]  /*1810*/  LEA.HI.X R13, R24, UR21, R29, 0x1, P0 ;  /* 0x00000015180d7c11 */ /* 0x000fc400080f0c1d */
[----:B------:R-:W-:Y:S01]  /*1820*/  IADD3 R25, P0, PT, R25, UR6, RZ ;  /* 0x0000000619197c10 */ /* 0x000fe2000ff1e0ff */
[----:B------:R-:W-:Y:S01]  /*1830*/  FMUL R27, R20, R27 ;  /* 0x0000001b141b7220 */ /* 0x000fe20000400000 */
[----:B------:R-:W-:-:S03]  /*1840*/  HADD2.F32 R19, -RZ, R19.H0_H0 ;  /* 0x20000013ff137230 */ /* 0x000fc60000004100 */
[----:B------:R-:W-:Y:S01]  /*1850*/  IMAD.X R20, RZ, RZ, UR12, P0 ;  /* 0x0000000cff147e24 */ /* 0x000fe200080e06ff */
[C---:B0-----:R-:W-:Y:S01]  /*1860*/  LEA R14, P0, R25.reuse, UR20, 0x1 ;  /* 0x00000014190e7c11 */ /* 0x041fe2000f8008ff */
[----:B------:R-:W-:Y:S02]  /*1870*/  IMAD.MOV.U32 R24, RZ, RZ, 0x2 ;  /* 0x00000002ff187424 */ /* 0x000fe400078e00ff */
[----:B------:R-:W-:Y:S01]  /*1880*/  FMUL R19, R4, R19 ;  /* 0x0000001304137220 */ /* 0x000fe20000400000 */
[----:B------:R-:W-:Y:S01]  /*1890*/  HADD2.F32 R18, -RZ, R18.H0_H0 ;  /* 0x20000012ff127230 */ /* 0x000fe20000004100 */
[----:B------:R-:W-:Y:S01]  /*18a0*/  LEA.HI.X R15, R25, UR21, R20, 0x1, P0 ;  /* 0x00000015190f7c11 */ /* 0x000fe200080f0c14 */
[----:B------:R-:W-:-:S04]  /*18b0*/  IMAD.WIDE.U32 R24, R9, R24, UR4 ;  /* 0x0000000409187e25 */ /* 0x000fc8000f8e0018 */
[----:B------:R-:W-:Y:S01]  /*18c0*/  FMUL R29, R19, R18 ;  /* 0x00000012131d7220 */ /* 0x000fe20000400000 */
[----:B------:R-:W-:Y:S01]  /*18d0*/  IMAD.WIDE.U32 R20, R9, 0x2, R6 ;  /* 0x0000000209147825 */ /* 0x000fe200078e0006 */
[----:B------:R-:W-:Y:S01]  /*18e0*/  IADD3 R18, P0, PT, R22, UR16, RZ ;  /* 0x0000001016127c10 */ /* 0x000fe2000ff1e0ff */
[----:B------:R-:W5:Y:S02]  /*18f0*/  LDG.E.U16.CONSTANT R24, desc[UR10][R24.64] ;  /* 0x0000000a18187981 */ /* 0x000f64000c1e9500 */
[----:B------:R-:W-:Y:S01]  /*1900*/  HADD2.F32 R23, -RZ, R23.H0_H0 ;  /* 0x20000017ff177230 */ /* 0x000fe20000004100 */
[----:B------:R-:W-:Y:S01]  /*1910*/  IADD3.X R19, PT, PT, R10, UR17, RZ, P0, !PT ;  /* 0x000000110a137c10 */ /* 0x000fe200087fe4ff */
[----:B------:R-:W5:Y:S01]  /*1920*/  LDG.E.U16.CONSTANT R20, desc[UR10][R20.64] ;  /* 0x0000000a14147981 */ /* 0x000f62000c1e9500 */
[----:B------:R-:W-:Y:S02]  /*1930*/  IADD3 R22, P0, PT, R22, UR18, RZ ;  /* 0x0000001216167c10 */ /* 0x000fe4000ff1e0ff */
[----:B------:R-:W-:Y:S01]  /*1940*/  FMUL R28, R23, R28 ;  /* 0x0000001c171c7220 */ /* 0x000fe20000400000 */
[----:B------:R-:W5:Y:S01]  /*1950*/  LDG.E.U16.CONSTANT R18, desc[UR10][R18.64] ;  /* 0x0000000a12127981 */ /* 0x000f62000c1e9500 */
[----:B------:R-:W-:-:S05]  /*1960*/  IADD3.X R23, PT, PT, R10, UR19, RZ, P0, !PT ;  /* 0x000000130a177c10 */ /* 0x000fca00087fe4ff */
[----:B------:R-:W5:Y:S01]  /*1970*/  LDG.E.U16.CONSTANT R22, desc[UR10][R22.64] ;  /* 0x0000000a16167981 */ /* 0x000f62000c1e9500 */
[----:B------:R-:W-:Y:S02]  /*1980*/  F2FP.F16.F32.PACK_AB R27, RZ, R27 ;  /* 0x0000001bff1b723e */ /* 0x000fe400000000ff */
[----:B------:R-:W-:-:S03]  /*1990*/  F2FP.F16.F32.PACK_AB R28, RZ, R28 ;  /* 0x0000001cff1c723e */ /* 0x000fc600000000ff */
[----:B------:R0:W-:Y:S04]  /*19a0*/  STG.E.U16 desc[UR10][R16.64], R27 ;  /* 0x0000001b10007986 */ /* 0x0001e8000c10150a */
[----:B------:R0:W-:Y:S01]  /*19b0*/  STG.E.U16 desc[UR10][R12.64], R28 ;  /* 0x0000001c0c007986 */ /* 0x0001e2000c10150a */
[----:B--2---:R-:W-:Y:S02]  /*19c0*/  HADD2.F32 R5, -RZ, R5.H0_H0 ;  /* 0x20000005ff057230 */ /* 0x004fe40000004100 */
[----:B---3--:R-:W-:-:S03]  /*19d0*/  HADD2.F32 R8, -RZ, R8.H0_H0 ;  /* 0x20000008ff087230 */ /* 0x008fc60000004100 */
[----:B------:R-:W-:-:S04]  /*19e0*/  FADD R5, R5, 1 ;  /* 0x3f80000005057421 */ /* 0x000fc80000000000 */
[----:B------:R-:W-:Y:S01]  /*19f0*/  FFMA R8, R29, R5, R8 ;  /* 0x000000051d087223 */ /* 0x000fe20000000008 */
[----:B------:R-:W-:Y:S01]  /*1a00*/  IADD3 R5, P0, PT, R9, UR6, RZ ;  /* 0x0000000609057c10 */ /* 0x000fe2000ff1e0ff */
[----:B----4-:R-:W-:Y:S02]  /*1a10*/  HADD2.F32 R11, -RZ, R11.H0_H0 ;  /* 0x2000000bff0b7230 */ /* 0x010fe40000004100 */
[----:B-----5:R-:W-:-:S05]  /*1a20*/  HADD2.F32 R26, -RZ, R26.H0_H0 ;  /* 0x2000001aff1a7230 */ /* 0x020fca0000004100 */
[----:B------:R-:W-:Y:S01]  /*1a30*/  FADD R26, R26, 1 ;  /* 0x3f8000001a1a7421 */ /* 0x000fe20000000000 */
[----:B------:R-:W-:Y:S01]  /*1a40*/  FMUL R8, R11, R8 ;  /* 0x000000080b087220 */ /* 0x000fe20000400000 */
[----:B------:R-:W-:Y:S02]  /*1a50*/  HADD2.F32 R10, -RZ, R24.H0_H0 ;  /* 0x20000018ff0a7230 */ /* 0x000fe40000004100 */
[----:B------:R-:W-:-:S03]  /*1a60*/  HADD2.F32 R25, -RZ, R20.H0_H0 ;  /* 0x20000014ff197230 */ /* 0x000fc60000004100 */
[----:B------:R-:W-:Y:S01]  /*1a70*/  FMUL R10, R4, R10 ;  /* 0x0000000a040a7220 */ /* 0x000fe20000400000 */
[----:B------:R-:W-:-:S03]  /*1a80*/  HADD2.F32 R18, -RZ, R18.H0_H0 ;  /* 0x20000012ff127230 */ /* 0x000fc60000004100 */
[----:B------:R-:W-:-:S04]  /*1a90*/  FMUL R25, R10, R25 ;  /* 0x000000190a197220 */ /* 0x000fc80000400000 */
[----:B------:R-:W-:Y:S01]  /*1aa0*/  FFMA R25, R25, R26, R18 ;  /* 0x0000001a19197223 */ /* 0x000fe20000000012 */
[----:B------:R-:W-:Y:S01]  /*1ab0*/  HADD2.F32 R22, -RZ, R22.H0_H0 ;  /* 0x20000016ff167230 */ /* 0x000fe20000004100 */
[----:B------:R-:W-:Y:S02]  /*1ac0*/  IADD3.X R18, PT, PT, RZ, UR12, RZ, P0, !PT ;  /* 0x0000000cff127c10 */ /* 0x000fe400087fe4ff */
[C---:B------:R-:W-:Y:S02]  /*1ad0*/  LEA R10, P0, R5.reuse, UR20, 0x1 ;  /* 0x00000014050a7c11 */ /* 0x040fe4000f8008ff */
[----:B------:R-:W-:Y:S01]  /*1ae0*/  FMUL R22, R22, R25 ;  /* 0x0000001916167220 */ /* 0x000fe20000400000 */
[----:B------:R-:W-:Y:S02]  /*1af0*/  F2FP.F16.F32.PACK_AB R8, RZ, R8 ;  /* 0x00000008ff08723e */ /* 0x000fe400000000ff */
[----:B------:R-:W-:Y:S02]  /*1b00*/  LEA.HI.X R11, R5, UR21, R18, 0x1, P0 ;  /* 0x00000015050b7c11 */ /* 0x000fe400080f0c12 */
[----:B------:R-:W-:Y:S01]  /*1b10*/  F2FP.F16.F32.PACK_AB R22, RZ, R22 ;  /* 0x00000016ff16723e */ /* 0x000fe200000000ff */
[----:B------:R0:W-:Y:S01]  /*1b20*/  STG.E.U16 desc[UR10][R14.64], R8 ;  /* 0x000000080e007986 */ /* 0x0001e2000c10150a */
[----:B------:R-:W-:-:S03]  /*1b30*/  VIADD R26, R9, UR9 ;  /* 0x00000009091a7c36 */ /* 0x000fc60008000000 */
[----:B------:R0:W-:Y:S02]  /*1b40*/  STG.E.U16 desc[UR10][R10.64], R22 ;  /* 0x000000160a007986 */ /* 0x0001e4000c10150a */
[----:B------:R-:W-:-:S13]  /*1b50*/  ISETP.GE.AND P0, PT, R26, R2, PT ;  /* 0x000000021a00720c */ /* 0x000fda0003f06270 */
[----:B0-----:R-:W-:Y:S05]  /*1b60*/  @!P0 BRA `(.L_x_179) ;  /* 0xfffffff400c88947 */ /* 0x001fea000383ffff */
[----:B------:R-:W-:Y:S05]  /*1b70*/  BSYNC.RECONVERGENT B0 ;  /* 0x0000000000007941 */ /* 0x000fea0003800200 */
.L_x_178:
[----:B------:R-:W-:Y:S05]  /*1b80*/  EXIT ;  /* 0x000000000000794d */ /* 0x000fea0003800000 */
.L_x_172:
[----:B------:R-:W-:Y:S02]  /*1b90*/  HFMA2 R13, -RZ, RZ, 0, 1.847743988037109375e-06 ;  /* 0x0000001fff0d7431 */ /* 0x000fe400000001ff */
[----:B------:R-:W-:Y:S02]  /*1ba0*/  IMAD.MOV.U32 R11, RZ, RZ, 0x10 ;  /* 0x00000010ff0b7424 */ /* 0x000fe400078e00ff */
[----:B------:R-:W-:-:S07]  /*1bb0*/  IMAD.MOV.U32 R8, RZ, RZ, -0x1 ;  /* 0xffffffffff087424 */ /* 0x000fce00078e00ff */
[----:B-1----:R-:W-:Y:S05]  /*1bc0*/  WARPSYNC.COLLECTIVE R8, `(.L_x_180) ;  /* 0x0000000008087348 */ /* 0x002fea0003c00000 */
[----:B-1----:R0:W1:Y:S02]  /*1bd0*/  SHFL.BFLY P0, R9, R2, R11, R13 ;  /* 0x0c00000b02097389 */ /* 0x002064000000000d */
[----:B01----:R-:W-:Y:S05]  /*1be0*/  ENDCOLLECTIVE ;  /* 0x000000000000791b */ /* 0x003fea0003800000 */
.L_x_180:
[----:B------:R-:W-:Y:S02]  /*1bf0*/  IMAD.MOV.U32 R11, RZ, RZ, 0x8 ;  /* 0x00000008ff0b7424 */ /* 0x000fe400078e00ff */
[----:B------:R-:W-:-:S04]  /*1c00*/  IMAD.MOV.U32 R5, RZ, RZ, R9 ;  /* 0x000000ffff057224 */ /* 0x000fc800078e0009 */
[----:B------:R-:W-:-:S05]  /*1c10*/  FADD R5, R5, R2 ;  /* 0x0000000205057221 */ /* 0x000fca0000000000 */
[----:B------:R-:W-:-:S07]  /*1c20*/  MOV R2, R5 ;  /* 0x0000000500027202 */ /* 0x000fce0000000f00 */
[----:B------:R-:W-:Y:S05]  /*1c30*/  WARPSYNC.COLLECTIVE R8, `(.L_x_181) ;  /* 0x0000000008087348 */ /* 0x000fea0003c00000 */
[----:B------:R0:W1:Y:S02]  /*1c40*/  SHFL.BFLY P0, R9, R2, R11, R13 ;  /* 0x0c00000b02097389 */ /* 0x000064000000000d */
[----:B01----:R-:W-:Y:S05]  /*1c50*/  ENDCOLLECTIVE ;  /* 0x000000000000791b */ /* 0x003fea0003800000 */
.L_x_181:
[----:B------:R-:W-:Y:S02]  /*1c60*/  IMAD.MOV.U32 R11, RZ, RZ, 0x4 ;  /* 0x00000004ff0b7424 */ /* 0x000fe400078e00ff */
[----:B------:R-:W-:-:S04]  /*1c70*/  IMAD.MOV.U32 R4, RZ, RZ, R9 ;  /* 0x000000ffff047224 */ /* 0x000fc800078e0009 */
[----:B------:R-:W-:-:S05]  /*1c80*/  FADD R4, R5, R4 ;  /* 0x0000000405047221 */ /* 0x000fca0000000000 */
[----:B------:R-:W-:-:S07]  /*1c90*/  MOV R2, R4 ;  /* 0x0000000400027202 */ /* 0x000fce0000000f00 */
[----:B------:R-:W-:Y:S05]  /*1ca0*/  WARPSYNC.COLLECTIVE R8, `(.L_x_182) ;  /* 0x0000000008087348 */ /* 0x000fea0003c00000 */
[----:B------:R0:W1:Y:S02]  /*1cb0*/  SHFL.BFLY P0, R9, R2, R11, R13 ;  /* 0x0c00000b02097389 */ /* 0x000064000000000d */
[----:B01----:R-:W-:Y:S05]  /*1cc0*/  ENDCOLLECTIVE ;  /* 0x000000000000791b */ /* 0x003fea0003800000 */
.L_x_182:
[----:B------:R-:W-:Y:S02]  /*1cd0*/  IMAD.MOV.U32 R11, RZ, RZ, 0x2 ;  /* 0x00000002ff0b7424 */ /* 0x000fe400078e00ff */
[----:B------:R-:W-:-:S04]  /*1ce0*/  IMAD.MOV.U32 R7, RZ, RZ, R9 ;  /* 0x000000ffff077224 */ /* 0x000fc800078e0009 */
[----:B------:R-:W-:-:S05]  /*1cf0*/  FADD R7, R4, R7 ;  /* 0x0000000704077221 */ /* 0x000fca0000000000 */
[----:B------:R-:W-:-:S07]  /*1d00*/  MOV R2, R7 ;  /* 0x0000000700027202 */ /* 0x000fce0000000f00 */
[----:B------:R-:W-:Y:S05]  /*1d10*/  WARPSYNC.COLLECTIVE R8, `(.L_x_183) ;  /* 0x0000000008087348 */ /* 0x000fea0003c00000 */
[----:B------:R0:W1:Y:S02]  /*1d20*/  SHFL.BFLY P0, R9, R2, R11, R13 ;  /* 0x0c00000b02097389 */ /* 0x000064000000000d */
[----:B01----:R-:W-:Y:S05]  /*1d30*/  ENDCOLLECTIVE ;  /* 0x000000000000791b */ /* 0x003fea0003800000 */
.L_x_183:
[----:B------:R-:W-:Y:S02]  /*1d40*/  IMAD.MOV.U32 R11, RZ, RZ, 0x1 ;  /* 0x00000001ff0b7424 */ /* 0x000fe400078e00ff */
[----:B------:R-:W-:-:S04]  /*1d50*/  IMAD.MOV.U32 R6, RZ, RZ, R9 ;  /* 0x000000ffff067224 */ /* 0x000fc800078e0009 */
[----:B------:R-:W-:-:S05]  /*1d60*/  FADD R6, R7, R6 ;  /* 0x0000000607067221 */ /* 0x000fca0000000000 */
[----:B------:R-:W-:-:S07]  /*1d70*/  MOV R2, R6 ;  /* 0x0000000600027202 */ /* 0x000fce0000000f00 */
[----:B------:R-:W-:Y:S05]  /*1d80*/  WARPSYNC.COLLECTIVE R8, `(.L_x_184) ;  /* 0x0000000008087348 */ /* 0x000fea0003c00000 */
[----:B------:R0:W1:Y:S02]  /*1d90*/  SHFL.BFLY P0, R9, R2, R11, R13 ;  /* 0x0c00000b02097389 */ /* 0x000064000000000d */
[----:B01----:R-:W-:Y:S05]  /*1da0*/  ENDCOLLECTIVE ;  /* 0x000000000000791b */ /* 0x003fea0003800000 */
.L_x_184:
[----:B------:R-:W-:Y:S05]  /*1db0*/  BRA `(.L_x_185) ;  /* 0xffffffec00287947 */ /* 0x000fea000383ffff */
        .weak           $__internal_5_$__cuda_sm3x_div_rn_noftz_f32_slowpath
        .type           $__internal_5_$__cuda_sm3x_div_rn_noftz_f32_slowpath,@function
        .size           $__internal_5_$__cuda_sm3x_div_rn_noftz_f32_slowpath,(.L_x_470 - $__internal_5_$__cuda_sm3x_div_rn_noftz_f32_slowpath)
$__internal_5_$__cuda_sm3x_div_rn_noftz_f32_slowpath:
        /* <DEDUP_REMOVED lines=36> */
.L_x_187:
        /* <DEDUP_REMOVED lines=51> */
.L_x_194:
[----:B------:R-:W-:-:S04]  /*2330*/  LOP3.LUT R2, R2, 0x80000000, RZ, 0xc0, !PT ;  /* 0x8000000002027812 */ /* 0x000fc800078ec0ff */
[----:B------:R-:W-:Y:S01]  /*2340*/  LOP3.LUT R2, R2, 0x7f800000, RZ, 0xfc, !PT ;  /* 0x7f80000002027812 */ /* 0x000fe200078efcff */
[----:B------:R-:W-:Y:S06]  /*2350*/  BRA `(.L_x_195) ;  /* 0x0000000000047947 */ /* 0x000fec0003800000 */
.L_x_193:
[----:B------:R-:W-:-:S07]  /*2360*/  IMAD R2, R7, 0x800000, R2 ;  /* 0x0080000007027824 */ /* 0x000fce00078e0202 */
.L_x_195:
[----:B------:R-:W-:Y:S05]  /*2370*/  BSYNC.RECONVERGENT B2 ;  /* 0x0000000000027941 */ /* 0x000fea0003800200 */
.L_x_192:
[----:B------:R-:W-:Y:S05]  /*2380*/  BRA `(.L_x_196) ;  /* 0x0000000000207947 */ /* 0x000fea0003800000 */
.L_x_191:
[----:B------:R-:W-:-:S04]  /*2390*/  LOP3.LUT R2, R9, 0x80000000, R8, 0x48, !PT ;  /* 0x8000000009027812 */ /* 0x000fc800078e4808 */
[----:B------:R-:W-:Y:S01]  /*23a0*/  LOP3.LUT R2, R2, 0x7f800000, RZ, 0xfc, !PT ;  /* 0x7f80000002027812 */ /* 0x000fe200078efcff */
[----:B------:R-:W-:Y:S06]  /*23b0*/  BRA `(.L_x_196) ;  /* 0x0000000000147947 */ /* 0x000fec0003800000 */
.L_x_190:
[----:B------:R-:W-:Y:S01]  /*23c0*/  LOP3.LUT R2, R9, 0x80000000, R8, 0x48, !PT ;  /* 0x8000000009027812 */ /* 0x000fe200078e4808 */
[----:B------:R-:W-:Y:S06]  /*23d0*/  BRA `(.L_x_196) ;  /* 0x00000000000c7947 */ /* 0x000fec0003800000 */
.L_x_189:
[----:B------:R-:W0:Y:S01]  /*23e0*/  MUFU.RSQ R2, -QNAN ;  /* 0xffc0000000027908 */ /* 0x000e220000001400 */
[----:B------:R-:W-:Y:S05]  /*23f0*/  BRA `(.L_x_196) ;  /* 0x0000000000047947 */ /* 0x000fea0003800000 */
.L_x_188:
[----:B------:R-:W-:-:S07]  /*2400*/  FADD.FTZ R2, R2, R5 ;  /* 0x0000000502027221 */ /* 0x000fce0000010000 */
.L_x_196:
[----:B------:R-:W-:Y:S05]  /*2410*/  BSYNC.RECONVERGENT B1 ;  /* 0x0000000000017941 */ /* 0x000fea0003800200 */
.L_x_186:
[----:B------:R-:W-:-:S04]  /*2420*/  HFMA2 R5, -RZ, RZ, 0, 0 ;  /* 0x00000000ff057431 */ /* 0x000fc800000001ff */
[----:B0-----:R-:W-:Y:S05]  /*2430*/  RET.REL.NODEC R4 `(_Z17adaln_zero_kernelI6__halffEvPT_PKS1_S4_S4_S4_S4_iiif) ;  /* 0xffffffd804f07950 */ /* 0x001fea0003c3ffff */
.L_x_197:
        /* <DEDUP_REMOVED lines=12> */
.L_x_470:


//--------------------- .text._Z20adaln_rmsnorm_kernelIffEvPT_PKS0_S3_S3_S3_iiif --------------------------
	.section	.text._Z20adaln_rmsnorm_kernelIffEvPT_PKS0_S3_S3_S3_iiif,"ax",@progbits
	.align	128
        .global         _Z20adaln_rmsnorm_kernelIffEvPT_PKS0_S3_S3_S3_iiif
        .type           _Z20adaln_rmsnorm_kernelIffEvPT_PKS0_S3_S3_S3_iiif,@function
        .size           _Z20adaln_rmsnorm_kernelIffEvPT_PKS0_S3_S3_S3_iiif,(.L_x_471 - _Z20adaln_rmsnorm_kernelIffEvPT_PKS0_S3_S3_S3_iiif)
        .other          _Z20adaln_rmsnorm_kernelIffEvPT_PKS0_S3_S3_S3_iiif,@"STO_CUDA_ENTRY STV_DEFAULT"
_Z20adaln_rmsnorm_kernelIffEvPT_PKS0_S3_S3_S3_iiif:
.text._Z20adaln_rmsnorm_kernelIffEvPT_PKS0_S3_S3_S3_iiif:
[----:B------:R-:W-:Y:S08]  /*0000*/  LDC R1, c[0x0][0x37c] ;  /* 0x0000df00ff017b82 */ /* 0x000ff00000000800 */
[----:B------:R-:W0:Y:S01]  /*0010*/  LDC R6, c[0x0][0x3ac] ;  /* 0x0000eb00ff067b82 */ /* 0x000e220000000800 */
[----:B------:R-:W1:Y:S01]  /*0020*/  S2R R5, SR_CTAID.X ;  /* 0x0000000000057919 */ /* 0x000e620000002500 */
[----:B------:R-:W2:Y:S01]  /*0030*/  LDCU UR8, c[0x0][0x3b0] ;  /* 0x00007600ff0877ac */ /* 0x000ea20008000800 */
[----:B------:R-:W-:Y:S01]  /*0040*/  BSSY.RECONVERGENT B0, `(.L_x_198) ;  /* 0x000006c000007945 */ /* 0x000fe20003800200 */
[----:B------:R-:W3:Y:S04]  /*0050*/  LDCU.64 UR6, c[0x0][0x358] ;  /* 0x00006b00ff0677ac */ /* 0x000ee80008000a00 */
[----:B------:R-:W4:Y:S01]  /*0060*/  LDC.64 R10, c[0x0][0x388] ;  /* 0x0000e200ff0a7b82 */ /* 0x000f220000000a00 */
[----:B0-----:R-:W-:-:S04]  /*0070*/  IABS R7, R6 ;  /* 0x0000000600077213 */ /* 0x001fc80000000000 */
[----:B------:R-:W0:Y:S08]  /*0080*/  I2F.RP R0, R7 ;  /* 0x0000000700007306 */ /* 0x000e300000209400 */
[----:B0-----:R-:W0:Y:S02]  /*0090*/  MUFU.RCP R0, R0 ;  /* 0x0000000000007308 */ /* 0x001e240000001000 */
[----:B0-----:R-:W-:-:S06]  /*00a0*/  VIADD R2, R0, 0xffffffe ;  /* 0x0ffffffe00027836 */ /* 0x001fcc0000000000 */
[----:B------:R0:W5:Y:S02]  /*00b0*/  F2I.FTZ.U32.TRUNC.NTZ R3, R2 ;  /* 0x0000000200037305 */ /* 0x000164000021f000 */
[----:B0-----:R-:W-:Y:S02]  /*00c0*/  IMAD.MOV.U32 R2, RZ, RZ, RZ ;  /* 0x000000ffff027224 */ /* 0x001fe400078e00ff */
[----:B-----5:R-:W-:-:S04]  /*00d0*/  IMAD.MOV R4, RZ, RZ, -R3 ;  /* 0x000000ffff047224 */ /* 0x020fc800078e0a03 */
[----:B------:R-:W-:Y:S01]  /*00e0*/  IMAD R9, R4, R7, RZ ;  /* 0x0000000704097224 */ /* 0x000fe200078e02ff */
[----:B-1----:R-:W-:-:S03]  /*00f0*/  IABS R4, R5 ;  /* 0x0000000500047213 */ /* 0x002fc60000000000 */
[----:B------:R-:W-:Y:S01]  /*0100*/  IMAD.HI.U32 R3, R3, R9, R2 ;  /* 0x0000000903037227 */ /* 0x000fe200078e0002 */
[----:B------:R-:W-:-:S03]  /*0110*/  LOP3.LUT R2, R5, R6, RZ, 0x3c, !PT ;  /* 0x0000000605027212 */ /* 0x000fc600078e3cff */
[----:B--2---:R-:W-:Y:S01]  /*0120*/  IMAD R5, R5, UR8, RZ ;  /* 0x0000000805057c24 */ /* 0x004fe2000f8e02ff */
[----:B------:R-:W-:Y:S01]  /*0130*/  ISETP.GE.AND P1, PT, R2, RZ, PT ;  /* 0x000000ff0200720c */ /* 0x000fe20003f26270 */
[----:B------:R-:W-:-:S03]  /*0140*/  IMAD.HI.U32 R3, R3, R4, RZ ;  /* 0x0000000403037227 */ /* 0x000fc600078e00ff */
[----:B------:R-:W-:Y:S01]  /*0150*/  SHF.R.S32.HI R2, RZ, 0x1f, R5 ;  /* 0x0000001fff027819 */ /* 0x000fe20000011405 */
[----:B------:R-:W-:Y:S02]  /*0160*/  IMAD.MOV R0, RZ, RZ, -R3 ;  /* 0x000000ffff007224 */ /* 0x000fe400078e0a03 */
[----:B----4-:R-:W-:-:S04]  /*0170*/  IMAD.WIDE R10, R5, 0x4, R10 ;  /* 0x00000004050a7825 */ /* 0x010fc800078e020a */
[C---:B------:R-:W-:Y:S02]  /*0180*/  IMAD R4, R7.reuse, R0, R4 ;  /* 0x0000000007047224 */ /* 0x040fe400078e0204 */
[----:B------:R-:W0:Y:S03]  /*0190*/  S2R R0, SR_TID.X ;  /* 0x0000000000007919 */ /* 0x000e260000002100 */
[----:B------:R-:W-:-:S13]  /*01a0*/  ISETP.GT.U32.AND P2, PT, R7, R4, PT ;  /* 0x000000040700720c */ /* 0x000fda0003f44070 */
[-C--:B------:R-:W-:Y:S01]  /*01b0*/  @!P2 IADD3 R4, PT, PT, R4, -R7.reuse, RZ ;  /* 0x800000070404a210 */ /* 0x080fe20007ffe0ff */
[----:B------:R-:W-:Y:S01]  /*01c0*/  @!P2 VIADD R3, R3, 0x1 ;  /* 0x000000010303a836 */ /* 0x000fe20000000000 */
[----:B------:R-:W-:Y:S02]  /*01d0*/  ISETP.NE.AND P2, PT, R6, RZ, PT ;  /* 0x000000ff0600720c */ /* 0x000fe40003f45270 */
[----:B------:R-:W-:-:S13]  /*01e0*/  ISETP.GE.U32.AND P0, PT, R4, R7, PT ;  /* 0x000000070400720c */ /* 0x000fda0003f06070 */
[----:B------:R-:W-:Y:S01]  /*01f0*/  @P0 VIADD R3, R3, 0x1 ;  /* 0x0000000103030836 */ /* 0x000fe20000000000 */
[----:B0-----:R-:W-:-:S03]  /*0200*/  ISETP.GE.AND P0, PT, R0, UR8, PT ;  /* 0x0000000800007c0c */ /* 0x001fc6000bf06270 */
[----:B------:R-:W-:Y:S02]  /*0210*/  IMAD.MOV.U32 R7, RZ, RZ, R3 ;  /* 0x000000ffff077224 */ /* 0x000fe400078e0003 */
[----:B------:R-:W0:Y:S02]  /*0220*/  LDC R3, c[0x0][0x360] ;  /* 0x0000d800ff037b82 */ /* 0x000e240000000800 */
[----:B------:R-:W-:Y:S01]  /*0230*/  @!P1 IMAD.MOV R7, RZ, RZ, -R7 ;  /* 0x000000ffff079224 */ /* 0x000fe200078e0a07 */
[----:B------:R-:W-:Y:S01]  /*0240*/  @!P2 LOP3.LUT R7, RZ, R6, RZ, 0x33, !PT ;  /* 0x00000006ff07a212 */ /* 0x000fe200078e33ff */
[----:B------:R-:W-:-:S04]  /*0250*/  HFMA2 R6, -RZ, RZ, 0, 0 ;  /* 0x00000000ff067431 */ /* 0x000fc800000001ff */
[----:B------:R-:W-:-:S05]  /*0260*/  IMAD R7, R7, UR8, RZ ;  /* 0x0000000807077c24 */ /* 0x000fca000f8e02ff */
[----:B------:R-:W-:Y:S01]  /*0270*/  SHF.R.S32.HI R4, RZ, 0x1f, R7 ;  /* 0x0000001fff047819 */ /* 0x000fe20000011407 */
[----:B---3--:R-:W-:Y:S06]  /*0280*/  @P0 BRA `(.L_x_199) ;  /* 0x00000004001c0947 */ /* 0x008fec0003800000 */
[----:B0-----:R-:W0:Y:S01]  /*0290*/  I2F.U32.RP R14, R3 ;  /* 0x00000003000e7306 */ /* 0x001e220000209000 */
[----:B------:R-:W-:Y:S01]  /*02a0*/  IMAD.IADD R6, R0, 0x1, R3 ;  /* 0x0000000100067824 */ /* 0x000fe200078e0203 */
[----:B------:R-:W-:Y:S01]  /*02b0*/  ISETP.NE.U32.AND P2, PT, R3, RZ, PT ;  /* 0x000000ff0300720c */ /* 0x000fe20003f45070 */
[----:B------:R-:W-:Y:S01]  /*02c0*/  BSSY.RECONVERGENT B1, `(.L_x_200) ;  /* 0x0000030000017945 */ /* 0x000fe20003800200 */
[----:B------:R-:W-:Y:S02]  /*02d0*/  IMAD.MOV.U32 R18, RZ, RZ, R0 ;  /* 0x000000ffff127224 */ /* 0x000fe400078e0000 */
[C---:B------:R-:W-:Y:S02]  /*02e0*/  ISETP.GE.U32.AND P0, PT, R6.reuse, UR8, PT ;  /* 0x0000000806007c0c */ /* 0x040fe4000bf06070 */
[----:B------:R-:W-:Y:S01]  /*02f0*/  VIMNMX.U32 R13, PT, PT, R6, UR8, !PT ;  /* 0x00000008060d7c48 */ /* 0x000fe2000ffe0000 */
[----:B0-----:R-:W0:Y:S02]  /*0300*/  MUFU.RCP R14, R14 ;  /* 0x0000000e000e7308 */ /* 0x001e240000001000 */
[----:B0-----:R-:W-:-:S06]  /*0310*/  VIADD R8, R14, 0xffffffe ;  /* 0x0ffffffe0e087836 */ /* 0x001fcc0000000000 */
[----:B------:R0:W1:Y:S02]  /*0320*/  F2I.FTZ.U32.TRUNC.NTZ R9, R8 ;  /* 0x0000000800097305 */ /* 0x000064000021f000 */
[----:B0-----:R-:W-:Y:S02]  /*0330*/  IMAD.MOV.U32 R8, RZ, RZ, RZ ;  /* 0x000000ffff087224 */ /* 0x001fe400078e00ff */
[----:B-1----:R-:W-:-:S04]  /*0340*/  IMAD.MOV R12, RZ, RZ, -R9 ;  /* 0x000000ffff0c7224 */ /* 0x002fc800078e0a09 */
[----:B------:R-:W-:Y:S01]  /*0350*/  IMAD R15, R12, R3, RZ ;  /* 0x000000030c0f7224 */ /* 0x000fe200078e02ff */
[----:B------:R-:W-:-:S03]  /*0360*/  SEL R12, RZ, 0x1, P0 ;  /* 0x00000001ff0c7807 */ /* 0x000fc60000000000 */
[----:B------:R-:W-:Y:S01]  /*0370*/  IMAD.HI.U32 R9, R9, R15, R8 ;  /* 0x0000000f09097227 */ /* 0x000fe200078e0008 */
[----:B------:R-:W-:-:S05]  /*0380*/  IADD3 R6, PT, PT, R13, -R6, -R12 ;  /* 0x800000060d067210 */ /* 0x000fca0007ffe80c */
[----:B------:R-:W-:-:S05]  /*0390*/  IMAD.HI.U32 R9, R9, R6, RZ ;  /* 0x0000000609097227 */ /* 0x000fca00078e00ff */
[----:B------:R-:W-:-:S05]  /*03a0*/  IADD3 R8, PT, PT, -R9, RZ, RZ ;  /* 0x000000ff09087210 */ /* 0x000fca0007ffe1ff */
[----:B------:R-:W-:-:S05]  /*03b0*/  IMAD R6, R3, R8, R6 ;  /* 0x0000000803067224 */ /* 0x000fca00078e0206 */
[----:B------:R-:W-:-:S13]  /*03c0*/  ISETP.GE.U32.AND P0, PT, R6, R3, PT ;  /* 0x000000030600720c */ /* 0x000fda0003f06070 */
[----:B------:R-:W-:Y:S02]  /*03d0*/  @P0 IMAD.IADD R6, R6, 0x1, -R3 ;  /* 0x0000000106060824 */ /* 0x000fe400078e0a03 */
[----:B------:R-:W-:-:S03]  /*03e0*/  @P0 VIADD R9, R9, 0x1 ;  /* 0x0000000109090836 */ /* 0x000fc60000000000 */
[----:B------:R-:W-:-:S13]  /*03f0*/  ISETP.GE.U32.AND P1, PT, R6, R3, PT ;  /* 0x000000030600720c */ /* 0x000fda0003f26070 */
[----:B------:R-:W-:Y:S01]  /*0400*/  @P1 VIADD R9, R9, 0x1 ;  /* 0x0000000109091836 */ /* 0x000fe20000000000 */
[----:B------:R-:W-:-:S04]  /*0410*/  @!P2 LOP3.LUT R9, RZ, R3, RZ, 0x33, !PT ;  /* 0x00000003ff09a212 */ /* 0x000fc800078e33ff */
[----:B------:R-:W-:-:S04]  /*0420*/  IADD3 R12, PT, PT, R12, R9, RZ ;  /* 0x000000090c0c7210 */ /* 0x000fc80007ffe0ff */
[C---:B------:R-:W-:Y:S02]  /*0430*/  LOP3.LUT R6, R12.reuse, 0x3, RZ, 0xc0, !PT ;  /* 0x000000030c067812 */ /* 0x040fe400078ec0ff */
[----:B------:R-:W-:Y:S02]  /*0440*/  ISETP.GE.U32.AND P0, PT, R12, 0x3, PT ;  /* 0x000000030c00780c */ /* 0x000fe40003f06070 */
[----:B------:R-:W-:Y:S01]  /*0450*/  ISETP.NE.AND P1, PT, R6, 0x3, PT ;  /* 0x000000030600780c */ /* 0x000fe20003f25270 */
[----:B------:R-:W-:-:S12]  /*0460*/  IMAD.MOV.U32 R6, RZ, RZ, RZ ;  /* 0x000000ffff067224 */ /* 0x000fd800078e00ff */
[----:B------:R-:W-:Y:S05]  /*0470*/  @!P1 BRA `(.L_x_201) ;  /* 0x0000000000509947 */ /* 0x000fea0003800000 */
[----:B------:R-:W0:Y:S01]  /*0480*/  LDCU.64 UR4, c[0x0][0x388] ;  /* 0x00007100ff0477ac */ /* 0x000e220008000a00 */
[C---:B------:R-:W-:Y:S01]  /*0490*/  SHF.L.U64.HI R9, R5.reuse, 0x2, R2 ;  /* 0x0000000205097819 */ /* 0x040fe20000010202 */
[----:B------:R-:W-:Y:S01]  /*04a0*/  IMAD.SHL.U32 R8, R5, 0x4, RZ ;  /* 0x0000000405087824 */ /* 0x000fe200078e00ff */
[----:B------:R-:W-:Y:S01]  /*04b0*/  IADD3 R6, PT, PT, R12, 0x1, RZ ;  /* 0x000000010c067810 */ /* 0x000fe20007ffe0ff */
[----:B------:R-:W-:Y:S02]  /*04c0*/  IMAD.MOV.U32 R18, RZ, RZ, R0 ;  /* 0x000000ffff127224 */ /* 0x000fe400078e0000 */
[----:B------:R-:W-:-:S03]  /*04d0*/  IMAD.WIDE.U32 R8, R0, 0x4, R8 ;  /* 0x0000000400087825 */ /* 0x000fc600078e0008 */
[----:B0-----:R-:W-:Y:S02]  /*04e0*/  IADD3 R12, P1, PT, R8, UR4, RZ ;  /* 0x00000004080c7c10 */ /* 0x001fe4000ff3e0ff */
[----:B------:R-:W-:Y:S01]  /*04f0*/  LOP3.LUT R8, R6, 0x3, RZ, 0xc0, !PT ;  /* 0x0000000306087812 */ /* 0x000fe200078ec0ff */
[----:B------:R-:W-:Y:S01]  /*0500*/  IMAD.MOV.U32 R6, RZ, RZ, RZ ;  /* 0x000000ffff067224 */ /* 0x000fe200078e00ff */
[----:B------:R-:W-:-:S03]  /*0510*/  IADD3.X R9, PT, PT, R9, UR5, RZ, P1, !PT ;  /* 0x0000000509097c10 */ /* 0x000fc60008ffe4ff */
[----:B------:R-:W-:-:S07]  /*0520*/  IMAD.MOV R14, RZ, RZ, -R8 ;  /* 0x000000ffff0e7224 */ /* 0x000fce00078e0a08 */
.L_x_202:
[----:B------:R-:W-:-:S05]  /*0530*/  MOV R13, R9 ;  /* 0x00000009000d7202 */ /* 0x000fca0000000f00 */
[----:B------:R0:W2:Y:S01]  /*0540*/  LDG.E.CONSTANT R15, desc[UR6][R12.64] ;  /* 0x000000060c0f7981 */ /* 0x0000a2000c1e9900 */
[----:B------:R-:W-:Y:S02]  /*0550*/  VIADD R14, R14, 0x1 ;  /* 0x000000010e0e7836 */ /* 0x000fe40000000000 */
[----:B------:R-:W-:-:S03]  /*0560*/  IMAD.WIDE.U32 R8, R3, 0x4, R12 ;  /* 0x0000000403087825 */ /* 0x000fc600078e000c */
[----:B------:R-:W-:Y:S01]  /*0570*/  ISETP.NE.AND P1, PT, R14, RZ, PT ;  /* 0x000000ff0e00720c */ /* 0x000fe20003f25270 */
[----:B------:R-:W-:Y:S02]  /*0580*/  IMAD.IADD R18, R3, 0x1, R18 ;  /* 0x0000000103127824 */ /* 0x000fe400078e0212 */
[----:B0-----:R-:W-:Y:S02]  /*0590*/  IMAD.MOV.U32 R12, RZ, RZ, R8 ;  /* 0x000000ffff0c7224 */ /* 0x001fe400078e0008 */
[----:B--2---:R-:W-:-:S08]  /*05a0*/  FFMA R6, R15, R15, R6 ;  /* 0x0000000f0f067223 */ /* 0x004fd00000000006 */
[----:B------:R-:W-:Y:S05]  /*05b0*/  @P1 BRA `(.L_x_202) ;  /* 0xfffffffc00dc1947 */ /* 0x000fea000383ffff */
.L_x_201:
[----:B------:R-:W-:Y:S05]  /*05c0*/  BSYNC.RECONVERGENT B1 ;  /* 0x0000000000017941 */ /* 0x000fea0003800200 */
.L_x_200:
[----:B------:R-:W-:Y:S05]  /*05d0*/  @!P0 BRA `(.L_x_199) ;  /* 0x0000000000488947 */ /* 0x000fea0003800000 */
.L_x_203:
[----:B------:R-:W-:Y:S01]  /*05e0*/  IADD3 R12, PT, PT, R3, R18, RZ ;  /* 0x00000012030c7210 */ /* 0x000fe20007ffe0ff */
[----:B------:R-:W-:-:S04]  /*05f0*/  IMAD.WIDE.U32 R8, R18, 0x4, R10 ;  /* 0x0000000412087825 */ /* 0x000fc800078e000a */
[C---:B------:R-:W-:Y:S02]  /*0600*/  IMAD.IADD R14, R12.reuse, 0x1, R3 ;  /* 0x000000010c0e7824 */ /* 0x040fe400078e0203 */
[----:B------:R-:W-:Y:S01]  /*0610*/  IMAD.WIDE.U32 R12, R12, 0x4, R10 ;  /* 0x000000040c0c7825 */ /* 0x000fe200078e000a */
[----:B------:R-:W2:Y:S03]  /*0620*/  LDG.E.CONSTANT R9, desc[UR6][R8.64] ;  /* 0x0000000608097981 */ /* 0x000ea6000c1e9900 */
[C---:B------:R-:W-:Y:S02]  /*0630*/  IMAD.IADD R18, R14.reuse, 0x1, R3 ;  /* 0x000000010e127824 */ /* 0x040fe400078e0203 */
[--C-:B------:R-:W-:Y:S01]  /*0640*/  IMAD.WIDE.U32 R14, R14, 0x4, R10.reuse ;  /* 0x000000040e0e7825 */ /* 0x100fe200078e000a */
[----:B------:R-:W3:Y:S03]  /*0650*/  LDG.E.CONSTANT R13, desc[UR6][R12.64] ;  /* 0x000000060c0d7981 */ /* 0x000ee6000c1e9900 */
[----:B------:R-:W-:-:S02]  /*0660*/  IMAD.WIDE.U32 R16, R18, 0x4, R10 ;  /* 0x0000000412107825 */ /* 0x000fc400078e000a */
[----:B------:R-:W4:Y:S04]  /*0670*/  LDG.E.CONSTANT R15, desc[UR6][R14.64] ;  /* 0x000000060e0f7981 */ /* 0x000f28000c1e9900 */
[----:B------:R-:W5:Y:S01]  /*0680*/  LDG.E.CONSTANT R17, desc[UR6][R16.64] ;  /* 0x0000000610117981 */ /* 0x000f62000c1e9900 */
[----:B------:R-:W-:-:S05]  /*0690*/  IMAD.IADD R18, R18, 0x1, R3 ;  /* 0x0000000112127824 */ /* 0x000fca00078e0203 */
[----:B------:R-:W-:Y:S01]  /*06a0*/  ISETP.GE.AND P0, PT, R18, UR8, PT ;  /* 0x0000000812007c0c */ /* 0x000fe2000bf06270 */
[----:B--2---:R-:W-:-:S04]  /*06b0*/  FFMA R6, R9, R9, R6 ;  /* 0x0000000909067223 */ /* 0x004fc80000000006 */
[----:B---3--:R-:W-:-:S04]  /*06c0*/  FFMA R6, R13, R13, R6 ;  /* 0x0000000d0d067223 */ /* 0x008fc80000000006 */
[----:B----4-:R-:W-:-:S04]  /*06d0*/  FFMA R6, R15, R15, R6 ;  /* 0x0000000f0f067223 */ /* 0x010fc80000000006 */
[----:B-----5:R-:W-:Y:S01]  /*06e0*/  FFMA R6, R17, R17, R6 ;  /* 0x0000001111067223 */ /* 0x020fe20000000006 */
[----:B------:R-:W-:Y:S06]  /*06f0*/  @!P0 BRA `(.L_x_203) ;  /* 0xfffffffc00b88947 */ /* 0x000fec000383ffff */
.L_x_199:
[----:B------:R-:W-:Y:S05]  /*0700*/  BSYNC.RECONVERGENT B0 ;  /* 0x0000000000007941 */ /* 0x000fea0003800200 */
.L_x_198:
[----:B------:R-:W1:Y:S01]  /*0710*/  SHFL.BFLY PT, R9, R6, 0x10, 0x1f ;  /* 0x0e001f0006097f89 */ /* 0x000e6200000e0000 */
[----:B------:R-:W-:Y:S02]  /*0720*/  LOP3.LUT P0, RZ, R0, 0x1f, RZ, 0xc0, !PT ;  /* 0x0000001f00ff7812 */ /* 0x000fe4000780c0ff */
[----:B0-----:R-:W-:-:S04]  /*0730*/  IADD3 R14, PT, PT, R3, 0x1f, RZ ;  /* 0x0000001f030e7810 */ /* 0x001fc80007ffe0ff */
[----:B------:R-:W-:-:S04]  /*0740*/  SHF.R.U32.HI R15, RZ, 0x5, R14 ;  /* 0x00000005ff0f7819 */ /* 0x000fc8000001160e */
[----:B------:R-:W-:-:S03]  /*0750*/  ISETP.GE.U32.AND P1, PT, R0, R15, PT ;  /* 0x0000000f0000720c */ /* 0x000fc60003f26070 */
[----:B------:R-:W0:Y:S01]  /*0760*/  @!P0 S2R R15, SR_CgaCtaId ;  /* 0x00000000000f8919 */ /* 0x000e220000008800 */
[----:B-1----:R-:W-:Y:S01]  /*0770*/  FADD R9, R9, R6 ;  /* 0x0000000609097221 */ /* 0x002fe20000000000 */
[----:B------:R-:W-:-:S08]  /*0780*/  @!P0 MOV R6, 0x400 ;  /* 0x0000040000068802 */ /* 0x000fd00000000f00 */
[----:B------:R-:W1:Y:S01]  /*0790*/  @!P1 S2R R17, SR_CgaCtaId ;  /* 0x0000000000119919 */ /* 0x000e620000008800 */
        /* <DEDUP_REMOVED lines=8> */
[----:B-1----:R-:W-:-:S04]  /*0820*/  @!P1 LEA R17, R17, R8, 0x18 ;  /* 0x0000000811119211 */ /* 0x002fc800078ec0ff */
[----:B------:R-:W-:Y:S01]  /*0830*/  @!P1 LEA R8, R0, R17, 0x2 ;  /* 0x0000001100089211 */ /* 0x000fe200078e10ff */
[----:B--2---:R-:W-:Y:S01]  /*0840*/  FADD R12, R13, R12 ;  /* 0x0000000c0d0c7221 */ /* 0x004fe20000000000 */
[----:B0-----:R-:W-:Y:S01]  /*0850*/  @!P0 LEA R13, R15, R6, 0x18 ;  /* 0x000000060f0d8211 */ /* 0x001fe200078ec0ff */
        /* <DEDUP_REMOVED lines=20> */
.L_x_217:
        /* <DEDUP_REMOVED lines=14> */
[----:B------:R-:W-:Y:S05]  /*0a80*/  CALL.REL.NOINC `($__internal_6_$__cuda_sm3x_div_rn_noftz_f32_slowpath) ;  /* 0x0000000c00907944 */ /* 0x000fea0003c00000 */
[----:B------:R-:W-:-:S07]  /*0a90*/  IMAD.MOV.U32 R8, RZ, RZ, R6 ;  /* 0x000000ffff087224 */ /* 0x000fce00078e0006 */
.L_x_207:
[----:B------:R-:W-:Y:S05]  /*0aa0*/  BSYNC.RECONVERGENT B0 ;  /* 0x0000000000007941 */ /* 0x000fea0003800200 */
.L_x_206:
        /* <DEDUP_REMOVED lines=10> */
.L_x_204:
[----:B------:R-:W3:Y:S01]  /*0b50*/  LDC R9, c[0x0][0x3b0] ;  /* 0x0000ec00ff097b82 */ /* 0x000ee20000000800 */
[----:B------:R-:W-:Y:S07]  /*0b60*/  WARPSYNC.ALL ;  /* 0x0000000000007948 */ /* 0x000fee0003800000 */
[----:B------:R-:W-:Y:S01]  /*0b70*/  BAR.SYNC.DEFER_BLOCKING 0x0 ;  /* 0x0000000000007b1d */ /* 0x000fe20000010000 */
[----:B---3--:R-:W-:-:S13]  /*0b80*/  ISETP.GE.AND P0, PT, R0, R9, PT ;  /* 0x000000090000720c */ /* 0x008fda0003f06270 */
[----:B------:R-:W-:Y:S05]  /*0b90*/  @P0 EXIT ;  /* 0x000000000000094d */ /* 0x000fea0003800000 */
[----:B------:R-:W3:Y:S01]  /*0ba0*/  I2F.U32.RP R14, R3 ;  /* 0x00000003000e7306 */ /* 0x000ee20000209000 */
[----:B-12---:R-:W-:Y:S01]  /*0bb0*/  IADD3 R6, PT, PT, R0, R3, RZ ;  /* 0x0000000300067210 */ /* 0x006fe20007ffe0ff */
[----:B------:R-:W1:Y:S01]  /*0bc0*/  S2UR UR5, SR_CgaCtaId ;  /* 0x00000000000579c3 */ /* 0x000e620000008800 */
[----:B------:R-:W-:Y:S01]  /*0bd0*/  ISETP.NE.U32.AND P2, PT, R3, RZ, PT ;  /* 0x000000ff0300720c */ /* 0x000fe20003f45070 */
[----:B------:R-:W-:Y:S01]  /*0be0*/  UMOV UR4, 0x400 ;  /* 0x0000040000047882 */ /* 0x000fe20000000000 */
[CC--:B------:R-:W-:Y:S01]  /*0bf0*/  ISETP.GE.U32.AND P0, PT, R6.reuse, R9.reuse, PT ;  /* 0x000000090600720c */ /* 0x0c0fe20003f06070 */
[----:B------:R-:W2:Y:S01]  /*0c00*/  LDCU.64 UR12, c[0x0][0x390] ;  /* 0x00007200ff0c77ac */ /* 0x000ea20008000a00 */
[----:B------:R-:W-:Y:S01]  /*0c10*/  VIMNMX.U32 R15, PT, PT, R6, R9, !PT ;  /* 0x00000009060f7248 */ /* 0x000fe20007fe0000 */
[----:B------:R-:W-:Y:S01]  /*0c20*/  BSSY.RECONVERGENT B0, `(.L_x_208) ;  /* 0x000003e000007945 */ /* 0x000fe20003800200 */
[----:B---3--:R-:W0:Y:S01]  /*0c30*/  MUFU.RCP R14, R14 ;  /* 0x0000000e000e7308 */ /* 0x008e220000001000 */
[----:B-1----:R-:W-:Y:S01]  /*0c40*/  ULEA UR4, UR5, UR4, 0x18 ;  /* 0x0000000405047291 */ /* 0x002fe2000f8ec0ff */
        /* <DEDUP_REMOVED lines=8> */
[----:B------:R-:W-:-:S04]  /*0cd0*/  IMAD.HI.U32 R17, R17, R6, RZ ;  /* 0x0000000611117227 */ /* 0x000fc800078e00ff */
[----:B------:R-:W-:-:S04]  /*0ce0*/  IMAD.MOV R12, RZ, RZ, -R17 ;  /* 0x000000ffff0c7224 */ /* 0x000fc800078e0a11 */
[----:B------:R-:W-:-:S05]  /*0cf0*/  IMAD R6, R3, R12, R6 ;  /* 0x0000000c03067224 */ /* 0x000fca00078e0206 */
[----:B------:R-:W-:-:S13]  /*0d00*/  ISETP.GE.U32.AND P0, PT, R6, R3, PT ;  /* 0x000000030600720c */ /* 0x000fda0003f06070 */
[----:B------:R-:W-:Y:S01]  /*0d10*/  @P0 IMAD.IADD R6, R6, 0x1, -R3 ;  /* 0x0000000106060824 */ /* 0x000fe200078e0a03 */
[----:B------:R-:W-:-:S04]  /*0d20*/  @P0 IADD3 R17, PT, PT, R17, 0x1, RZ ;  /* 0x0000000111110810 */ /* 0x000fc80007ffe0ff */
[----:B------:R-:W-:-:S13]  /*0d30*/  ISETP.GE.U32.AND P1, PT, R6, R3, PT ;  /* 0x000000030600720c */ /* 0x000fda0003f26070 */
[----:B------:R-:W-:Y:S01]  /*0d40*/  @P1 VIADD R17, R17, 0x1 ;  /* 0x0000000111111836 */ /* 0x000fe20000000000 */
[----:B------:R-:W-:-:S05]  /*0d50*/  @!P2 LOP3.LUT R17, RZ, R3, RZ, 0x33, !PT ;  /* 0x00000003ff11a212 */ /* 0x000fca00078e33ff */
[----:B------:R-:W-:Y:S02]  /*0d60*/  IMAD.IADD R6, R8, 0x1, R17 ;  /* 0x0000000108067824 */ /* 0x000fe400078e0211 */
[----:B------:R-:W0:Y:S03]  /*0d70*/  LDS R8, [UR4] ;  /* 0x00000004ff087984 */ /* 0x000e260008000800 */
[----:B------:R-:W-:-:S04]  /*0d80*/  LOP3.LUT R12, R6, 0x3, RZ, 0xc0, !PT ;  /* 0x00000003060c7812 */ /* 0x000fc800078ec0ff */
[----:B------:R-:W-:-:S13]  /*0d90*/  ISETP.NE.AND P0, PT, R12, 0x3, PT ;  /* 0x000000030c00780c */ /* 0x000fda0003f05270 */
[----:B--2---:R-:W-:Y:S05]  /*0da0*/  @!P0 BRA `(.L_x_209) ;  /* 0x0000000000948947 */ /* 0x004fea0003800000 */
[----:B------:R-:W1:Y:S01]  /*0db0*/  LDCU.64 UR4, c[0x0][0x380] ;  /* 0x00007000ff0477ac */ /* 0x000e620008000a00 */
[----:B------:R-:W-:Y:S01]  /*0dc0*/  VIADD R12, R6, 0x1 ;  /* 0x00000001060c7836 */ /* 0x000fe20000000000 */
[----:B------:R-:W2:Y:S04]  /*0dd0*/  LDCU.64 UR8, c[0x0][0x3a0] ;  /* 0x00007400ff0877ac */ /* 0x000ea80008000a00 */
[----:B------:R-:W-:Y:S01]  /*0de0*/  LOP3.LUT R26, R12, 0x3, RZ, 0xc0, !PT ;  /* 0x000000030c1a7812 */ /* 0x000fe200078ec0ff */
[----:B------:R-:W-:Y:S01]  /*0df0*/  IMAD.WIDE.U32 R12, R0, 0x4, RZ ;  /* 0x00000004000c7825 */ /* 0x000fe200078e00ff */
[----:B------:R-:W3:Y:S03]  /*0e00*/  LDCU.64 UR10, c[0x0][0x398] ;  /* 0x00007300ff0a77ac */ /* 0x000ee60008000a00 */
[C---:B------:R-:W-:Y:S01]  /*0e10*/  IMAD R0, R26.reuse, R3, R0 ;  /* 0x000000031a007224 */ /* 0x040fe200078e0200 */
[----:B------:R-:W-:-:S02]  /*0e20*/  IADD3 R26, PT, PT, -R26, RZ, RZ ;  /* 0x000000ff1a1a7210 */ /* 0x000fc40007ffe1ff */
[----:B-1----:R-:W-:Y:S02]  /*0e30*/  LEA R21, P0, R5, UR4, 0x2 ;  /* 0x0000000405157c11 */ /* 0x002fe4000f8010ff */
[----:B--2---:R-:W-:Y:S02]  /*0e40*/  LEA R25, P1, R7, UR8, 0x2 ;  /* 0x0000000807197c11 */ /* 0x004fe4000f8210ff */
[----:B------:R-:W-:Y:S02]  /*0e50*/  LEA.HI.X R29, R5, UR5, R2, 0x2, P0 ;  /* 0x00000005051d7c11 */ /* 0x000fe400080f1402 */
[C---:B---3--:R-:W-:Y:S02]  /*0e60*/  LEA R27, P2, R7.reuse, UR10, 0x2 ;  /* 0x0000000a071b7c11 */ /* 0x048fe4000f8410ff */
[C-C-:B------:R-:W-:Y:S02]  /*0e70*/  LEA.HI.X R20, R7.reuse, UR9, R4.reuse, 0x2, P1 ;  /* 0x0000000907147c11 */ /* 0x140fe400088f1404 */
[----:B------:R-:W-:-:S09]  /*0e80*/  LEA.HI.X R24, R7, UR11, R4, 0x2, P2 ;  /* 0x0000000b07187c11 */ /* 0x000fd200090f1404 */
.L_x_210:
[----:B-1----:R-:W-:Y:S02]  /*0e90*/  IADD3 R14, P0, PT, R10, R12, RZ ;  /* 0x0000000c0a0e7210 */ /* 0x002fe40007f1e0ff */
[----:B------:R-:W-:-:S03]  /*0ea0*/  IADD3 R16, P1, PT, R12, UR12, RZ ;  /* 0x0000000c0c107c10 */ /* 0x000fc6000ff3e0ff */
[----:B------:R-:W-:Y:S01]  /*0eb0*/  IMAD.X R15, R11, 0x1, R13, P0 ;  /* 0x000000010b0f7824 */ /* 0x000fe200000e060d */
[----:B------:R-:W-:Y:S02]  /*0ec0*/  IADD3 R18, P0, PT, R12, R27, RZ ;  /* 0x0000001b0c127210 */ /* 0x000fe40007f1e0ff */
[----:B------:R-:W-:-:S03]  /*0ed0*/  IADD3.X R17, PT, PT, R13, UR13, RZ, P1, !PT ;  /* 0x0000000d0d117c10 */ /* 0x000fc60008ffe4ff */
[C---:B------:R-:W-:Y:S01]  /*0ee0*/  IMAD.X R19, R13.reuse, 0x1, R24, P0 ;  /* 0x000000010d137824 */ /* 0x040fe200000e0618 */
[C---:B------:R-:W-:Y:S01]  /*0ef0*/  IADD3 R22, P0, PT, R12.reuse, R25, RZ ;  /* 0x000000190c167210 */ /* 0x040fe20007f1e0ff */
[----:B------:R1:W0:Y:S04]  /*0f00*/  LDG.E.CONSTANT R15, desc[UR6][R14.64] ;  /* 0x000000060e0f7981 */ /* 0x000228000c1e9900 */
[----:B------:R-:W-:Y:S01]  /*0f10*/  IMAD.X R23, R13, 0x1, R20, P0 ;  /* 0x000000010d177824 */ /* 0x000fe200000e0614 */
[----:B------:R-:W2:Y:S04]  /*0f20*/  LDG.E.CONSTANT R16, desc[UR6][R16.64] ;  /* 0x0000000610107981 */ /* 0x000ea8000c1e9900 */
[----:B------:R-:W3:Y:S04]  /*0f30*/  LDG.E.CONSTANT R18, desc[UR6][R18.64] ;  /* 0x0000000612127981 */ /* 0x000ee8000c1e9900 */
[----:B------:R-:W4:Y:S01]  /*0f40*/  LDG.E.CONSTANT R22, desc[UR6][R22.64] ;  /* 0x0000000616167981 */ /* 0x000f22000c1e9900 */
[----:B-1----:R-:W-:Y:S01]  /*0f50*/  IADD3 R14, P0, PT, R12, R21, RZ ;  /* 0x000000150c0e7210 */ /* 0x002fe20007f1e0ff */
[----:B------:R-:W-:-:S02]  /*0f60*/  VIADD R26, R26, 0x1 ;  /* 0x000000011a1a7836 */ /* 0x000fc40000000000 */
[----:B0-----:R-:W-:-:S04]  /*0f70*/  FMUL R28, R8, R15 ;  /* 0x0000000f081c7220 */ /* 0x001fc80000400000 */
[----:B--2---:R-:W-:Y:S01]  /*0f80*/  FMUL R28, R28, R16 ;  /* 0x000000101c1c7220 */ /* 0x004fe20000400000 */
[----:B---3--:R-:W-:-:S04]  /*0f90*/  FADD R15, R18, 1 ;  /* 0x3f800000120f7421 */ /* 0x008fc80000000000 */
[----:B----4-:R-:W-:Y:S01]  /*0fa0*/  FFMA R28, R28, R15, R22 ;  /* 0x0000000f1c1c7223 */ /* 0x010fe20000000016 */
[----:B------:R-:W-:Y:S01]  /*0fb0*/  IADD3.X R15, PT, PT, R13, R29, RZ, P0, !PT ;  /* 0x0000001d0d0f7210 */ /* 0x000fe200007fe4ff */
[----:B------:R-:W-:Y:S01]  /*0fc0*/  IMAD.WIDE.U32 R12, R3, 0x4, R12 ;  /* 0x00000004030c7825 */ /* 0x000fe200078e000c */
[----:B------:R-:W-:-:S03]  /*0fd0*/  ISETP.NE.AND P0, PT, R26, RZ, PT ;  /* 0x000000ff1a00720c */ /* 0x000fc60003f05270 */
[----:B------:R1:W-:Y:S10]  /*0fe0*/  STG.E desc[UR6][R14.64], R28 ;  /* 0x0000001c0e007986 */ /* 0x0003f4000c101906 */
[----:B------:R-:W-:Y:S05]  /*0ff0*/  @P0 BRA `(.L_x_210) ;  /* 0xfffffffc00a40947 */ /* 0x000fea000383ffff */
.L_x_209:
[----:B------:R-:W-:Y:S05]  /*1000*/  BSYNC.RECONVERGENT B0 ;  /* 0x0000000000007941 */ /* 0x000fea0003800200 */
.L_x_208:
[----:B-1----:R-:W1:Y:S01]  /*1010*/  LDC.64 R14, c[0x0][0x390] ;  /* 0x0000e400ff0e7b82 */ /* 0x002e620000000a00 */
[----:B------:R-:W-:Y:S01]  /*1020*/  ISETP.GE.U32.AND P0, PT, R6, 0x3, PT ;  /* 0x000000030600780c */ /* 0x000fe20003f06070 */
[----:B------:R-:W2:Y:S01]  /*1030*/  LDCU.64 UR4, c[0x0][0x398] ;  /* 0x00007300ff0477ac */ /* 0x000ea20008000a00 */
[----:B------:R-:W3:Y:S01]  /*1040*/  LDCU.64 UR8, c[0x0][0x3a0] ;  /* 0x00007400ff0877ac */ /* 0x000ee20008000a00 */
[----:B------:R-:W4:Y:S10]  /*1050*/  LDCU.64 UR10, c[0x0][0x380] ;  /* 0x00007000ff0a77ac */ /* 0x000f340008000a00 */
[----:B--234-:R-:W-:Y:S05]  /*1060*/  @!P0 EXIT ;  /* 0x000000000000894d */ /* 0x01cfea0003800000 */
.L_x_211:
[----:B------:R-:W-:Y:S01]  /*1070*/  IADD3 R6, P0, PT, R7, R0, RZ ;  /* 0x0000000007067210 */ /* 0x000fe20007f1e0ff */
[----:B------:R-:W-:-:S04]  /*1080*/  IMAD.WIDE.U32 R18, R0, 0x4, R10 ;  /* 0x0000000400127825 */ /* 0x000fc800078e000a */
[----:B------:R-:W-:Y:S01]  /*1090*/  IMAD.X R13, RZ, RZ, R4, P0 ;  /* 0x000000ffff0d7224 */ /* 0x000fe200000e0604 */
[----:B------:R-:W0:Y:S01]  /*10a0*/  LDG.E.CONSTANT R25, desc[UR6][R18.64] ;  /* 0x0000000612197981 */ /* 0x000e22000c1e9900 */
[----:B------:R-:W-:Y:S02]  /*10b0*/  IMAD.SHL.U32 R28, R6, 0x4, RZ ;  /* 0x00000004061c7824 */ /* 0x000fe400078e00ff */
[----:B-1----:R-:W-:Y:S01]  /*10c0*/  IMAD.WIDE.U32 R16, R0, 0x4, R14 ;  /* 0x0000000400107825 */ /* 0x002fe200078e000e */
[----:B------:R-:W-:Y:S02]  /*10d0*/  SHF.L.U64.HI R6, R6, 0x2, R13 ;  /* 0x0000000206067819 */ /* 0x000fe4000001020d */
[----:B------:R-:W-:Y:S02]  /*10e0*/  IADD3 R12, P0, PT, R28, UR4, RZ ;  /* 0x000000041c0c7c10 */ /* 0x000fe4000ff1e0ff */
[----:B------:R-:W2:Y:S02]  /*10f0*/  LDG.E.CONSTANT R24, desc[UR6][R16.64] ;  /* 0x0000000610187981 */ /* 0x000ea4000c1e9900 */
[----:B------:R-:W-:-:S05]  /*1100*/  IADD3.X R13, PT, PT, R6, UR5, RZ, P0, !PT ;  /* 0x00000005060d7c10 */ /* 0x000fca00087fe4ff */
[----:B------:R1:W3:Y:S01]  /*1110*/  LDG.E.CONSTANT R21, desc[UR6][R12.64] ;  /* 0x000000060c157981 */ /* 0x0002e2000c1e9900 */
[----:B------:R-:W-:Y:S02]  /*1120*/  IADD3 R28, P1, PT, R28, UR8, RZ ;  /* 0x000000081c1c7c10 */ /* 0x000fe4000ff3e0ff */
[----:B-1----:R-:W-:-:S04]  /*1130*/  IADD3 R12, PT, PT, R3, R0, RZ ;  /* 0x00000000030c7210 */ /* 0x002fc80007ffe0ff */
[----:B------:R-:W-:Y:S02]  /*1140*/  IADD3 R22, P0, PT, R7, R12, RZ ;  /* 0x0000000c07167210 */ /* 0x000fe40007f1e0ff */
[----:B------:R-:W-:-:S03]  /*1150*/  IADD3.X R29, PT, PT, R6, UR9, RZ, P1, !PT ;  /* 0x00000009061d7c10 */ /* 0x000fc60008ffe4ff */
[----:B------:R-:W-:Y:S02]  /*1160*/  IMAD.X R23, RZ, RZ, R4, P0 ;  /* 0x000000ffff177224 */ /* 0x000fe400000e0604 */
[C---:B------:R-:W-:Y:S01]  /*1170*/  IMAD.SHL.U32 R6, R22.reuse, 0x4, RZ ;  /* 0x0000000416067824 */ /* 0x040fe200078e00ff */
[----:B------:R1:W4:Y:S02]  /*1180*/  LDG.E.CONSTANT R20, desc[UR6][R28.64] ;  /* 0x000000061c147981 */ /* 0x000324000c1e9900 */
[----:B------:R-:W-:Y:S01]  /*1190*/  SHF.L.U64.HI R13, R22, 0x2, R23 ;  /* 0x00000002160d7819 */ /* 0x000fe20000010217 */
[----:B------:R-:W-:Y:S01]  /*11a0*/  IMAD.WIDE.U32 R22, R12, 0x4, R10 ;  /* 0x000000040c167825 */ /* 0x000fe200078e000a */
[----:B------:R-:W-:-:S03]  /*11b0*/  IADD3 R18, P0, PT, R6, UR4, RZ ;  /* 0x0000000406127c10 */ /* 0x000fc6000ff1e0ff */
[----:B------:R-:W-:Y:S01]  /*11c0*/  IMAD.WIDE.U32 R26, R12, 0x4, R14 ;  /* 0x000000040c1a7825 */ /* 0x000fe200078e000e */
[----:B------:R-:W-:Y:S01]  /*11d0*/  IADD3 R16, P1, PT, R6, UR8, RZ ;  /* 0x0000000806107c10 */ /* 0x000fe2000ff3e0ff */
[----:B------:R-:W5:Y:S01]  /*11e0*/  LDG.E.CONSTANT R23, desc[UR6][R22.64] ;  /* 0x0000000616177981 */ /* 0x000f62000c1e9900 */
[C---:B------:R-:W-:Y:S02]  /*11f0*/  IADD3.X R19, PT, PT, R13.reuse, UR5, RZ, P0, !PT ;  /* 0x000000050d137c10 */ /* 0x040fe400087fe4ff */
[----:B------:R-:W-:Y:S01]  /*1200*/  IADD3.X R17, PT, PT, R13, UR9, RZ, P1, !PT ;  /* 0x000000090d117c10 */ /* 0x000fe20008ffe4ff */
[----:B------:R-:W5:Y:S04]  /*1210*/  LDG.E.CONSTANT R26, desc[UR6][R26.64] ;  /* 0x000000061a1a7981 */ /* 0x000f68000c1e9900 */
[----:B------:R1:W5:Y:S04]  /*1220*/  LDG.E.CONSTANT R6, desc[UR6][R18.64] ;  /* 0x0000000612067981 */ /* 0x000368000c1e9900 */
[----:B------:R1:W5:Y:S02]  /*1230*/  LDG.E.CONSTANT R13, desc[UR6][R16.64] ;  /* 0x00000006100d7981 */ /* 0x000364000c1e9900 */
[----:B-1----:R-:W-:Y:S01]  /*1240*/  IADD3 R29, P0, PT, R5, R0, RZ ;  /* 0x00000000051d7210 */ /* 0x002fe20007f1e0ff */
[----:B------:R-:W-:-:S04]  /*1250*/  IMAD.IADD R0, R12, 0x1, R3 ;  /* 0x000000010c007824 */ /* 0x000fc800078e0203 */
[----:B------:R-:W-:Y:S01]  /*1260*/  IMAD.WIDE.U32 R18, R0, 0x4, R10 ;  /* 0x0000000400127825 */ /* 0x000fe200078e000a */
[----:B------:R-:W-:Y:S02]  /*1270*/  IADD3.X R16, PT, PT, RZ, R2, RZ, P0, !PT ;  /* 0x00000002ff107210 */ /* 0x000fe400007fe4ff */
[----:B------:R-:W-:-:S03]  /*1280*/  LEA R28, P0, R29, UR10, 0x2 ;  /* 0x0000000a1d1c7c11 */ /* 0x000fc6000f8010ff */
[----:B------:R1:W5:Y:S01]  /*1290*/  LDG.E.CONSTANT R19, desc[UR6][R18.64] ;  /* 0x0000000612137981 */ /* 0x000362000c1e9900 */
[----:B------:R-:W-:Y:S01]  /*12a0*/  LEA.HI.X R29, R29, UR11, R16, 0x2, P0 ;  /* 0x0000000b1d1d7c11 */ /* 0x000fe200080f1410 */
[----:B-1----:R-:W-:Y:S02]  /*12b0*/  IMAD.IADD R18, R0, 0x1, R3 ;  /* 0x0000000100127824 */ /* 0x002fe400078e0203 */
[----:B0-----:R-:W-:-:S04]  /*12c0*/  FMUL R25, R8, R25 ;  /* 0x0000001908197220 */ /* 0x001fc80000400000 */
[----:B--2---:R-:W-:Y:S01]  /*12d0*/  FMUL R25, R25, R24 ;  /* 0x0000001819197220 */ /* 0x004fe20000400000 */
[----:B------:R-:W-:-:S05]  /*12e0*/  IADD3 R24, P1, PT, R7, R0, RZ ;  /* 0x0000000007187210 */ /* 0x000fca0007f3e0ff */
[----:B------:R-:W-:Y:S02]  /*12f0*/  IMAD.X R27, RZ, RZ, R4, P1 ;  /* 0x000000ffff1b7224 */ /* 0x000fe400008e0604 */
[----:B---3--:R-:W-:Y:S01]  /*1300*/  FADD R21, R21, 1 ;  /* 0x3f80000015157421 */ /* 0x008fe20000000000 */
[C---:B------:R-:W-:Y:S02]  /*1310*/  IMAD.SHL.U32 R22, R24.reuse, 0x4, RZ ;  /* 0x0000000418167824 */ /* 0x040fe400078e00ff */
[----:B------:R-:W-:-:S03]  /*1320*/  SHF.L.U64.HI R27, R24, 0x2, R27 ;  /* 0x00000002181b7819 */ /* 0x000fc6000001021b */
[----:B------:R-:W-:-:S04]  /*1330*/  IADD3 R16, P0, PT, R22, UR4, RZ ;  /* 0x0000000416107c10 */ /* 0x000fc8000ff1e0ff */
[----:B------:R-:W-:Y:S02]  /*1340*/  IADD3.X R17, PT, PT, R27, UR5, RZ, P0, !PT ;  /* 0x000000051b117c10 */ /* 0x000fe400087fe4ff */
[----:B------:R-:W-:Y:S01]  /*1350*/  IADD3 R22, P0, PT, R22, UR8, RZ ;  /* 0x0000000816167c10 */ /* 0x000fe2000ff1e0ff */
[----:B----4-:R-:W-:Y:S01]  /*1360*/  FFMA R25, R25, R21, R20 ;  /* 0x0000001519197223 */ /* 0x010fe20000000014 */
[----:B------:R-:W-:-:S04]  /*1370*/  IMAD.WIDE.U32 R20, R0, 0x4, R14 ;  /* 0x0000000400147825 */ /* 0x000fc800078e000e */
[----:B------:R5:W-:Y:S04]  /*1380*/  STG.E desc[UR6][R28.64], R25 ;  /* 0x000000191c007986 */ /* 0x000be8000c101906 */
[----:B------:R-:W2:Y:S01]  /*1390*/  LDG.E.CONSTANT R20, desc[UR6][R20.64] ;  /* 0x0000000614147981 */ /* 0x000ea2000c1e9900 */
[----:B-----5:R-:W-:Y:S01]  /*13a0*/  FMUL R29, R8, R23 ;  /* 0x00000017081d7220 */ /* 0x020fe20000400000 */
[----:B------:R-:W-:Y:S01]  /*13b0*/  IADD3.X R23, PT, PT, R27, UR9, RZ, P0, !PT ;  /* 0x000000091b177c10 */ /* 0x000fe200087fe4ff */
[----:B------:R-:W-:Y:S01]  /*13c0*/  FADD R6, R6, 1 ;  /* 0x3f80000006067421 */ /* 0x000fe20000000000 */
[----:B------:R0:W3:Y:S01]  /*13d0*/  LDG.E.CONSTANT R21, desc[UR6][R16.64] ;  /* 0x0000000610157981 */ /* 0x0000e2000c1e9900 */
[----:B------:R-:W-:Y:S01]  /*13e0*/  FMUL R28, R29, R26 ;  /* 0x0000001a1d1c7220 */ /* 0x000fe20000400000 */
[----:B------:R-:W-:Y:S01]  /*13f0*/  IADD3 R26, P0, PT, R7, R18, RZ ;  /* 0x00000012071a7210 */ /* 0x000fe20007f1e0ff */
[----:B------:R-:W-:Y:S01]  /*1400*/  IMAD.WIDE.U32 R24, R18, 0x4, R10 ;  /* 0x0000000412187825 */ /* 0x000fe200078e000a */
[----:B------:R-:W4:Y:S03]  /*1410*/  LDG.E.CONSTANT R22, desc[UR6][R22.64] ;  /* 0x0000000616167981 */ /* 0x000f26000c1e9900 */
[----:B------:R-:W-:Y:S01]  /*1420*/  FFMA R6, R28, R6, R13 ;  /* 0x000000061c067223 */ /* 0x000fe2000000000d */
[----:B------:R-:W-:Y:S01]  /*1430*/  IADD3.X R13, PT, PT, RZ, R4, RZ, P0, !PT ;  /* 0x00000004ff0d7210 */ /* 0x000fe200007fe4ff */
[----:B------:R-:W5:Y:S01]  /*1440*/  LDG.E.CONSTANT R25, desc[UR6][R24.64] ;  /* 0x0000000618197981 */ /* 0x000f62000c1e9900 */
[----:B0-----:R-:W-:-:S02]  /*1450*/  IMAD.SHL.U32 R16, R26, 0x4, RZ ;  /* 0x000000041a107824 */ /* 0x001fc400078e00ff */
[----:B------:R-:W-:Y:S01]  /*1460*/  SHF.L.U64.HI R13, R26, 0x2, R13 ;  /* 0x000000021a0d7819 */ /* 0x000fe2000001020d */
[----:B------:R-:W-:Y:S02]  /*1470*/  IMAD.WIDE.U32 R28, R18, 0x4, R14 ;  /* 0x00000004121c7825 */ /* 0x000fe400078e000e */
[C---:B------:R-:W-:Y:S02]  /*1480*/  IADD3 R26, P0, PT, R16.reuse, UR4, RZ ;  /* 0x00000004101a7c10 */ /* 0x040fe4000ff1e0ff */
[----:B------:R-:W-:Y:S02]  /*1490*/  IADD3 R16, P1, PT, R16, UR8, RZ ;  /* 0x0000000810107c10 */ /* 0x000fe4000ff3e0ff */
[----:B------:R-:W5:Y:S01]  /*14a0*/  LDG.E.CONSTANT R28, desc[UR6][R28.64] ;  /* 0x000000061c1c7981 */ /* 0x000f62000c1e9900 */
[C---:B------:R-:W-:Y:S02]  /*14b0*/  IADD3.X R27, PT, PT, R13.reuse, UR5, RZ, P0, !PT ;  /* 0x000000050d1b7c10 */ /* 0x040fe400087fe4ff */
[----:B------:R-:W-:-:S03]  /*14c0*/  IADD3.X R17, PT, PT, R13, UR9, RZ, P1, !PT ;  /* 0x000000090d117c10 */ /* 0x000fc60008ffe4ff */
[----:B------:R-:W5:Y:S04]  /*14d0*/  LDG.E.CONSTANT R26, desc[UR6][R26.64] ;  /* 0x000000061a1a7981 */ /* 0x000f68000c1e9900 */
[----:B------:R0:W5:Y:S01]  /*14e0*/  LDG.E.CONSTANT R23, desc[UR6][R16.64] ;  /* 0x0000000610177981 */ /* 0x000162000c1e9900 */
[----:B------:R-:W-:Y:S01]  /*14f0*/  FMUL R19, R8, R19 ;  /* 0x0000001308137220 */ /* 0x000fe20000400000 */
[----:B------:R-:W-:-:S03]  /*1500*/  IADD3 R13, P0, PT, R5, R12, RZ ;  /* 0x0000000c050d7210 */ /* 0x000fc60007f1e0ff */
[----:B--2---:R-:W-:Y:S02]  /*1510*/  FMUL R19, R19, R20 ;  /* 0x0000001413137220 */ /* 0x004fe40000400000 */
[----:B------:R-:W-:Y:S01]  /*1520*/  IMAD.X R20, RZ, RZ, R2, P0 ;  /* 0x000000ffff147224 */ /* 0x000fe200000e0602 */
[----:B------:R-:W-:-:S04]  /*1530*/  LEA R12, P0, R13, UR10, 0x2 ;  /* 0x0000000a0d0c7c11 */ /* 0x000fc8000f8010ff */
[----:B------:R-:W-:Y:S02]  /*1540*/  LEA.HI.X R13, R13, UR11, R20, 0x2, P0 ;  /* 0x0000000b0d0d7c11 */ /* 0x000fe400080f1414 */
[----:B------:R-:W-:Y:S01]  /*1550*/  IADD3 R0, P0, PT, R5, R0, RZ ;  /* 0x0000000005007210 */ /* 0x000fe20007f1e0ff */
[----:B---3--:R-:W-:-:S04]  /*1560*/  FADD R21, R21, 1 ;  /* 0x3f80000015157421 */ /* 0x008fc80000000000 */
[----:B----4-:R-:W-:Y:S01]  /*1570*/  FFMA R19, R19, R21, R22 ;  /* 0x0000001513137223 */ /* 0x010fe20000000016 */
[----:B------:R-:W-:Y:S01]  /*1580*/  IADD3 R21, P1, PT, R5, R18, RZ ;  /* 0x0000001205157210 */ /* 0x000fe20007f3e0ff */
[----:B0-----:R-:W-:Y:S02]  /*1590*/  IMAD.X R17, RZ, RZ, R2, P0 ;  /* 0x000000ffff117224 */ /* 0x001fe400000e0602 */
[----:B-----5:R-:W-:Y:S01]  /*15a0*/  FMUL R25, R8, R25 ;  /* 0x0000001908197220 */ /* 0x020fe20000400000 */
[C---:B------:R-:W-:Y:S02]  /*15b0*/  LEA R16, P0, R0.reuse, UR10, 0x2 ;  /* 0x0000000a00107c11 */ /* 0x040fe4000f8010ff */
[----:B------:R-:W-:Y:S02]  /*15c0*/  IADD3.X R22, PT, PT, RZ, R2, RZ, P1, !PT ;  /* 0x00000002ff167210 */ /* 0x000fe40000ffe4ff */
[----:B------:R-:W-:Y:S01]  /*15d0*/  LEA R20, P1, R21, UR10, 0x2 ;  /* 0x0000000a15147c11 */ /* 0x000fe2000f8210ff */
[----:B------:R-:W-:Y:S01]  /*15e0*/  FMUL R28, R25, R28 ;  /* 0x0000001c191c7220 */ /* 0x000fe20000400000 */
[----:B------:R-:W-:Y:S01]  /*15f0*/  LEA.HI.X R17, R0, UR11, R17, 0x2, P0 ;  /* 0x0000000b00117c11 */ /* 0x000fe200080f1411 */
[----:B------:R-:W-:Y:S01]  /*1600*/  FADD R26, R26, 1 ;  /* 0x3f8000001a1a7421 */ /* 0x000fe20000000000 */
[----:B------:R-:W-:-:S03]  /*1610*/  LEA.HI.X R21, R21, UR11, R22, 0x2, P1 ;  /* 0x0000000b15157c11 */ /* 0x000fc600088f1416 */
[----:B------:R-:W-:Y:S01]  /*1620*/  FFMA R23, R28, R26, R23 ;  /* 0x0000001a1c177223 */ /* 0x000fe20000000017 */
[----:B------:R2:W-:Y:S01]  /*1630*/  STG.E desc[UR6][R12.64], R6 ;  /* 0x000000060c007986 */ /* 0x0005e2000c101906 */
[----:B------:R-:W-:-:S03]  /*1640*/  IMAD.IADD R0, R18, 0x1, R3 ;  /* 0x0000000112007824 */ /* 0x000fc600078e0203 */
[----:B------:R2:W-:Y:S04]  /*1650*/  STG.E desc[UR6][R16.64], R19 ;  /* 0x0000001310007986 */ /* 0x0005e8000c101906 */
[----:B------:R2:W-:Y:S01]  /*1660*/  STG.E desc[UR6][R20.64], R23 ;  /* 0x0000001714007986 */ /* 0x0005e2000c101906 */
[----:B------:R-:W-:-:S13]  /*1670*/  ISETP.GE.AND P0, PT, R0, R9, PT ;  /* 0x000000090000720c */ /* 0x000fda0003f06270 */
[----:B--2---:R-:W-:Y:S05]  /*1680*/  @!P0 BRA `(.L_x_211) ;  /* 0xfffffff800788947 */ /* 0x004fea000383ffff */
[----:B------:R-:W-:Y:S05]  /*1690*/  EXIT ;  /* 0x000000000000794d */ /* 0x000fea0003800000 */
.L_x_205:
[----:B------:R-:W-:Y:S01]  /*16a0*/  IMAD.MOV.U32 R17, RZ, RZ, 0x10 ;  /* 0x00000010ff117424 */ /* 0x000fe200078e00ff */
[----:B------:R-:W-:Y:S01]  /*16b0*/  MOV R14, 0xffffffff ;  /* 0xffffffff000e7802 */ /* 0x000fe20000000f00 */
[----:B------:R-:W-:-:S07]  /*16c0*/  IMAD.MOV.U32 R19, RZ, RZ, 0x1f ;  /* 0x0000001fff137424 */ /* 0x000fce00078e00ff */
[----:B-1----:R-:W-:Y:S05]  /*16d0*/  WARPSYNC.COLLECTIVE R14, `(.L_x_212) ;  /* 0x000000000e087348 */ /* 0x002fea0003c00000 */
[----:B-1----:R0:W1:Y:S02]  /*16e0*/  SHFL.BFLY P0, R15, R6, R17, R19 ;  /* 0x0c000011060f7389 */ /* 0x0020640000000013 */
[----:B01----:R-:W-:Y:S05]  /*16f0*/  ENDCOLLECTIVE ;  /* 0x000000000000791b */ /* 0x003fea0003800000 */
.L_x_212:
[----:B------:R-:W-:Y:S02]  /*1700*/  IMAD.MOV.U32 R17, RZ, RZ, 0x8 ;  /* 0x00000008ff117424 */ /* 0x000fe400078e00ff */
[----:B------:R-:W-:-:S04]  /*1710*/  IMAD.MOV.U32 R9, RZ, RZ, R15 ;  /* 0x000000ffff097224 */ /* 0x000fc800078e000f */
[----:B------:R-:W-:-:S04]  /*1720*/  FADD R9, R9, R6 ;  /* 0x0000000609097221 */ /* 0x000fc80000000000 */
[----:B------:R-:W-:-:S07]  /*1730*/  IMAD.MOV.U32 R6, RZ, RZ, R9 ;  /* 0x000000ffff067224 */ /* 0x000fce00078e0009 */
[----:B------:R-:W-:Y:S05]  /*1740*/  WARPSYNC.COLLECTIVE R14, `(.L_x_213) ;  /* 0x000000000e087348 */ /* 0x000fea0003c00000 */
[----:B------:R0:W1:Y:S02]  /*1750*/  SHFL.BFLY P0, R15, R6, R17, R19 ;  /* 0x0c000011060f7389 */ /* 0x0000640000000013 */
[----:B01----:R-:W-:Y:S05]  /*1760*/  ENDCOLLECTIVE ;  /* 0x000000000000791b */ /* 0x003fea0003800000 */
.L_x_213:
[----:B------:R-:W-:Y:S01]  /*1770*/  IMAD.MOV.U32 R17, RZ, RZ, 0x4 ;  /* 0x00000004ff117424 */ /* 0x000fe200078e00ff */
[----:B------:R-:W-:-:S05]  /*1780*/  MOV R8, R15 ;  /* 0x0000000f00087202 */ /* 0x000fca0000000f00 */
[----:B------:R-:W-:-:S04]  /*1790*/  FADD R8, R9, R8 ;  /* 0x0000000809087221 */ /* 0x000fc80000000000 */
[----:B------:R-:W-:-:S07]  /*17a0*/  IMAD.MOV.U32 R6, RZ, RZ, R8 ;  /* 0x000000ffff067224 */ /* 0x000fce00078e0008 */
[----:B------:R-:W-:Y:S05]  /*17b0*/  WARPSYNC.COLLECTIVE R14, `(.L_x_214) ;  /* 0x000000000e087348 */ /* 0x000fea0003c00000 */
[----:B------:R0:W1:Y:S02]  /*17c0*/  SHFL.BFLY P0, R15, R6, R17, R19 ;  /* 0x0c000011060f7389 */ /* 0x0000640000000013 */
[----:B01----:R-:W-:Y:S05]  /*17d0*/  ENDCOLLECTIVE ;  /* 0x000000000000791b */ /* 0x003fea0003800000 */
.L_x_214:
[----:B------:R-:W-:Y:S02]  /*17e0*/  IMAD.MOV.U32 R17, RZ, RZ, 0x2 ;  /* 0x00000002ff117424 */ /* 0x000fe400078e00ff */
[----:B------:R-:W-:-:S04]  /*17f0*/  IMAD.MOV.U32 R13, RZ, RZ, R15 ;  /* 0x000000ffff0d7224 */ /* 0x000fc800078e000f */
[----:B------:R-:W-:-:S05]  /*1800*/  FADD R13, R8, R13 ;  /* 0x0000000d080d7221 */ /* 0x000fca0000000000 */
[----:B------:R-:W-:-:S07]  /*1810*/  MOV R6, R13 ;  /* 0x0000000d00067202 */ /* 0x000fce0000000f00 */
[----:B------:R-:W-:Y:S05]  /*1820*/  WARPSYNC.COLLECTIVE R14, `(.L_x_215) ;  /* 0x000000000e087348 */ /* 0x000fea0003c00000 */
[----:B------:R0:W1:Y:S02]  /*1830*/  SHFL.BFLY P0, R15, R6, R17, R19 ;  /* 0x0c000011060f7389 */ /* 0x0000640000000013 */
[----:B01----:R-:W-:Y:S05]  /*1840*/  ENDCOLLECTIVE ;  /* 0x000000000000791b */ /* 0x003fea0003800000 */
.L_x_215:
[----:B------:R-:W-:Y:S02]  /*1850*/  HFMA2 R17, -RZ, RZ, 0, 5.9604644775390625e-08 ;  /* 0x00000001ff117431 */ /* 0x000fe400000001ff */
[----:B------:R-:W-:-:S04]  /*1860*/  IMAD.MOV.U32 R12, RZ, RZ, R15 ;  /* 0x000000ffff0c7224 */ /* 0x000fc800078e000f */
[----:B------:R-:W-:-:S04]  /*1870*/  FADD R12, R13, R12 ;  /* 0x0000000c0d0c7221 */ /* 0x000fc80000000000 */
[----:B------:R-:W-:-:S07]  /*1880*/  IMAD.MOV.U32 R6, RZ, RZ, R12 ;  /* 0x000000ffff067224 */ /* 0x000fce00078e000c */
[----:B------:R-:W-:Y:S05]  /*1890*/  WARPSYNC.COLLECTIVE R14, `(.L_x_216) ;  /* 0x000000000e087348 */ /* 0x000fea0003c00000 */
[----:B------:R0:W1:Y:S02]  /*18a0*/  SHFL.BFLY P0, R15, R6, R17, R19 ;  /* 0x0c000011060f7389 */ /* 0x0000640000000013 */
[----:B01----:R-:W-:Y:S05]  /*18b0*/  ENDCOLLECTIVE ;  /* 0x000000000000791b */ /* 0x003fea0003800000 */
.L_x_216:
[----:B------:R-:W-:Y:S05]  /*18c0*/  BRA `(.L_x_217) ;  /* 0xfffffff000347947 */ /* 0x000fea000383ffff */
        .weak           $__internal_6_$__cuda_sm3x_div_rn_noftz_f32_slowpath
        .type           $__internal_6_$__cuda_sm3x_div_rn_noftz_f32_slowpath,@function
        .size           $__internal_6_$__cuda_sm3x_div_rn_noftz_f32_slowpath,(.L_x_471 - $__internal_6_$__cuda_sm3x_div_rn_noftz_f32_slowpath)
$__internal_6_$__cuda_sm3x_div_rn_noftz_f32_slowpath:
        /* <DEDUP_REMOVED lines=36> */
.L_x_219:
        /* <DEDUP_REMOVED lines=35> */
[----:B------:R-:W-:Y:S02]  /*1d40*/  VIADD R14, R15, 0x20 ;  /* 0x000000200f0e7836 */ /* 0x000fe40000000000 */
[----:B------:R-:W-:Y:S01]  /*1d50*/  LOP3.LUT R13, R13, 0x800000, RZ, 0xfc, !PT ;  /* 0x008000000d0d7812 */ /* 0x000fe200078efcff */
[----:B------:R-:W-:Y:S01]  /*1d60*/  IMAD.MOV R15, RZ, RZ, -R15 ;  /* 0x000000ffff0f7224 */ /* 0x000fe200078e0a0f */
[----:B------:R-:W-:-:S02]  /*1d70*/  FSETP.NEU.FTZ.AND P0, PT, R9, R12, PT ;  /* 0x0000000c0900720b */ /* 0x000fc40003f1d000 */
[----:B------:R-:W-:Y:S02]  /*1d80*/  SHF.L.U32 R14, R13, R14, RZ ;  /* 0x0000000e0d0e7219 */ /* 0x000fe400000006ff */
[----:B------:R-:W-:Y:S02]  /*1d90*/  SEL R12, R15, RZ, P2 ;  /* 0x000000ff0f0c7207 */ /* 0x000fe40001000000 */
[----:B------:R-:W-:Y:S02]  /*1da0*/  ISETP.NE.AND P1, PT, R14, RZ, P1 ;  /* 0x000000ff0e00720c */ /* 0x000fe40000f25270 */
[----:B------:R-:W-:Y:S02]  /*1db0*/  SHF.R.U32.HI R12, RZ, R12, R13 ;  /* 0x0000000cff0c7219 */ /* 0x000fe4000001160d */
[----:B------:R-:W-:Y:S02]  /*1dc0*/  PLOP3.LUT P0, PT, P0, P1, PT, 0xf8, 0x8f ;  /* 0x00000000008f781c */ /* 0x000fe40000703f70 */
[----:B------:R-:W-:-:S02]  /*1dd0*/  SHF.R.U32.HI R14, RZ, 0x1, R12 ;  /* 0x00000001ff0e7819 */ /* 0x000fc4000001160c */
[----:B------:R-:W-:-:S04]  /*1de0*/  SEL R9, RZ, 0x1, !P0 ;  /* 0x00000001ff097807 */ /* 0x000fc80004000000 */
[----:B------:R-:W-:-:S04]  /*1df0*/  LOP3.LUT R9, R9, 0x1, R14, 0xf8, !PT ;  /* 0x0000000109097812 */ /* 0x000fc800078ef80e */
[----:B------:R-:W-:-:S04]  /*1e00*/  LOP3.LUT R9, R9, R12, RZ, 0xc0, !PT ;  /* 0x0000000c09097212 */ /* 0x000fc800078ec0ff */
[----:B------:R-:W-:-:S04]  /*1e10*/  IADD3 R9, PT, PT, R14, R9, RZ ;  /* 0x000000090e097210 */ /* 0x000fc80007ffe0ff */
[----:B------:R-:W-:Y:S01]  /*1e20*/  LOP3.LUT R6, R9, R6, RZ, 0xfc, !PT ;  /* 0x0000000609067212 */ /* 0x000fe200078efcff */
[----:B------:R-:W-:Y:S06]  /*1e30*/  BRA `(.L_x_227) ;  /* 0x0000000000107947 */ /* 0x000fec0003800000 */
.L_x_226:
[----:B------:R-:W-:-:S04]  /*1e40*/  LOP3.LUT R6, R6, 0x80000000, RZ, 0xc0, !PT ;  /* 0x8000000006067812 */ /* 0x000fc800078ec0ff */
[----:B------:R-:W-:Y:S01]  /*1e50*/  LOP3.LUT R6, R6, 0x7f800000, RZ, 0xfc, !PT ;  /* 0x7f80000006067812 */ /* 0x000fe200078efcff */
[----:B------:R-:W-:Y:S06]  /*1e60*/  BRA `(.L_x_227) ;  /* 0x0000000000047947 */ /* 0x000fec0003800000 */
.L_x_225:
[----:B------:R-:W-:-:S07]  /*1e70*/  IMAD R6, R13, 0x800000, R6 ;  /* 0x008000000d067824 */ /* 0x000fce00078e0206 */
.L_x_227:
[----:B------:R-:W-:Y:S05]  /*1e80*/  BSYNC.RECONVERGENT B2 ;  /* 0x0000000000027941 */ /* 0x000fea0003800200 */
.L_x_224:
[----:B------:R-:W-:Y:S05]  /*1e90*/  BRA `(.L_x_228) ;  /* 0x0000000000207947 */ /* 0x000fea0003800000 */
.L_x_223:
[----:B------:R-:W-:-:S04]  /*1ea0*/  LOP3.LUT R6, R15, 0x80000000, R14, 0x48, !PT ;  /* 0x800000000f067812 */ /* 0x000fc800078e480e */
[----:B------:R-:W-:Y:S01]  /*1eb0*/  LOP3.LUT R6, R6, 0x7f800000, RZ, 0xfc, !PT ;  /* 0x7f80000006067812 */ /* 0x000fe200078efcff */
[----:B------:R-:W-:Y:S06]  /*1ec0*/  BRA `(.L_x_228) ;  /* 0x0000000000147947 */ /* 0x000fec0003800000 */
.L_x_222:
[----:B------:R-:W-:Y:S01]  /*1ed0*/  LOP3.LUT R6, R15, 0x80000000, R14, 0x48, !PT ;  /* 0x800000000f067812 */ /* 0x000fe200078e480e */
[----:B------:R-:W-:Y:S06]  /*1ee0*/  BRA `(.L_x_228) ;  /* 0x00000000000c7947 */ /* 0x000fec0003800000 */
.L_x_221:
[----:B------:R-:W0:Y:S01]  /*1ef0*/  MUFU.RSQ R6, -QNAN ;  /* 0xffc0000000067908 */ /* 0x000e220000001400 */
[----:B------:R-:W-:Y:S05]  /*1f00*/  BRA `(.L_x_228) ;  /* 0x0000000000047947 */ /* 0x000fea0003800000 */
.L_x_220:
[----:B------:R-:W-:-:S07]  /*1f10*/  FADD.FTZ R6, R6, R9 ;  /* 0x0000000906067221 */ /* 0x000fce0000010000 */
.L_x_228:
[----:B------:R-:W-:Y:S05]  /*1f20*/  BSYNC.RECONVERGENT B1 ;  /* 0x0000000000017941 */ /* 0x000fea0003800200 */
.L_x_218:
[----:B------:R-:W-:-:S04]  /*1f30*/  IMAD.MOV.U32 R9, RZ, RZ, 0x0 ;  /* 0x00000000ff097424 */ /* 0x000fc800078e00ff */
[----:B0-----:R-:W-:Y:S05]  /*1f40*/  RET.REL.NODEC R8 `(_Z20adaln_rmsnorm_kernelIffEvPT_PKS0_S3_S3_S3_iiif) ;  /* 0xffffffe0082c7950 */ /* 0x001fea0003c3ffff */
.L_x_229:
        /* <DEDUP_REMOVED lines=11> */
.L_x_471:


//--------------------- .text._Z20adaln_rmsnorm_kernelI13__nv_bfloat16fEvPT_PKS1_S4_S4_S4_iiif --------------------------
	.section	.text._Z20adaln_rmsnorm_kernelI13__nv_bfloat16fEvPT_PKS1_S4_S4_S4_iiif,"ax",@progbits
	.align	128
        .global         _Z20adaln_rmsnorm_kernelI13__nv_bfloat16fEvPT_PKS1_S4_S4_S4_iiif
        .type           _Z20adaln_rmsnorm_kernelI13__nv_bfloat16fEvPT_PKS1_S4_S4_S4_iiif,@function
        .size           _Z20adaln_rmsnorm_kernelI13__nv_bfloat16fEvPT_PKS1_S4_S4_S4_iiif,(.L_x_472 - _Z20adaln_rmsnorm_kernelI13__nv_bfloat16fEvPT_PKS1_S4_S4_S4_iiif)
        .other          _Z20adaln_rmsnorm_kernelI13__nv_bfloat16fEvPT_PKS1_S4_S4_S4_iiif,@"STO_CUDA_ENTRY STV_DEFAULT"
_Z20adaln_rmsnorm_kernelI13__nv_bfloat16fEvPT_PKS1_S4_S4_S4_iiif:
.text._Z20adaln_rmsnorm_kernelI13__nv_bfloat16fEvPT_PKS1_S4_S4_S4_iiif:
        /* <DEDUP_REMOVED lines=22> */
[----:B----4-:R-:W-:Y:S01]  /*0160*/  IMAD.WIDE R10, R5, 0x2, R10 ;  /* 0x00000002050a7825 */ /* 0x010fe200078e020a */
[----:B------:R-:W-:-:S05]  /*0170*/  IADD3 R0, PT, PT, -R3, RZ, RZ ;  /* 0x000000ff03007210 */ /* 0x000fca0007ffe1ff */
[C---:B------:R-:W-:Y:S02]  /*0180*/  IMAD R4, R7.reuse, R0, R4 ;  /* 0x0000000007047224 */ /* 0x040fe400078e0204 */
[----:B------:R-:W0:Y:S03]  /*0190*/  S2R R0, SR_TID.X ;  /* 0x0000000000007919 */ /* 0x000e260000002100 */
[----:B------:R-:W-:-:S13]  /*01a0*/  ISETP.GT.U32.AND P2, PT, R7, R4, PT ;  /* 0x000000040700720c */ /* 0x000fda0003f44070 */
[----:B------:R-:W-:Y:S02]  /*01b0*/  @!P2 IMAD.IADD R4, R4, 0x1, -R7 ;  /* 0x000000010404a824 */ /* 0x000fe400078e0a07 */
[----:B------:R-:W-:Y:S01]  /*01c0*/  @!P2 VIADD R3, R3, 0x1 ;  /* 0x000000010303a836 */ /* 0x000fe20000000000 */
[----:B------:R-:W-:Y:S02]  /*01d0*/  ISETP.NE.AND P2, PT, R6, RZ, PT ;  /* 0x000000ff0600720c */ /* 0x000fe40003f45270 */
[----:B------:R-:W-:-:S13]  /*01e0*/  ISETP.GE.U32.AND P0, PT, R4, R7, PT ;  /* 0x000000070400720c */ /* 0x000fda0003f06070 */
[----:B------:R-:W-:Y:S01]  /*01f0*/  @P0 VIADD R3, R3, 0x1 ;  /* 0x0000000103030836 */ /* 0x000fe20000000000 */
[----:B0-----:R-:W-:-:S04]  /*0200*/  ISETP.GE.AND P0, PT, R0, UR8, PT ;  /* 0x0000000800007c0c */ /* 0x001fc8000bf06270 */
[----:B------:R-:W-:Y:S02]  /*0210*/  MOV R7, R3 ;  /* 0x0000000300077202 */ /* 0x000fe40000000f00 */
[----:B------:R-:W0:Y:S03]  /*0220*/  LDC R3, c[0x0][0x360] ;  /* 0x0000d800ff037b82 */ /* 0x000e260000000800 */
[----:B------:R-:W-:Y:S01]  /*0230*/  @!P1 IMAD.MOV R7, RZ, RZ, -R7 ;  /* 0x000000ffff079224 */ /* 0x000fe200078e0a07 */
[----:B------:R-:W-:Y:S01]  /*0240*/  @!P2 LOP3.LUT R7, RZ, R6, RZ, 0x33, !PT ;  /* 0x00000006ff07a212 */ /* 0x000fe200078e33ff */
[----:B------:R-:W-:-:S04]  /*0250*/  IMAD.MOV.U32 R6, RZ, RZ, RZ ;  /* 0x000000ffff067224 */ /* 0x000fc800078e00ff */
[----:B------:R-:W-:-:S05]  /*0260*/  IMAD R7, R7, UR8, RZ ;  /* 0x0000000807077c24 */ /* 0x000fca000f8e02ff */
[----:B------:R-:W-:Y:S01]  /*0270*/  SHF.R.S32.HI R4, RZ, 0x1f, R7 ;  /* 0x0000001fff047819 */ /* 0x000fe20000011407 */
[----:B---3--:R-:W-:Y:S06]  /*0280*/  @P0 BRA `(.L_x_231) ;  /* 0x0000000400300947 */ /* 0x008fec0003800000 */
[----:B0-----:R-:W0:Y:S01]  /*0290*/  I2F.U32.RP R14, R3 ;  /* 0x00000003000e7306 */ /* 0x001e220000209000 */
[----:B------:R-:W-:Y:S01]  /*02a0*/  IMAD.IADD R6, R0, 0x1, R3 ;  /* 0x0000000100067824 */ /* 0x000fe200078e0203 */
[----:B------:R-:W-:Y:S01]  /*02b0*/  ISETP.NE.U32.AND P2, PT, R3, RZ, PT ;  /* 0x000000ff0300720c */ /* 0x000fe20003f45070 */
[----:B------:R-:W-:Y:S03]  /*02c0*/  BSSY.RECONVERGENT B1, `(.L_x_232) ;  /* 0x0000031000017945 */ /* 0x000fe60003800200 */
[C---:B------:R-:W-:Y:S02]  /*02d0*/  ISETP.GE.U32.AND P0, PT, R6.reuse, UR8, PT ;  /* 0x0000000806007c0c */ /* 0x040fe4000bf06070 */
[----:B------:R-:W-:Y:S01]  /*02e0*/  VIMNMX.U32 R13, PT, PT, R6, UR8, !PT ;  /* 0x00000008060d7c48 */ /* 0x000fe2000ffe0000 */
[----:B0-----:R-:W0:Y:S02]  /*02f0*/  MUFU.RCP R14, R14 ;  /* 0x0000000e000e7308 */ /* 0x001e240000001000 */
[----:B0-----:R-:W-:-:S06]  /*0300*/  VIADD R8, R14, 0xffffffe ;  /* 0x0ffffffe0e087836 */ /* 0x001fcc0000000000 */
[----:B------:R0:W1:Y:S02]  /*0310*/  F2I.FTZ.U32.TRUNC.NTZ R9, R8 ;  /* 0x0000000800097305 */ /* 0x000064000021f000 */
[----:B0-----:R-:W-:Y:S01]  /*0320*/  IMAD.MOV.U32 R8, RZ, RZ, RZ ;  /* 0x000000ffff087224 */ /* 0x001fe200078e00ff */
[----:B-1----:R-:W-:-:S05]  /*0330*/  IADD3 R12, PT, PT, RZ, -R9, RZ ;  /* 0x80000009ff0c7210 */ /* 0x002fca0007ffe0ff */
[----:B------:R-:W-:Y:S01]  /*0340*/  IMAD R15, R12, R3, RZ ;  /* 0x000000030c0f7224 */ /* 0x000fe200078e02ff */
[----:B------:R-:W-:-:S03]  /*0350*/  SEL R12, RZ, 0x1, P0 ;  /* 0x00000001ff0c7807 */ /* 0x000fc60000000000 */
[----:B------:R-:W-:Y:S01]  /*0360*/  IMAD.HI.U32 R9, R9, R15, R8 ;  /* 0x0000000f09097227 */ /* 0x000fe200078e0008 */
[----:B------:R-:W-:-:S05]  /*0370*/  IADD3 R6, PT, PT, R13, -R6, -R12 ;  /* 0x800000060d067210 */ /* 0x000fca0007ffe80c */
[----:B------:R-:W-:-:S04]  /*0380*/  IMAD.HI.U32 R9, R9, R6, RZ ;  /* 0x0000000609097227 */ /* 0x000fc800078e00ff */
[----:B------:R-:W-:-:S04]  /*0390*/  IMAD.MOV R8, RZ, RZ, -R9 ;  /* 0x000000ffff087224 */ /* 0x000fc800078e0a09 */
[----:B------:R-:W-:Y:S02]  /*03a0*/  IMAD R6, R3, R8, R6 ;  /* 0x0000000803067224 */ /* 0x000fe400078e0206 */
[----:B------:R-:W-:-:S03]  /*03b0*/  IMAD.MOV.U32 R8, RZ, RZ, R0 ;  /* 0x000000ffff087224 */ /* 0x000fc600078e0000 */
[----:B------:R-:W-:-:S13]  /*03c0*/  ISETP.GE.U32.AND P0, PT, R6, R3, PT ;  /* 0x000000030600720c */ /* 0x000fda0003f06070 */
[----:B------:R-:W-:Y:S01]  /*03d0*/  @P0 IADD3 R6, PT, PT, R6, -R3, RZ ;  /* 0x8000000306060210 */ /* 0x000fe20007ffe0ff */
[----:B------:R-:W-:-:S03]  /*03e0*/  @P0 VIADD R9, R9, 0x1 ;  /* 0x0000000109090836 */ /* 0x000fc60000000000 */
[----:B------:R-:W-:-:S13]  /*03f0*/  ISETP.GE.U32.AND P1, PT, R6, R3, PT ;  /* 0x000000030600720c */ /* 0x000fda0003f26070 */
[----:B------:R-:W-:Y:S01]  /*0400*/  @P1 VIADD R9, R9, 0x1 ;  /* 0x0000000109091836 */ /* 0x000fe20000000000 */
[----:B------:R-:W-:-:S05]  /*0410*/  @!P2 LOP3.LUT R9, RZ, R3, RZ, 0x33, !PT ;  /* 0x00000003ff09a212 */ /* 0x000fca00078e33ff */
[----:B------:R-:W-:-:S05]  /*0420*/  IMAD.IADD R12, R12, 0x1, R9 ;  /* 0x000000010c0c7824 */ /* 0x000fca00078e0209 */
[C---:B------:R-:W-:Y:S02]  /*0430*/  LOP3.LUT R6, R12.reuse, 0x3, RZ, 0xc0, !PT ;  /* 0x000000030c067812 */ /* 0x040fe400078ec0ff */
[----:B------:R-:W-:Y:S02]  /*0440*/  ISETP.GE.U32.AND P0, PT, R12, 0x3, PT ;  /* 0x000000030c00780c */ /* 0x000fe40003f06070 */
[----:B------:R-:W-:Y:S01]  /*0450*/  ISETP.NE.AND P1, PT, R6, 0x3, PT ;  /* 0x000000030600780c */ /* 0x000fe20003f25270 */
[----:B------:R-:W-:-:S12]  /*0460*/  HFMA2 R6, -RZ, RZ, 0, 0 ;  /* 0x00000000ff067431 */ /* 0x000fd800000001ff */
[----:B------:R-:W-:Y:S05]  /*0470*/  @!P1 BRA `(.L_x_233) ;  /* 0x0000000000549947 */ /* 0x000fea0003800000 */
[----:B------:R-:W0:Y:S01]  /*0480*/  LDCU.64 UR4, c[0x0][0x388] ;  /* 0x00007100ff0477ac */ /* 0x000e220008000a00 */
[C---:B------:R-:W-:Y:S01]  /*0490*/  SHF.L.U64.HI R9, R5.reuse, 0x1, R2 ;  /* 0x0000000105097819 */ /* 0x040fe20000010202 */
[----:B------:R-:W-:Y:S02]  /*04a0*/  IMAD.SHL.U32 R8, R5, 0x2, RZ ;  /* 0x0000000205087824 */ /* 0x000fe400078e00ff */
[----:B------:R-:W-:Y:S02]  /*04b0*/  VIADD R6, R12, 0x1 ;  /* 0x000000010c067836 */ /* 0x000fe40000000000 */
[----:B------:R-:W-:-:S03]  /*04c0*/  IMAD.WIDE.U32 R8, R0, 0x2, R8 ;  /* 0x0000000200087825 */ /* 0x000fc600078e0008 */
[----:B------:R-:W-:Y:S02]  /*04d0*/  LOP3.LUT R12, R6, 0x3, RZ, 0xc0, !PT ;  /* 0x00000003060c7812 */ /* 0x000fe400078ec0ff */
[----:B------:R-:W-:Y:S02]  /*04e0*/  MOV R6, RZ ;  /* 0x000000ff00067202 */ /* 0x000fe40000000f00 */
[----:B0-----:R-:W-:Y:S01]  /*04f0*/  IADD3 R14, P1, PT, R8, UR4, RZ ;  /* 0x00000004080e7c10 */ /* 0x001fe2000ff3e0ff */
[----:B------:R-:W-:-:S03]  /*0500*/  IMAD.MOV.U32 R8, RZ, RZ, R0 ;  /* 0x000000ffff087224 */ /* 0x000fc600078e0000 */
[----:B------:R-:W-:Y:S01]  /*0510*/  IADD3.X R13, PT, PT, R9, UR5, RZ, P1, !PT ;  /* 0x00000005090d7c10 */ /* 0x000fe20008ffe4ff */
[----:B------:R-:W-:-:S08]  /*0520*/  IMAD.MOV R9, RZ, RZ, -R12 ;  /* 0x000000ffff097224 */ /* 0x000fd000078e0a0c */
.L_x_234:
[----:B------:R-:W-:-:S05]  /*0530*/  IMAD.MOV.U32 R15, RZ, RZ, R13 ;  /* 0x000000ffff0f7224 */ /* 0x000fca00078e000d */
[----:B------:R0:W2:Y:S01]  /*0540*/  LDG.E.U16.CONSTANT R16, desc[UR6][R14.64] ;  /* 0x000000060e107981 */ /* 0x0000a2000c1e9500 */
[----:B------:R-:W-:Y:S01]  /*0550*/  IADD3 R9, PT, PT, R9, 0x1, RZ ;  /* 0x0000000109097810 */ /* 0x000fe20007ffe0ff */
[----:B------:R-:W-:-:S03]  /*0560*/  IMAD.WIDE.U32 R12, R3, 0x2, R14 ;  /* 0x00000002030c7825 */ /* 0x000fc600078e000e */
[----:B------:R-:W-:Y:S01]  /*0570*/  ISETP.NE.AND P1, PT, R9, RZ, PT ;  /* 0x000000ff0900720c */ /* 0x000fe20003f25270 */
[----:B------:R-:W-:Y:S02]  /*0580*/  IMAD.IADD R8, R3, 0x1, R8 ;  /* 0x0000000103087824 */ /* 0x000fe400078e0208 */
[----:B0-----:R-:W-:Y:S02]  /*0590*/  IMAD.MOV.U32 R14, RZ, RZ, R12 ;  /* 0x000000ffff0e7224 */ /* 0x001fe400078e000c */
[----:B--2---:R-:W-:-:S04]  /*05a0*/  IMAD.U32 R17, R16, 0x10000, RZ ;  /* 0x0001000010117824 */ /* 0x004fc800078e00ff */
[----:B------:R-:W-:-:S04]  /*05b0*/  FFMA R6, R17, R17, R6 ;  /* 0x0000001111067223 */ /* 0x000fc80000000006 */
[----:B------:R-:W-:Y:S05]  /*05c0*/  @P1 BRA `(.L_x_234) ;  /* 0xfffffffc00d81947 */ /* 0x000fea000383ffff */
.L_x_233:
[----:B------:R-:W-:Y:S05]  /*05d0*/  BSYNC.RECONVERGENT B1 ;  /* 0x0000000000017941 */ /* 0x000fea0003800200 */
.L_x_232:
[----:B------:R-:W-:Y:S05]  /*05e0*/  @!P0 BRA `(.L_x_231) ;  /* 0x0000000000588947 */ /* 0x000fea0003800000 */
.L_x_235:
[----:B------:R-:W-:Y:S01]  /*05f0*/  IADD3 R14, PT, PT, R3, R8, RZ ;  /* 0x00000008030e7210 */ /* 0x000fe20007ffe0ff */
[----:B------:R-:W-:-:S04]  /*0600*/  IMAD.WIDE.U32 R12, R8, 0x2, R10 ;  /* 0x00000002080c7825 */ /* 0x000fc800078e000a */
[C---:B------:R-:W-:Y:S02]  /*0610*/  IMAD.IADD R16, R14.reuse, 0x1, R3 ;  /* 0x000000010e107824 */ /* 0x040fe400078e0203 */
[----:B------:R-:W-:Y:S01]  /*0620*/  IMAD.WIDE.U32 R14, R14, 0x2, R10 ;  /* 0x000000020e0e7825 */ /* 0x000fe200078e000a */
[----:B------:R-:W2:Y:S03]  /*0630*/  LDG.E.U16.CONSTANT R12, desc[UR6][R12.64] ;  /* 0x000000060c0c7981 */ /* 0x000ea6000c1e9500 */
[C---:B------:R-:W-:Y:S02]  /*0640*/  IMAD.IADD R8, R16.reuse, 0x1, R3 ;  /* 0x0000000110087824 */ /* 0x040fe400078e0203 */
[--C-:B------:R-:W-:Y:S01]  /*0650*/  IMAD.WIDE.U32 R16, R16, 0x2, R10.reuse ;  /* 0x0000000210107825 */ /* 0x100fe200078e000a */
[----:B------:R-:W3:Y:S03]  /*0660*/  LDG.E.U16.CONSTANT R14, desc[UR6][R14.64] ;  /* 0x000000060e0e7981 */ /* 0x000ee6000c1e9500 */
[----:B------:R-:W-:-:S02]  /*0670*/  IMAD.WIDE.U32 R18, R8, 0x2, R10 ;  /* 0x0000000208127825 */ /* 0x000fc400078e000a */
[----:B------:R-:W4:Y:S04]  /*0680*/  LDG.E.U16.CONSTANT R16, desc[UR6][R16.64] ;  /* 0x0000000610107981 */ /* 0x000f28000c1e9500 */
[----:B------:R-:W5:Y:S01]  /*0690*/  LDG.E.U16.CONSTANT R18, desc[UR6][R18.64] ;  /* 0x0000000612127981 */ /* 0x000f62000c1e9500 */
[----:B------:R-:W-:-:S05]  /*06a0*/  IMAD.IADD R8, R8, 0x1, R3 ;  /* 0x0000000108087824 */ /* 0x000fca00078e0203 */
[----:B------:R-:W-:Y:S01]  /*06b0*/  ISETP.GE.AND P0, PT, R8, UR8, PT ;  /* 0x0000000808007c0c */ /* 0x000fe2000bf06270 */
[----:B--2---:R-:W-:-:S04]  /*06c0*/  IMAD.U32 R9, R12, 0x10000, RZ ;  /* 0x000100000c097824 */ /* 0x004fc800078e00ff */
[----:B------:R-:W-:Y:S01]  /*06d0*/  FFMA R6, R9, R9, R6 ;  /* 0x0000000909067223 */ /* 0x000fe20000000006 */
[----:B---3--:R-:W-:Y:S01]  /*06e0*/  SHF.L.U32 R21, R14, 0x10, RZ ;  /* 0x000000100e157819 */ /* 0x008fe200000006ff */
[----:B----4-:R-:W-:-:S04]  /*06f0*/  IMAD.U32 R9, R16, 0x10000, RZ ;  /* 0x0001000010097824 */ /* 0x010fc800078e00ff */
[----:B------:R-:W-:Y:S01]  /*0700*/  FFMA R6, R21, R21, R6 ;  /* 0x0000001515067223 */ /* 0x000fe20000000006 */
[----:B-----5:R-:W-:-:S03]  /*0710*/  IMAD.U32 R13, R18, 0x10000, RZ ;  /* 0x00010000120d7824 */ /* 0x020fc600078e00ff */
[----:B------:R-:W-:-:S04]  /*0720*/  FFMA R6, R9, R9, R6 ;  /* 0x0000000909067223 */ /* 0x000fc80000000006 */
[----:B------:R-:W-:Y:S01]  /*0730*/  FFMA R6, R13, R13, R6 ;  /* 0x0000000d0d067223 */ /* 0x000fe20000000006 */
[----:B------:R-:W-:Y:S06]  /*0740*/  @!P0 BRA `(.L_x_235) ;  /* 0xfffffffc00a88947 */ /* 0x000fec000383ffff */
.L_x_231:
[----:B------:R-:W-:Y:S05]  /*0750*/  BSYNC.RECONVERGENT B0 ;  /* 0x0000000000007941 */ /* 0x000fea0003800200 */
.L_x_230:
        /* <DEDUP_REMOVED lines=41> */
.L_x_249:
        /* <DEDUP_REMOVED lines=14> */
[----:B------:R-:W-:Y:S05]  /*0ad0*/  CALL.REL.NOINC `($__internal_7_$__cuda_sm3x_div_rn_noftz_f32_slowpath) ;  /* 0x0000001000007944 */ /* 0x000fea0003c00000 */
[----:B------:R-:W-:-:S07]  /*0ae0*/  IMAD.MOV.U32 R8, RZ, RZ, R6 ;  /* 0x000000ffff087224 */ /* 0x000fce00078e0006 */
.L_x_239:
[----:B------:R-:W-:Y:S05]  /*0af0*/  BSYNC.RECONVERGENT B0 ;  /* 0x0000000000007941 */ /* 0x000fea0003800200 */
.L_x_238:
        /* <DEDUP_REMOVED lines=10> */
.L_x_236:
        /* <DEDUP_REMOVED lines=39> */
[C---:B------:R-:W-:Y:S01]  /*0e10*/  IMAD.SHL.U32 R25, R7.reuse, 0x2, RZ ;  /* 0x0000000207197824 */ /* 0x040fe200078e00ff */
[----:B------:R-:W-:Y:S01]  /*0e20*/  IADD3 R12, PT, PT, R6, 0x1, RZ ;  /* 0x00000001060c7810 */ /* 0x000fe20007ffe0ff */
[----:B------:R-:W2:Y:S01]  /*0e30*/  LDCU.64 UR10, c[0x0][0x398] ;  /* 0x00007300ff0a77ac */ /* 0x000ea20008000a00 */
[----:B------:R-:W-:Y:S02]  /*0e40*/  SHF.L.U64.HI R20, R7, 0x1, R4 ;  /* 0x0000000107147819 */ /* 0x000fe40000010204 */
[----:B------:R-:W-:Y:S01]  /*0e50*/  LOP3.LUT R26, R12, 0x3, RZ, 0xc0, !PT ;  /* 0x000000030c1a7812 */ /* 0x000fe200078ec0ff */
[----:B------:R-:W3:Y:S01]  /*0e60*/  LDCU.64 UR4, c[0x0][0x380] ;  /* 0x00007000ff0477ac */ /* 0x000ee20008000a00 */
[----:B------:R-:W-:-:S04]  /*0e70*/  IMAD.WIDE.U32 R12, R0, 0x2, RZ ;  /* 0x00000002000c7825 */ /* 0x000fc800078e00ff */
[----:B------:R-:W-:Y:S02]  /*0e80*/  IMAD R0, R26, R3, R0 ;  /* 0x000000031a007224 */ /* 0x000fe400078e0200 */
[----:B------:R-:W-:Y:S01]  /*0e90*/  IMAD.MOV R26, RZ, RZ, -R26 ;  /* 0x000000ffff1a7224 */ /* 0x000fe200078e0a1a */
[C---:B-1----:R-:W-:Y:S02]  /*0ea0*/  IADD3 R21, P1, PT, R25.reuse, UR8, RZ ;  /* 0x0000000819157c10 */ /* 0x042fe4000ff3e0ff */
[----:B--2---:R-:W-:Y:S02]  /*0eb0*/  IADD3 R25, P2, PT, R25, UR10, RZ ;  /* 0x0000000a19197c10 */ /* 0x004fe4000ff5e0ff */
[C---:B------:R-:W-:Y:S02]  /*0ec0*/  IADD3.X R29, PT, PT, R20.reuse, UR9, RZ, P1, !PT ;  /* 0x00000009141d7c10 */ /* 0x040fe40008ffe4ff */
[----:B---3--:R-:W-:Y:S02]  /*0ed0*/  LEA R27, P0, R5, UR4, 0x1 ;  /* 0x00000004051b7c11 */ /* 0x008fe4000f8008ff */
[----:B------:R-:W-:-:S02]  /*0ee0*/  IADD3.X R20, PT, PT, R20, UR11, RZ, P2, !PT ;  /* 0x0000000b14147c10 */ /* 0x000fc400097fe4ff */
[----:B------:R-:W-:-:S09]  /*0ef0*/  LEA.HI.X R24, R5, UR5, R2, 0x1, P0 ;  /* 0x0000000505187c11 */ /* 0x000fd200080f0c02 */
.L_x_242:
[----:B-1----:R-:W-:Y:S02]  /*0f00*/  IADD3 R14, P0, PT, R10, R12, RZ ;  /* 0x0000000c0a0e7210 */ /* 0x002fe40007f1e0ff */
[----:B------:R-:W-:-:S03]  /*0f10*/  IADD3 R16, P1, PT, R12, UR12, RZ ;  /* 0x0000000c0c107c10 */ /* 0x000fc6000ff3e0ff */
[----:B------:R-:W-:Y:S01]  /*0f20*/  IMAD.X R15, R11, 0x1, R13, P0 ;  /* 0x000000010b0f7824 */ /* 0x000fe200000e060d */
[C---:B------:R-:W-:Y:S02]  /*0f30*/  IADD3 R18, P0, PT, R12.reuse, R25, RZ ;  /* 0x000000190c127210 */ /* 0x040fe40007f1e0ff */
[C---:B------:R-:W-:Y:S02]  /*0f40*/  IADD3.X R17, PT, PT, R13.reuse, UR13, RZ, P1, !PT ;  /* 0x0000000d0d117c10 */ /* 0x040fe40008ffe4ff */
[----:B------:R-:W2:Y:S01]  /*0f50*/  LDG.E.U16.CONSTANT R14, desc[UR6][R14.64] ;  /* 0x000000060e0e7981 */ /* 0x000ea2000c1e9500 */
[C---:B------:R-:W-:Y:S01]  /*0f60*/  IMAD.X R19, R13.reuse, 0x1, R20, P0 ;  /* 0x000000010d137824 */ /* 0x040fe200000e0614 */
[----:B------:R-:W-:Y:S02]  /*0f70*/  IADD3 R22, P0, PT, R12, R21, RZ ;  /* 0x000000150c167210 */ /* 0x000fe40007f1e0ff */
[----:B------:R-:W3:Y:S02]  /*0f80*/  LDG.E.U16.CONSTANT R16, desc[UR6][R16.64] ;  /* 0x0000000610107981 */ /* 0x000ee4000c1e9500 */
[----:B------:R-:W-:-:S02]  /*0f90*/  IADD3.X R23, PT, PT, R13, R29, RZ, P0, !PT ;  /* 0x0000001d0d177210 */ /* 0x000fc400007fe4ff */
[----:B------:R-:W4:Y:S04]  /*0fa0*/  LDG.E.U16.CONSTANT R18, desc[UR6][R18.64] ;  /* 0x0000000612127981 */ /* 0x000f28000c1e9500 */
[----:B------:R-:W5:Y:S01]  /*0fb0*/  LDG.E.U16.CONSTANT R22, desc[UR6][R22.64] ;  /* 0x0000000616167981 */ /* 0x000f62000c1e9500 */
[----:B------:R-:W-:Y:S02]  /*0fc0*/  VIADD R26, R26, 0x1 ;  /* 0x000000011a1a7836 */ /* 0x000fe40000000000 */
[----:B--2---:R-:W-:Y:S02]  /*0fd0*/  IMAD.U32 R28, R14, 0x10000, RZ ;  /* 0x000100000e1c7824 */ /* 0x004fe400078e00ff */
[----:B---3--:R-:W-:Y:S02]  /*0fe0*/  IMAD.U32 R15, R16, 0x10000, RZ ;  /* 0x00010000100f7824 */ /* 0x008fe400078e00ff */
[----:B0-----:R-:W-:Y:S01]  /*0ff0*/  FMUL R28, R8, R28 ;  /* 0x0000001c081c7220 */ /* 0x001fe20000400000 */
[----:B----4-:R-:W-:-:S03]  /*1000*/  IMAD.U32 R18, R18, 0x10000, RZ ;  /* 0x0001000012127824 */ /* 0x010fc600078e00ff */
[----:B------:R-:W-:Y:S01]  /*1010*/  FMUL R15, R28, R15 ;  /* 0x0000000f1c0f7220 */ /* 0x000fe20000400000 */
[----:B-----5:R-:W-:Y:S01]  /*1020*/  SHF.L.U32 R14, R22, 0x10, RZ ;  /* 0x00000010160e7819 */ /* 0x020fe200000006ff */
[----:B------:R-:W-:-:S04]  /*1030*/  FADD R18, R18, 1 ;  /* 0x3f80000012127421 */ /* 0x000fc80000000000 */
[----:B------:R-:W-:Y:S01]  /*1040*/  FFMA R15, R15, R18, R14 ;  /* 0x000000120f0f7223 */ /* 0x000fe2000000000e */
[----:B------:R-:W-:-:S04]  /*1050*/  IADD3 R14, P0, PT, R12, R27, RZ ;  /* 0x0000001b0c0e7210 */ /* 0x000fc80007f1e0ff */
[----:B------:R-:W-:Y:S01]  /*1060*/  F2FP.BF16.F32.PACK_AB R16, RZ, R15 ;  /* 0x0000000fff10723e */ /* 0x000fe200000010ff */
[----:B------:R-:W-:Y:S01]  /*1070*/  IMAD.X R15, R13, 0x1, R24, P0 ;  /* 0x000000010d0f7824 */ /* 0x000fe200000e0618 */
[----:B------:R-:W-:Y:S01]  /*1080*/  ISETP.NE.AND P0, PT, R26, RZ, PT ;  /* 0x000000ff1a00720c */ /* 0x000fe20003f05270 */
[----:B------:R-:W-:-:S03]  /*1090*/  IMAD.WIDE.U32 R12, R3, 0x2, R12 ;  /* 0x00000002030c7825 */ /* 0x000fc600078e000c */
[----:B------:R1:W-:Y:S09]  /*10a0*/  STG.E.U16 desc[UR6][R14.64], R16 ;  /* 0x000000100e007986 */ /* 0x0003f2000c101506 */
[----:B------:R-:W-:Y:S05]  /*10b0*/  @P0 BRA `(.L_x_242) ;  /* 0xfffffffc00900947 */ /* 0x000fea000383ffff */
.L_x_241:
[----:B------:R-:W-:Y:S05]  /*10c0*/  BSYNC.RECONVERGENT B0 ;  /* 0x0000000000007941 */ /* 0x000fea0003800200 */
.L_x_240:
[----:B------:R-:W2:Y:S01]  /*10d0*/  LDC.64 R12, c[0x0][0x390] ;  /* 0x0000e400ff0c7b82 */ /* 0x000ea20000000a00 */
[----:B------:R-:W-:Y:S01]  /*10e0*/  ISETP.GE.U32.AND P0, PT, R6, 0x3, PT ;  /* 0x000000030600780c */ /* 0x000fe20003f06070 */
[----:B------:R-:W3:Y:S01]  /*10f0*/  LDCU.64 UR4, c[0x0][0x398] ;  /* 0x00007300ff0477ac */ /* 0x000ee20008000a00 */
[----:B------:R-:W4:Y:S01]  /*1100*/  LDCU.64 UR8, c[0x0][0x3a0] ;  /* 0x00007400ff0877ac */ /* 0x000f220008000a00 */
[----:B------:R-:W0:Y:S10]  /*1110*/  LDCU.64 UR10, c[0x0][0x380] ;  /* 0x00007000ff0a77ac */ /* 0x000e340008000a00 */
[----:B0--34-:R-:W-:Y:S05]  /*1120*/  @!P0 EXIT ;  /* 0x000000000000894d */ /* 0x019fea0003800000 */
.L_x_243:
[----:B------:R-:W-:Y:S01]  /*1130*/  IADD3 R6, P0, PT, R7, R0, RZ ;  /* 0x0000000007067210 */ /* 0x000fe20007f1e0ff */
[----:B-1----:R-:W-:-:S03]  /*1140*/  IMAD.WIDE.U32 R16, R0, 0x2, R10 ;  /* 0x0000000200107825 */ /* 0x002fc600078e000a */
[----:B------:R-:W-:Y:S01]  /*1150*/  SHF.L.U32 R14, R6, 0x1, RZ ;  /* 0x00000001060e7819 */ /* 0x000fe200000006ff */
[----:B------:R-:W-:Y:S02]  /*1160*/  IMAD.X R15, RZ, RZ, R4, P0 ;  /* 0x000000ffff0f7224 */ /* 0x000fe400000e0604 */
[----:B--2---:R-:W-:Y:S01]  /*1170*/  IMAD.WIDE.U32 R22, R0, 0x2, R12 ;  /* 0x0000000200167825 */ /* 0x004fe200078e000c */
[----:B------:R-:W-:Y:S01]  /*1180*/  IADD3 R20, P0, PT, R14, UR4, RZ ;  /* 0x000000040e147c10 */ /* 0x000fe2000ff1e0ff */
[----:B------:R0:W2:Y:S01]  /*1190*/  LDG.E.U16.CONSTANT R17, desc[UR6][R16.64] ;  /* 0x0000000610117981 */ /* 0x0000a2000c1e9500 */
[----:B------:R-:W-:Y:S02]  /*11a0*/  SHF.L.U64.HI R6, R6, 0x1, R15 ;  /* 0x0000000106067819 */ /* 0x000fe4000001020f */
[----:B------:R-:W-:Y:S01]  /*11b0*/  IADD3 R14, P1, PT, R14, UR8, RZ ;  /* 0x000000080e0e7c10 */ /* 0x000fe2000ff3e0ff */
[----:B------:R1:W3:Y:S01]  /*11c0*/  LDG.E.U16.CONSTANT R18, desc[UR6][R22.64] ;  /* 0x0000000616127981 */ /* 0x0002e2000c1e9500 */
[----:B------:R-:W-:-:S02]  /*11d0*/  IADD3.X R21, PT, PT, R6, UR5, RZ, P0, !PT ;  /* 0x0000000506157c10 */ /* 0x000fc400087fe4ff */
[----:B------:R-:W-:-:S03]  /*11e0*/  IADD3.X R15, PT, PT, R6, UR9, RZ, P1, !PT ;  /* 0x00000009060f7c10 */ /* 0x000fc60008ffe4ff */
[----:B------:R4:W5:Y:S04]  /*11f0*/  LDG.E.U16.CONSTANT R19, desc[UR6][R20.64] ;  /* 0x0000000614137981 */ /* 0x000968000c1e9500 */
[----:B------:R2:W5:Y:S01]  /*1200*/  LDG.E.U16.CONSTANT R6, desc[UR6][R14.64] ;  /* 0x000000060e067981 */ /* 0x000562000c1e9500 */
[----:B------:R-:W-:-:S04]  /*1210*/  IMAD.IADD R26, R3, 0x1, R0 ;  /* 0x00000001031a7824 */ /* 0x000fc800078e0200 */
[----:B------:R-:W-:-:S06]  /*1220*/  IMAD.WIDE.U32 R24, R26, 0x2, R10 ;  /* 0x000000021a187825 */ /* 0x000fcc00078e000a */
[----:B------:R5:W5:Y:S01]  /*1230*/  LDG.E.U16.CONSTANT R24, desc[UR6][R24.64] ;  /* 0x0000000618187981 */ /* 0x000b62000c1e9500 */
[----:B------:R-:W-:-:S06]  /*1240*/  IMAD.WIDE.U32 R28, R26, 0x2, R12 ;  /* 0x000000021a1c7825 */ /* 0x000fcc00078e000c */
[----:B------:R-:W5:Y:S01]  /*1250*/  LDG.E.U16.CONSTANT R28, desc[UR6][R28.64] ;  /* 0x000000061c1c7981 */ /* 0x000f62000c1e9500 */
[----:B0-----:R-:W-:-:S05]  /*1260*/  IADD3 R16, P0, PT, R7, R26, RZ ;  /* 0x0000001a07107210 */ /* 0x001fca0007f1e0ff */
[----:B------:R-:W-:Y:S02]  /*1270*/  IMAD.X R27, RZ, RZ, R4, P0 ;  /* 0x000000ffff1b7224 */ /* 0x000fe400000e0604 */
[----:B-1----:R-:W-:Y:S02]  /*1280*/  IMAD.SHL.U32 R22, R16, 0x2, RZ ;  /* 0x0000000210167824 */ /* 0x002fe400078e00ff */
[----:B----4-:R-:W-:Y:S01]  /*1290*/  IMAD.IADD R20, R26, 0x1, R3 ;  /* 0x000000011a147824 */ /* 0x010fe200078e0203 */
[----:B------:R-:W-:Y:S02]  /*12a0*/  SHF.L.U64.HI R23, R16, 0x1, R27 ;  /* 0x0000000110177819 */ /* 0x000fe4000001021b */
[----:B------:R-:W-:Y:S02]  /*12b0*/  IADD3 R16, P0, PT, R22, UR4, RZ ;  /* 0x0000000416107c10 */ /* 0x000fe4000ff1e0ff */
[----:B--2---:R-:W-:Y:S01]  /*12c0*/  SHF.L.U32 R15, R17, 0x10, RZ ;  /* 0x00000010110f7819 */ /* 0x004fe200000006ff */
[----:B---3--:R-:W-:-:S04]  /*12d0*/  IMAD.U32 R18, R18, 0x10000, RZ ;  /* 0x0001000012127824 */ /* 0x008fc800078e00ff */
[----:B------:R-:W-:Y:S01]  /*12e0*/  FMUL R15, R8, R15 ;  /* 0x0000000f080f7220 */ /* 0x000fe20000400000 */
[----:B------:R-:W-:Y:S01]  /*12f0*/  IADD3.X R17, PT, PT, R23, UR5, RZ, P0, !PT ;  /* 0x0000000517117c10 */ /* 0x000fe200087fe4ff */
[----:B-----5:R-:W-:Y:S02]  /*1300*/  IMAD.U32 R25, R19, 0x10000, RZ ;  /* 0x0001000013197824 */ /* 0x020fe400078e00ff */
[----:B------:R-:W-:Y:S01]  /*1310*/  FMUL R19, R15, R18 ;  /* 0x000000120f137220 */ /* 0x000fe20000400000 */
[----:B------:R-:W-:Y:S01]  /*1320*/  IADD3 R22, P0, PT, R22, UR8, RZ ;  /* 0x0000000816167c10 */ /* 0x000fe2000ff1e0ff */
[----:B------:R0:W2:Y:S01]  /*1330*/  LDG.E.U16.CONSTANT R21, desc[UR6][R16.64] ;  /* 0x0000000610157981 */ /* 0x0000a2000c1e9500 */
[----:B------:R-:W-:Y:S01]  /*1340*/  SHF.L.U32 R6, R6, 0x10, RZ ;  /* 0x0000001006067819 */ /* 0x000fe200000006ff */
[----:B------:R-:W-:Y:S01]  /*1350*/  FADD R27, R25, 1 ;  /* 0x3f800000191b7421 */ /* 0x000fe20000000000 */
[----:B------:R-:W-:Y:S01]  /*1360*/  IADD3 R18, P1, PT, R7, R20, RZ ;  /* 0x0000001407127210 */ /* 0x000fe20007f3e0ff */
[----:B------:R-:W-:Y:S01]  /*1370*/  IMAD.WIDE.U32 R14, R20, 0x2, R10 ;  /* 0x00000002140e7825 */ /* 0x000fe200078e000a */
[----:B------:R-:W-:-:S03]  /*1380*/  IADD3.X R23, PT, PT, R23, UR9, RZ, P0, !PT ;  /* 0x0000000917177c10 */ /* 0x000fc600087fe4ff */
[----:B------:R-:W-:Y:S01]  /*1390*/  FFMA R6, R19, R27, R6 ;  /* 0x0000001b13067223 */ /* 0x000fe20000000006 */
[----:B------:R-:W-:Y:S01]  /*13a0*/  IMAD.SHL.U32 R19, R18, 0x2, RZ ;  /* 0x0000000212137824 */ /* 0x000fe200078e00ff */
[----:B------:R1:W3:Y:S01]  /*13b0*/  LDG.E.U16.CONSTANT R25, desc[UR6][R14.64] ;  /* 0x000000060e197981 */ /* 0x0002e2000c1e9500 */
[----:B0-----:R-:W-:-:S03]  /*13c0*/  IMAD.X R17, RZ, RZ, R4, P1 ;  /* 0x000000ffff117224 */ /* 0x001fc600008e0604 */
[----:B------:R0:W4:Y:S01]  /*13d0*/  LDG.E.U16.CONSTANT R27, desc[UR6][R22.64] ;  /* 0x00000006161b7981 */ /* 0x000122000c1e9500 */
[----:B------:R-:W-:Y:S01]  /*13e0*/  IADD3 R16, P0, PT, R19, UR4, RZ ;  /* 0x0000000413107c10 */ /* 0x000fe2000ff1e0ff */
[----:B-1----:R-:W-:Y:S01]  /*13f0*/  IMAD.WIDE.U32 R14, R20, 0x2, R12 ;  /* 0x00000002140e7825 */ /* 0x002fe200078e000c */
[----:B0-----:R-:W-:-:S04]  /*1400*/  SHF.L.U64.HI R22, R18, 0x1, R17 ;  /* 0x0000000112167819 */ /* 0x001fc80000010211 */
[----:B------:R0:W5:Y:S01]  /*1410*/  LDG.E.U16.CONSTANT R29, desc[UR6][R14.64] ;  /* 0x000000060e1d7981 */ /* 0x000162000c1e9500 */
[----:B------:R-:W-:Y:S02]  /*1420*/  IADD3 R18, P1, PT, R19, UR8, RZ ;  /* 0x0000000813127c10 */ /* 0x000fe4000ff3e0ff */
[C---:B------:R-:W-:Y:S02]  /*1430*/  IADD3.X R17, PT, PT, R22.reuse, UR5, RZ, P0, !PT ;  /* 0x0000000516117c10 */ /* 0x040fe400087fe4ff */
[----:B------:R-:W-:-:S03]  /*1440*/  IADD3.X R19, PT, PT, R22, UR9, RZ, P1, !PT ;  /* 0x0000000916137c10 */ /* 0x000fc60008ffe4ff */
[----:B------:R1:W4:Y:S01]  /*1450*/  LDG.E.U16.CONSTANT R16, desc[UR6][R16.64] ;  /* 0x0000000610107981 */ /* 0x000322000c1e9500 */
[----:B0-----:R-:W-:Y:S01]  /*1460*/  IMAD.U32 R15, R24, 0x10000, RZ ;  /* 0x00010000180f7824 */ /* 0x001fe200078e00ff */
[----:B------:R-:W-:Y:S02]  /*1470*/  IADD3 R24, PT, PT, R20, R3, RZ ;  /* 0x0000000314187210 */ /* 0x000fe40007ffe0ff */
[----:B------:R-:W4:Y:S03]  /*1480*/  LDG.E.U16.CONSTANT R18, desc[UR6][R18.64] ;  /* 0x0000000612127981 */ /* 0x000f26000c1e9500 */
[----:B------:R-:W-:-:S04]  /*1490*/  IMAD.WIDE.U32 R22, R24, 0x2, R10 ;  /* 0x0000000218167825 */ /* 0x000fc800078e000a */
[----:B-1----:R-:W-:Y:S02]  /*14a0*/  IMAD.U32 R17, R28, 0x10000, RZ ;  /* 0x000100001c117824 */ /* 0x002fe400078e00ff */
[----:B------:R-:W4:Y:S01]  /*14b0*/  LDG.E.U16.CONSTANT R22, desc[UR6][R22.64] ;  /* 0x0000000616167981 */ /* 0x000f22000c1e9500 */
[----:B------:R-:W-:Y:S01]  /*14c0*/  FMUL R28, R8, R15 ;  /* 0x0000000f081c7220 */ /* 0x000fe20000400000 */
[----:B------:R-:W-:-:S04]  /*14d0*/  IMAD.WIDE.U32 R14, R24, 0x2, R12 ;  /* 0x00000002180e7825 */ /* 0x000fc800078e000c */
[----:B------:R-:W-:Y:S02]  /*14e0*/  FMUL R17, R28, R17 ;  /* 0x000000111c117220 */ /* 0x000fe40000400000 */
[----:B------:R0:W4:Y:S01]  /*14f0*/  LDG.E.U16.CONSTANT R28, desc[UR6][R14.64] ;  /* 0x000000060e1c7981 */ /* 0x000122000c1e9500 */
[C---:B------:R-:W-:Y:S02]  /*1500*/  IADD3 R26, P1, PT, R5.reuse, R26, RZ ;  /* 0x0000001a051a7210 */ /* 0x040fe40007f3e0ff */
[----:B0-----:R-:W-:Y:S02]  /*1510*/  IADD3 R15, P0, PT, R5, R0, RZ ;  /* 0x00000000050f7210 */ /* 0x001fe40007f1e0ff */
[----:B--2---:R-:W-:Y:S01]  /*1520*/  SHF.L.U32 R21, R21, 0x10, RZ ;  /* 0x0000001015157819 */ /* 0x004fe200000006ff */
[----:B---3--:R-:W-:-:S04]  /*1530*/  IMAD.U32 R25, R25, 0x10000, RZ ;  /* 0x0001000019197824 */ /* 0x008fc800078e00ff */
[----:B------:R-:W-:Y:S01]  /*1540*/  FADD R21, R21, 1 ;  /* 0x3f80000015157421 */ /* 0x000fe20000000000 */
[----:B------:R-:W-:Y:S01]  /*1550*/  FMUL R25, R8, R25 ;  /* 0x0000001908197220 */ /* 0x000fe20000400000 */
[----:B-----5:R-:W-:-:S04]  /*1560*/  IMAD.U32 R29, R29, 0x10000, RZ ;  /* 0x000100001d1d7824 */ /* 0x020fc800078e00ff */
[----:B------:R-:W-:Y:S01]  /*1570*/  FMUL R25, R25, R29 ;  /* 0x0000001d19197220 */ /* 0x000fe20000400000 */
[----:B----4-:R-:W-:Y:S02]  /*1580*/  IMAD.U32 R19, R16, 0x10000, RZ ;  /* 0x0001000010137824 */ /* 0x010fe400078e00ff */
[----:B------:R-:W-:Y:S02]  /*1590*/  IMAD.U32 R16, R27, 0x10000, RZ ;  /* 0x000100001b107824 */ /* 0x000fe400078e00ff */
[----:B------:R-:W-:Y:S02]  /*15a0*/  IMAD.U32 R18, R18, 0x10000, RZ ;  /* 0x0001000012127824 */ /* 0x000fe400078e00ff */
[----:B------:R-:W-:Y:S01]  /*15b0*/  FADD R19, R19, 1 ;  /* 0x3f80000013137421 */ /* 0x000fe20000000000 */
[----:B------:R-:W-:Y:S01]  /*15c0*/  FFMA R0, R17, R21, R16 ;  /* 0x0000001511007223 */ /* 0x000fe20000000010 */
[----:B------:R-:W-:Y:S01]  /*15d0*/  IMAD.X R17, RZ, RZ, R2, P1 ;  /* 0x000000ffff117224 */ /* 0x000fe200008e0602 */
[----:B------:R-:W-:Y:S01]  /*15e0*/  IADD3.X R21, PT, PT, RZ, R2, RZ, P0, !PT ;  /* 0x00000002ff157210 */ /* 0x000fe200007fe4ff */
[----:B------:R-:W-:Y:S01]  /*15f0*/  FFMA R25, R25, R19, R18 ;  /* 0x0000001319197223 */ /* 0x000fe20000000012 */
[----:B------:R-:W-:-:S02]  /*1600*/  LEA R16, P1, R26, UR10, 0x1 ;  /* 0x0000000a1a107c11 */ /* 0x000fc4000f8208ff */
[----:B------:R-:W-:Y:S02]  /*1610*/  LEA R14, P0, R15, UR10, 0x1 ;  /* 0x0000000a0f0e7c11 */ /* 0x000fe4000f8008ff */
[----:B------:R-:W-:Y:S01]  /*1620*/  IADD3 R18, P2, PT, R7, R24, RZ ;  /* 0x0000001807127210 */ /* 0x000fe20007f5e0ff */
[----:B------:R-:W-:Y:S01]  /*1630*/  IMAD.U32 R19, R22, 0x10000, RZ ;  /* 0x0001000016137824 */ /* 0x000fe200078e00ff */
[----:B------:R-:W-:Y:S02]  /*1640*/  LEA.HI.X R17, R26, UR11, R17, 0x1, P1 ;  /* 0x0000000b1a117c11 */ /* 0x000fe400088f0c11 */
[----:B------:R-:W-:Y:S01]  /*1650*/  LEA.HI.X R15, R15, UR11, R21, 0x1, P0 ;  /* 0x0000000b0f0f7c11 */ /* 0x000fe200080f0c15 */
[----:B------:R-:W-:Y:S01]  /*1660*/  FMUL R26, R8, R19 ;  /* 0x00000013081a7220 */ /* 0x000fe20000400000 */
[----:B------:R-:W-:Y:S01]  /*1670*/  IMAD.X R23, RZ, RZ, R4, P2 ;  /* 0x000000ffff177224 */ /* 0x000fe200010e0604 */
[----:B------:R-:W-:Y:S01]  /*1680*/  IADD3 R19, P0, PT, R5, R20, RZ ;  /* 0x0000001405137210 */ /* 0x000fe20007f1e0ff */
[----:B------:R-:W-:Y:S01]  /*1690*/  IMAD.SHL.U32 R22, R18, 0x2, RZ ;  /* 0x0000000212167824 */ /* 0x000fe200078e00ff */
[----:B------:R-:W-:-:S02]  /*16a0*/  SHF.L.U32 R21, R28, 0x10, RZ ;  /* 0x000000101c157819 */ /* 0x000fc400000006ff */
[----:B------:R-:W-:Y:S01]  /*16b0*/  SHF.L.U64.HI R23, R18, 0x1, R23 ;  /* 0x0000000112177819 */ /* 0x000fe20000010217 */
[----:B------:R-:W-:Y:S01]  /*16c0*/  IMAD.X R28, RZ, RZ, R2, P0 ;  /* 0x000000ffff1c7224 */ /* 0x000fe200000e0602 */
[C---:B------:R-:W-:Y:S02]  /*16d0*/  LEA R18, P0, R19.reuse, UR10, 0x1 ;  /* 0x0000000a13127c11 */ /* 0x040fe4000f8008ff */
[----:B------:R-:W-:Y:S01]  /*16e0*/  IADD3 R20, P1, PT, R22, UR4, RZ ;  /* 0x0000000416147c10 */ /* 0x000fe2000ff3e0ff */
[----:B------:R-:W-:Y:S01]  /*16f0*/  FMUL R26, R26, R21 ;  /* 0x000000151a1a7220 */ /* 0x000fe20000400000 */
[----:B------:R-:W-:Y:S02]  /*1700*/  LEA.HI.X R19, R19, UR11, R28, 0x1, P0 ;  /* 0x0000000b13137c11 */ /* 0x000fe400080f0c1c */
[----:B------:R-:W-:Y:S02]  /*1710*/  IADD3.X R21, PT, PT, R23, UR5, RZ, P1, !PT ;  /* 0x0000000517157c10 */ /* 0x000fe40008ffe4ff */
[----:B------:R-:W-:-:S03]  /*1720*/  IADD3 R22, P0, PT, R22, UR8, RZ ;  /* 0x0000000816167c10 */ /* 0x000fc6000ff1e0ff */
[----:B------:R-:W2:Y:S01]  /*1730*/  LDG.E.U16.CONSTANT R20, desc[UR6][R20.64] ;  /* 0x0000000614147981 */ /* 0x000ea2000c1e9500 */
[----:B------:R-:W-:-:S05]  /*1740*/  IADD3.X R23, PT, PT, R23, UR9, RZ, P0, !PT ;  /* 0x0000000917177c10 */ /* 0x000fca00087fe4ff */
[----:B------:R-:W3:Y:S01]  /*1750*/  LDG.E.U16.CONSTANT R22, desc[UR6][R22.64] ;  /* 0x0000000616167981 */ /* 0x000ee2000c1e9500 */
[----:B------:R-:W-:Y:S02]  /*1760*/  F2FP.BF16.F32.PACK_AB R0, RZ, R0 ;  /* 0x00000000ff00723e */ /* 0x000fe400000010ff */
[----:B------:R-:W-:Y:S02]  /*1770*/  F2FP.BF16.F32.PACK_AB R6, RZ, R6 ;  /* 0x00000006ff06723e */ /* 0x000fe400000010ff */
[----:B------:R-:W-:-:S03]  /*1780*/  F2FP.BF16.F32.PACK_AB R25, RZ, R25 ;  /* 0x00000019ff19723e */ /* 0x000fc600000010ff */
[----:B------:R0:W-:Y:S01]  /*1790*/  STG.E.U16 desc[UR6][R14.64], R6 ;  /* 0x000000060e007986 */ /* 0x0001e2000c101506 */
[----:B--2---:R-:W-:-:S04]  /*17a0*/  IMAD.U32 R27, R20, 0x10000, RZ ;  /* 0x00010000141b7824 */ /* 0x004fc800078e00ff */
[----:B------:R-:W-:Y:S01]  /*17b0*/  FADD R28, R27, 1 ;  /* 0x3f8000001b1c7421 */ /* 0x000fe20000000000 */
[----:B------:R-:W-:Y:S02]  /*17c0*/  IADD3 R27, P0, PT, R5, R24, RZ ;  /* 0x00000018051b7210 */ /* 0x000fe40007f1e0ff */
[----:B---3--:R-:W-:-:S05]  /*17d0*/  SHF.L.U32 R29, R22, 0x10, RZ ;  /* 0x00000010161d7819 */ /* 0x008fca00000006ff */
[----:B------:R-:W-:Y:S01]  /*17e0*/  FFMA R28, R26, R28, R29 ;  /* 0x0000001c1a1c7223 */ /* 0x000fe2000000001d */
[----:B------:R-:W-:Y:S01]  /*17f0*/  IMAD.X R29, RZ, RZ, R2, P0 ;  /* 0x000000ffff1d7224 */ /* 0x000fe200000e0602 */
[C---:B------:R-:W-:Y:S02]  /*1800*/  LEA R26, P0, R27.reuse, UR10, 0x1 ;  /* 0x0000000a1b1a7c11 */ /* 0x040fe4000f8008ff */
[----:B------:R-:W-:Y:S02]  /*1810*/  PRMT R20, R0, 0x7610, R20 ;  /* 0x0000761000147816 */ /* 0x000fe40000000014 */
[----:B------:R-:W-:Y:S02]  /*1820*/  LEA.HI.X R27, R27, UR11, R29, 0x1, P0 ;  /* 0x0000000b1b1b7c11 */ /* 0x000fe400080f0c1d */
[----:B------:R-:W-:Y:S01]  /*1830*/  F2FP.BF16.F32.PACK_AB R28, RZ, R28 ;  /* 0x0000001cff1c723e */ /* 0x000fe200000010ff */
[----:B------:R0:W-:Y:S01]  /*1840*/  STG.E.U16 desc[UR6][R16.64], R20 ;  /* 0x0000001410007986 */ /* 0x0001e2000c101506 */
[----:B------:R-:W-:-:S03]  /*1850*/  IMAD.IADD R0, R24, 0x1, R3 ;  /* 0x0000000118007824 */ /* 0x000fc600078e0203 */
[----:B------:R0:W-:Y:S04]  /*1860*/  STG.E.U16 desc[UR6][R18.64], R25 ;  /* 0x0000001912007986 */ /* 0x0001e8000c101506 */
[----:B------:R0:W-:Y:S01]  /*1870*/  STG.E.U16 desc[UR6][R26.64], R28 ;  /* 0x0000001c1a007986 */ /* 0x0001e2000c101506 */
[----:B------:R-:W-:-:S13]  /*1880*/  ISETP.GE.AND P0, PT, R0, R9, PT ;  /* 0x000000090000720c */ /* 0x000fda0003f06270 */
[----:B0-----:R-:W-:Y:S05]  /*1890*/  @!P0 BRA `(.L_x_243) ;  /* 0xfffffff800248947 */ /* 0x001fea000383ffff */
[----:B------:R-:W-:Y:S05]  /*18a0*/  EXIT ;  /* 0x000000000000794d */ /* 0x000fea0003800000 */
.L_x_237:
[----:B------:R-:W-:Y:S02]  /*18b0*/  HFMA2 R19, -RZ, RZ, 0, 1.847743988037109375e-06 ;  /* 0x0000001fff137431 */ /* 0x000fe400000001ff */
[----:B------:R-:W-:Y:S02]  /*18c0*/  IMAD.MOV.U32 R17, RZ, RZ, 0x10 ;  /* 0x00000010ff117424 */ /* 0x000fe400078e00ff */
[----:B------:R-:W-:-:S07]  /*18d0*/  IMAD.MOV.U32 R14, RZ, RZ, -0x1 ;  /* 0xffffffffff0e7424 */ /* 0x000fce00078e00ff */
[----:B-1----:R-:W-:Y:S05]  /*18e0*/  WARPSYNC.COLLECTIVE R14, `(.L_x_244) ;  /* 0x000000000e087348 */ /* 0x002fea0003c00000 */
[----:B-1----:R0:W1:Y:S02]  /*18f0*/  SHFL.BFLY P0, R15, R6, R17, R19 ;  /* 0x0c000011060f7389 */ /* 0x0020640000000013 */
[----:B01----:R-:W-:Y:S05]  /*1900*/  ENDCOLLECTIVE ;  /* 0x000000000000791b */ /* 0x003fea0003800000 */
.L_x_244:
[----:B------:R-:W-:Y:S01]  /*1910*/  MOV R17, 0x8 ;  /* 0x0000000800117802 */ /* 0x000fe20000000f00 */
[----:B------:R-:W-:-:S04]  /*1920*/  IMAD.MOV.U32 R9, RZ, RZ, R15 ;  /* 0x000000ffff097224 */ /* 0x000fc800078e000f */
[----:B------:R-:W-:-:S04]  /*1930*/  FADD R9, R9, R6 ;  /* 0x0000000609097221 */ /* 0x000fc80000000000 */
[----:B------:R-:W-:-:S07]  /*1940*/  IMAD.MOV.U32 R6, RZ, RZ, R9 ;  /* 0x000000ffff067224 */ /* 0x000fce00078e0009 */
[----:B------:R-:W-:Y:S05]  /*1950*/  WARPSYNC.COLLECTIVE R14, `(.L_x_245) ;  /* 0x000000000e087348 */ /* 0x000fea0003c00000 */
[----:B------:R0:W1:Y:S02]  /*1960*/  SHFL.BFLY P0, R15, R6, R17, R19 ;  /* 0x0c000011060f7389 */ /* 0x0000640000000013 */
[----:B01----:R-:W-:Y:S05]  /*1970*/  ENDCOLLECTIVE ;  /* 0x000000000000791b */ /* 0x003fea0003800000 */
.L_x_245:
[----:B------:R-:W-:Y:S02]  /*1980*/  IMAD.MOV.U32 R17, RZ, RZ, 0x4 ;  /* 0x00000004ff117424 */ /* 0x000fe400078e00ff */
[----:B------:R-:W-:-:S04]  /*1990*/  IMAD.MOV.U32 R8, RZ, RZ, R15 ;  /* 0x000000ffff087224 */ /* 0x000fc800078e000f */
[----:B------:R-:W-:-:S04]  /*19a0*/  FADD R8, R9, R8 ;  /* 0x0000000809087221 */ /* 0x000fc80000000000 */
[----:B------:R-:W-:-:S07]  /*19b0*/  IMAD.MOV.U32 R6, RZ, RZ, R8 ;  /* 0x000000ffff067224 */ /* 0x000fce00078e0008 */
[----:B------:R-:W-:Y:S05]  /*19c0*/  WARPSYNC.COLLECTIVE R14, `(.L_x_246) ;  /* 0x000000000e087348 */ /* 0x000fea0003c00000 */
[----:B------:R0:W1:Y:S02]  /*19d0*/  SHFL.BFLY P0, R15, R6, R17, R19 ;  /* 0x0c000011060f7389 */ /* 0x0000640000000013 */
[----:B01----:R-:W-:Y:S05]  /*19e0*/  ENDCOLLECTIVE ;  /* 0x000000000000791b */ /* 0x003fea0003800000 */
.L_x_246:
[----:B------:R-:W-:Y:S01]  /*19f0*/  IMAD.MOV.U32 R17, RZ, RZ, 0x2 ;  /* 0x00000002ff117424 */ /* 0x000fe200078e00ff */
[----:B------:R-:W-:-:S05]  /*1a00*/  MOV R13, R15 ;  /* 0x0000000f000d7202 */ /* 0x000fca0000000f00 */
[----:B------:R-:W-:-:S04]  /*1a10*/  FADD R13, R8, R13 ;  /* 0x0000000d080d7221 */ /* 0x000fc80000000000 */
[----:B------:R-:W-:-:S07]  /*1a20*/  IMAD.MOV.U32 R6, RZ, RZ, R13 ;  /* 0x000000ffff067224 */ /* 0x000fce00078e000d */
[----:B------:R-:W-:Y:S05]  /*1a30*/  WARPSYNC.COLLECTIVE R14, `(.L_x_247) ;  /* 0x000000000e087348 */ /* 0x000fea0003c00000 */
[----:B------:R0:W1:Y:S02]  /*1a40*/  SHFL.BFLY P0, R15, R6, R17, R19 ;  /* 0x0c000011060f7389 */ /* 0x0000640000000013 */
[----:B01----:R-:W-:Y:S05]  /*1a50*/  ENDCOLLECTIVE ;  /* 0x000000000000791b */ /* 0x003fea0003800000 */
.L_x_247:
[----:B------:R-:W-:Y:S02]  /*1a60*/  IMAD.MOV.U32 R17, RZ, RZ, 0x1 ;  /* 0x00000001ff117424 */ /* 0x000fe400078e00ff */
[----:B------:R-:W-:-:S04]  /*1a70*/  IMAD.MOV.U32 R12, RZ, RZ, R15 ;  /* 0x000000ffff0c7224 */ /* 0x000fc800078e000f */
[----:B------:R-:W-:-:S05]  /*1a80*/  FADD R12, R13, R12 ;  /* 0x0000000c0d0c7221 */ /* 0x000fca0000000000 */
[----:B------:R-:W-:-:S07]  /*1a90*/  MOV R6, R12 ;  /* 0x0000000c00067202 */ /* 0x000fce0000000f00 */
[----:B------:R-:W-:Y:S05]  /*1aa0*/  WARPSYNC.COLLECTIVE R14, `(.L_x_248) ;  /* 0x000000000e087348 */ /* 0x000fea0003c00000 */
[----:B------:R0:W1:Y:S02]  /*1ab0*/  SHFL.BFLY P0, R15, R6, R17, R19 ;  /* 0x0c000011060f7389 */ /* 0x0000640000000013 */
[----:B01----:R-:W-:Y:S05]  /*1ac0*/  ENDCOLLECTIVE ;  /* 0x000000000000791b */ /* 0x003fea0003800000 */
.L_x_248:
[----:B------:R-:W-:Y:S05]  /*1ad0*/  BRA `(.L_x_249) ;  /* 0xffffffec00c47947 */ /* 0x000fea000383ffff */
        .weak           $__internal_7_$__cuda_sm3x_div_rn_noftz_f32_slowpath
        .type           $__internal_7_$__cuda_sm3x_div_rn_noftz_f32_slowpath,@function
        .size           $__internal_7_$__cuda_sm3x_div_rn_noftz_f32_slowpath,(.L_x_472 - $__internal_7_$__cuda_sm3x_div_rn_noftz_f32_slowpath)
$__internal_7_$__cuda_sm3x_div_rn_noftz_f32_slowpath:
        /* <DEDUP_REMOVED lines=36> */
.L_x_251:
        /* <DEDUP_REMOVED lines=51> */
.L_x_258:
[----:B------:R-:W-:-:S04]  /*2050*/  LOP3.LUT R6, R6, 0x80000000, RZ, 0xc0, !PT ;  /* 0x8000000006067812 */ /* 0x000fc800078ec0ff */
[----:B------:R-:W-:Y:S01]  /*2060*/  LOP3.LUT R6, R6, 0x7f800000, RZ, 0xfc, !PT ;  /* 0x7f80000006067812 */ /* 0x000fe200078efcff */
[----:B------:R-:W-:Y:S06]  /*2070*/  BRA `(.L_x_259) ;  /* 0x0000000000047947 */ /* 0x000fec0003800000 */
.L_x_257:
[----:B------:R-:W-:-:S07]  /*2080*/  LEA R6, R13, R6, 0x17 ;  /* 0x000000060d067211 */ /* 0x000fce00078eb8ff */
.L_x_259:
[----:B------:R-:W-:Y:S05]  /*2090*/  BSYNC.RECONVERGENT B2 ;  /* 0x0000000000027941 */ /* 0x000fea0003800200 */
.L_x_256:
[----:B------:R-:W-:Y:S05]  /*20a0*/  BRA `(.L_x_260) ;  /* 0x0000000000207947 */ /* 0x000fea0003800000 */
.L_x_255:
[----:B------:R-:W-:-:S04]  /*20b0*/  LOP3.LUT R6, R15, 0x80000000, R14, 0x48, !PT ;  /* 0x800000000f067812 */ /* 0x000fc800078e480e */
[----:B------:R-:W-:Y:S01]  /*20c0*/  LOP3.LUT R6, R6, 0x7f800000, RZ, 0xfc, !PT ;  /* 0x7f80000006067812 */ /* 0x000fe200078efcff */
[----:B------:R-:W-:Y:S06]  /*20d0*/  BRA `(.L_x_260) ;  /* 0x0000000000147947 */ /* 0x000fec0003800000 */
.L_x_254:
[----:B------:R-:W-:Y:S01]  /*20e0*/  LOP3.LUT R6, R15, 0x80000000, R14, 0x48, !PT ;  /* 0x800000000f067812 */ /* 0x000fe200078e480e */
[----:B------:R-:W-:Y:S06]  /*20f0*/  BRA `(.L_x_260) ;  /* 0x00000000000c7947 */ /* 0x000fec0003800000 */
.L_x_253:
[----:B------:R-:W0:Y:S01]  /*2100*/  MUFU.RSQ R6, -QNAN ;  /* 0xffc0000000067908 */ /* 0x000e220000001400 */
[----:B------:R-:W-:Y:S05]  /*2110*/  BRA `(.L_x_260) ;  /* 0x0000000000047947 */ /* 0x000fea0003800000 */
.L_x_252:
[----:B------:R-:W-:-:S07]  /*2120*/  FADD.FTZ R6, R6, R9 ;  /* 0x0000000906067221 */ /* 0x000fce0000010000 */
.L_x_260:
[----:B------:R-:W-:Y:S05]  /*2130*/  BSYNC.RECONVERGENT B1 ;  /* 0x0000000000017941 */ /* 0x000fea0003800200 */
.L_x_250:
[----:B------:R-:W-:-:S04]  /*2140*/  IMAD.MOV.U32 R9, RZ, RZ, 0x0 ;  /* 0x00000000ff097424 */ /* 0x000fc800078e00ff */
[----:B0-----:R-:W-:Y:S05]  /*2150*/  RET.REL.NODEC R8 `(_Z20adaln_rmsnorm_kernelI13__nv_bfloat16fEvPT_PKS1_S4_S4_S4_iiif) ;  /* 0xffffffdc08a87950 */ /* 0x001fea0003c3ffff */
.L_x_261:
        /* <DEDUP_REMOVED lines=10> */
.L_x_472:


//--------------------- .text._Z20adaln_rmsnorm_kernelI6__halffEvPT_PKS1_S4_S4_S4_iiif --------------------------
	.section	.text._Z20adaln_rmsnorm_kernelI6__halffEvPT_PKS1_S4_S4_S4_iiif,"ax",@progbits
	.align	128
        .global         _Z20adaln_rmsnorm_kernelI6__halffEvPT_PKS1_S4_S4_S4_iiif
        .type           _Z20adaln_rmsnorm_kernelI6__halffEvPT_PKS1_S4_S4_S4_iiif,@function
        .size           _Z20adaln_rmsnorm_kernelI6__halffEvPT_PKS1_S4_S4_S4_iiif,(.L_x_473 - _Z20adaln_rmsnorm_kernelI6__halffEvPT_PKS1_S4_S4_S4_iiif)
        .other          _Z20adaln_rmsnorm_kernelI6__halffEvPT_PKS1_S4_S4_S4_iiif,@"STO_CUDA_ENTRY STV_DEFAULT"
_Z20adaln_rmsnorm_kernelI6__halffEvPT_PKS1_S4_S4_S4_iiif:
.text._Z20adaln_rmsnorm_kernelI6__halffEvPT_PKS1_S4_S4_S4_iiif:
        /* <DEDUP_REMOVED lines=56> */
[----:B------:R-:W-:-:S05]  /*0380*/  IMAD.HI.U32 R9, R9, R6, RZ ;  /* 0x0000000609097227 */ /* 0x000fca00078e00ff */
[----:B------:R-:W-:-:S05]  /*0390*/  IADD3 R8, PT, PT, -R9, RZ, RZ ;  /* 0x000000ff09087210 */ /* 0x000fca0007ffe1ff */
[----:B------:R-:W-:Y:S01]  /*03a0*/  IMAD R6, R3, R8, R6 ;  /* 0x0000000803067224 */ /* 0x000fe200078e0206 */
[----:B------:R-:W-:-:S04]  /*03b0*/  MOV R8, R0 ;  /* 0x0000000000087202 */ /* 0x000fc80000000f00 */
[----:B------:R-:W-:-:S13]  /*03c0*/  ISETP.GE.U32.AND P0, PT, R6, R3, PT ;  /* 0x000000030600720c */ /* 0x000fda0003f06070 */
[----:B------:R-:W-:Y:S02]  /*03d0*/  @P0 IMAD.IADD R6, R6, 0x1, -R3 ;  /* 0x0000000106060824 */ /* 0x000fe400078e0a03 */
[----:B------:R-:W-:-:S03]  /*03e0*/  @P0 VIADD R9, R9, 0x1 ;  /* 0x0000000109090836 */ /* 0x000fc60000000000 */
[----:B------:R-:W-:-:S13]  /*03f0*/  ISETP.GE.U32.AND P1, PT, R6, R3, PT ;  /* 0x000000030600720c */ /* 0x000fda0003f26070 */
[----:B------:R-:W-:Y:S02]  /*0400*/  @P1 IADD3 R9, PT, PT, R9, 0x1, RZ ;  /* 0x0000000109091810 */ /* 0x000fe40007ffe0ff */
[----:B------:R-:W-:-:S05]  /*0410*/  @!P2 LOP3.LUT R9, RZ, R3, RZ, 0x33, !PT ;  /* 0x00000003ff09a212 */ /* 0x000fca00078e33ff */
[----:B------:R-:W-:-:S05]  /*0420*/  IMAD.IADD R12, R12, 0x1, R9 ;  /* 0x000000010c0c7824 */ /* 0x000fca00078e0209 */
[C---:B------:R-:W-:Y:S02]  /*0430*/  LOP3.LUT R6, R12.reuse, 0x3, RZ, 0xc0, !PT ;  /* 0x000000030c067812 */ /* 0x040fe400078ec0ff */
[----:B------:R-:W-:Y:S02]  /*0440*/  ISETP.GE.U32.AND P0, PT, R12, 0x3, PT ;  /* 0x000000030c00780c */ /* 0x000fe40003f06070 */
[----:B------:R-:W-:Y:S01]  /*0450*/  ISETP.NE.AND P1, PT, R6, 0x3, PT ;  /* 0x000000030600780c */ /* 0x000fe20003f25270 */
[----:B------:R-:W-:-:S12]  /*0460*/  IMAD.MOV.U32 R6, RZ, RZ, RZ ;  /* 0x000000ffff067224 */ /* 0x000fd800078e00ff */
[----:B------:R-:W-:Y:S05]  /*0470*/  @!P1 BRA `(.L_x_265) ;  /* 0x0000000000549947 */ /* 0x000fea0003800000 */
[----:B------:R-:W0:Y:S01]  /*0480*/  LDCU.64 UR4, c[0x0][0x388] ;  /* 0x00007100ff0477ac */ /* 0x000e220008000a00 */
[C---:B------:R-:W-:Y:S01]  /*0490*/  SHF.L.U64.HI R9, R5.reuse, 0x1, R2 ;  /* 0x0000000105097819 */ /* 0x040fe20000010202 */
[----:B------:R-:W-:Y:S02]  /*04a0*/  IMAD.SHL.U32 R8, R5, 0x2, RZ ;  /* 0x0000000205087824 */ /* 0x000fe400078e00ff */
[----:B------:R-:W-:Y:S02]  /*04b0*/  VIADD R6, R12, 0x1 ;  /* 0x000000010c067836 */ /* 0x000fe40000000000 */
[----:B------:R-:W-:-:S03]  /*04c0*/  IMAD.WIDE.U32 R8, R0, 0x2, R8 ;  /* 0x0000000200087825 */ /* 0x000fc600078e0008 */
[----:B------:R-:W-:Y:S01]  /*04d0*/  LOP3.LUT R12, R6, 0x3, RZ, 0xc0, !PT ;  /* 0x00000003060c7812 */ /* 0x000fe200078ec0ff */
[----:B------:R-:W-:Y:S01]  /*04e0*/  HFMA2 R6, -RZ, RZ, 0, 0 ;  /* 0x00000000ff067431 */ /* 0x000fe200000001ff */
[----:B0-----:R-:W-:Y:S01]  /*04f0*/  IADD3 R14, P1, PT, R8, UR4, RZ ;  /* 0x00000004080e7c10 */ /* 0x001fe2000ff3e0ff */
[----:B------:R-:W-:-:S03]  /*0500*/  IMAD.MOV.U32 R8, RZ, RZ, R0 ;  /* 0x000000ffff087224 */ /* 0x000fc600078e0000 */
[----:B------:R-:W-:Y:S01]  /*0510*/  IADD3.X R13, PT, PT, R9, UR5, RZ, P1, !PT ;  /* 0x00000005090d7c10 */ /* 0x000fe20008ffe4ff */
[----:B------:R-:W-:-:S08]  /*0520*/  IMAD.MOV R9, RZ, RZ, -R12 ;  /* 0x000000ffff097224 */ /* 0x000fd000078e0a0c */
.L_x_266:
[----:B------:R-:W-:-:S05]  /*0530*/  MOV R15, R13 ;  /* 0x0000000d000f7202 */ /* 0x000fca0000000f00 */
[----:B------:R0:W2:Y:S01]  /*0540*/  LDG.E.U16.CONSTANT R16, desc[UR6][R14.64] ;  /* 0x000000060e107981 */ /* 0x0000a2000c1e9500 */
[----:B------:R-:W-:Y:S01]  /*0550*/  VIADD R9, R9, 0x1 ;  /* 0x0000000109097836 */ /* 0x000fe20000000000 */
[C---:B------:R-:W-:Y:S01]  /*0560*/  IADD3 R8, PT, PT, R3.reuse, R8, RZ ;  /* 0x0000000803087210 */ /* 0x040fe20007ffe0ff */
[----:B------:R-:W-:-:S03]  /*0570*/  IMAD.WIDE.U32 R12, R3, 0x2, R14 ;  /* 0x00000002030c7825 */ /* 0x000fc600078e000e */
[----:B------:R-:W-:Y:S01]  /*0580*/  ISETP.NE.AND P1, PT, R9, RZ, PT ;  /* 0x000000ff0900720c */ /* 0x000fe20003f25270 */
[----:B0-----:R-:W-:Y:S02]  /*0590*/  IMAD.MOV.U32 R14, RZ, RZ, R12 ;  /* 0x000000ffff0e7224 */ /* 0x001fe400078e000c */
[----:B--2---:R-:W-:-:S05]  /*05a0*/  HADD2.F32 R17, -RZ, R16.H0_H0 ;  /* 0x20000010ff117230 */ /* 0x004fca0000004100 */
[----:B------:R-:W-:-:S05]  /*05b0*/  FFMA R6, R17, R17, R6 ;  /* 0x0000001111067223 */ /* 0x000fca0000000006 */
[----:B------:R-:W-:Y:S05]  /*05c0*/  @P1 BRA `(.L_x_266) ;  /* 0xfffffffc00d81947 */ /* 0x000fea000383ffff */
.L_x_265:
[----:B------:R-:W-:Y:S05]  /*05d0*/  BSYNC.RECONVERGENT B1 ;  /* 0x0000000000017941 */ /* 0x000fea0003800200 */
.L_x_264:
[----:B------:R-:W-:Y:S05]  /*05e0*/  @!P0 BRA `(.L_x_263) ;  /* 0x0000000000588947 */ /* 0x000fea0003800000 */
.L_x_267:
[----:B------:R-:W-:Y:S02]  /*05f0*/  IMAD.IADD R14, R3, 0x1, R8 ;  /* 0x00000001030e7824 */ /* 0x000fe400078e0208 */
[----:B------:R-:W-:-:S04]  /*0600*/  IMAD.WIDE.U32 R12, R8, 0x2, R10 ;  /* 0x00000002080c7825 */ /* 0x000fc800078e000a */
[C---:B------:R-:W-:Y:S02]  /*0610*/  IMAD.IADD R16, R14.reuse, 0x1, R3 ;  /* 0x000000010e107824 */ /* 0x040fe400078e0203 */
[--C-:B------:R-:W-:Y:S01]  /*0620*/  IMAD.WIDE.U32 R14, R14, 0x2, R10.reuse ;  /* 0x000000020e0e7825 */ /* 0x100fe200078e000a */
[----:B------:R-:W2:Y:S02]  /*0630*/  LDG.E.U16.CONSTANT R12, desc[UR6][R12.64] ;  /* 0x000000060c0c7981 */ /* 0x000ea4000c1e9500 */
[C---:B------:R-:W-:Y:S01]  /*0640*/  IADD3 R8, PT, PT, R16.reuse, R3, RZ ;  /* 0x0000000310087210 */ /* 0x040fe20007ffe0ff */
[--C-:B------:R-:W-:Y:S02]  /*0650*/  IMAD.WIDE.U32 R16, R16, 0x2, R10.reuse ;  /* 0x0000000210107825 */ /* 0x100fe400078e000a */
[----:B------:R-:W3:Y:S02]  /*0660*/  LDG.E.U16.CONSTANT R14, desc[UR6][R14.64] ;  /* 0x000000060e0e7981 */ /* 0x000ee4000c1e9500 */
[----:B------:R-:W-:-:S02]  /*0670*/  IMAD.WIDE.U32 R18, R8, 0x2, R10 ;  /* 0x0000000208127825 */ /* 0x000fc400078e000a */
[----:B------:R-:W4:Y:S04]  /*0680*/  LDG.E.U16.CONSTANT R16, desc[UR6][R16.64] ;  /* 0x0000000610107981 */ /* 0x000f28000c1e9500 */
[----:B------:R-:W5:Y:S01]  /*0690*/  LDG.E.U16.CONSTANT R18, desc[UR6][R18.64] ;  /* 0x0000000612127981 */ /* 0x000f62000c1e9500 */
[----:B------:R-:W-:-:S05]  /*06a0*/  IMAD.IADD R8, R8, 0x1, R3 ;  /* 0x0000000108087824 */ /* 0x000fca00078e0203 */
[----:B------:R-:W-:Y:S01]  /*06b0*/  ISETP.GE.AND P0, PT, R8, UR8, PT ;  /* 0x0000000808007c0c */ /* 0x000fe2000bf06270 */
[----:B--2---:R-:W-:Y:S02]  /*06c0*/  HADD2.F32 R9, -RZ, R12.H0_H0 ;  /* 0x2000000cff097230 */ /* 0x004fe40000004100 */
[----:B---3--:R-:W-:-:S03]  /*06d0*/  HADD2.F32 R21, -RZ, R14.H0_H0 ;  /* 0x2000000eff157230 */ /* 0x008fc60000004100 */
[----:B------:R-:W-:Y:S01]  /*06e0*/  FFMA R6, R9, R9, R6 ;  /* 0x0000000909067223 */ /* 0x000fe20000000006 */
[----:B----4-:R-:W-:-:S03]  /*06f0*/  HADD2.F32 R9, -RZ, R16.H0_H0 ;  /* 0x20000010ff097230 */ /* 0x010fc60000004100 */
[----:B------:R-:W-:Y:S01]  /*0700*/  FFMA R6, R21, R21, R6 ;  /* 0x0000001515067223 */ /* 0x000fe20000000006 */
[----:B-----5:R-:W-:-:S03]  /*0710*/  HADD2.F32 R13, -RZ, R18.H0_H0 ;  /* 0x20000012ff0d7230 */ /* 0x020fc60000004100 */
[----:B------:R-:W-:-:S04]  /*0720*/  FFMA R6, R9, R9, R6 ;  /* 0x0000000909067223 */ /* 0x000fc80000000006 */
[----:B------:R-:W-:Y:S01]  /*0730*/  FFMA R6, R13, R13, R6 ;  /* 0x0000000d0d067223 */ /* 0x000fe20000000006 */
[----:B------:R-:W-:Y:S06]  /*0740*/  @!P0 BRA `(.L_x_267) ;  /* 0xfffffffc00a88947 */ /* 0x000fec000383ffff */
.L_x_263:
[----:B------:R-:W-:Y:S05]  /*0750*/  BSYNC.RECONVERGENT B0 ;  /* 0x0000000000007941 */ /* 0x000fea0003800200 */
.L_x_262:
[----:B------:R-:W1:Y:S01]  /*0760*/  SHFL.BFLY PT, R9, R6, 0x10, 0x1f ;  /* 0x0e001f0006097f89 */ /* 0x000e6200000e0000 */
[----:B------:R-:W-:Y:S01]  /*0770*/  LOP3.LUT P0, RZ, R0, 0x1f, RZ, 0xc0, !PT ;  /* 0x0000001f00ff7812 */ /* 0x000fe2000780c0ff */
[----:B0-----:R-:W-:-:S05]  /*0780*/  VIADD R14, R3, 0x1f ;  /* 0x0000001f030e7836 */ /* 0x001fca0000000000 */
[----:B------:R-:W-:-:S04]  /*0790*/  SHF.R.U32.HI R15, RZ, 0x5, R14 ;  /* 0x00000005ff0f7819 */ /* 0x000fc8000001160e */
[----:B------:R-:W-:-:S03]  /*07a0*/  ISETP.GE.U32.AND P1, PT, R0, R15, PT ;  /* 0x0000000f0000720c */ /* 0x000fc60003f26070 */
[----:B------:R-:W0:Y:S01]  /*07b0*/  @!P0 S2R R15, SR_CgaCtaId ;  /* 0x00000000000f8919 */ /* 0x000e220000008800 */
[----:B-1----:R-:W-:Y:S01]  /*07c0*/  FADD R9, R9, R6 ;  /* 0x0000000609097221 */ /* 0x002fe20000000000 */
[----:B------:R-:W-:-:S08]  /*07d0*/  @!P0 MOV R6, 0x400 ;  /* 0x0000040000068802 */ /* 0x000fd00000000f00 */
[----:B------:R-:W1:Y:S01]  /*07e0*/  @!P1 S2R R17, SR_CgaCtaId ;  /* 0x0000000000119919 */ /* 0x000e620000008800 */
[----:B------:R-:W-:Y:S01]  /*07f0*/  @!P0 IADD3 R6, PT, PT, R6, 0x10, RZ ;  /* 0x0000001006068810 */ /* 0x000fe20007ffe0ff */
[----:B------:R-:W2:Y:S02]  /*0800*/  SHFL.BFLY PT, R8, R9, 0x8, 0x1f ;  /* 0x0d001f0009087f89 */ /* 0x000ea400000e0000 */
        /* <DEDUP_REMOVED lines=30> */
.L_x_281:
        /* <DEDUP_REMOVED lines=14> */
[----:B------:R-:W-:Y:S05]  /*0ad0*/  CALL.REL.NOINC `($__internal_8_$__cuda_sm3x_div_rn_noftz_f32_slowpath) ;  /* 0x0000001000007944 */ /* 0x000fea0003c00000 */
[----:B------:R-:W-:-:S07]  /*0ae0*/  IMAD.MOV.U32 R8, RZ, RZ, R6 ;  /* 0x000000ffff087224 */ /* 0x000fce00078e0006 */
.L_x_271:
[----:B------:R-:W-:Y:S05]  /*0af0*/  BSYNC.RECONVERGENT B0 ;  /* 0x0000000000007941 */ /* 0x000fea0003800200 */
.L_x_270:
        /* <DEDUP_REMOVED lines=10> */
.L_x_268:
[----:B------:R-:W3:Y:S01]  /*0ba0*/  LDC R9, c[0x0][0x3b0] ;  /* 0x0000ec00ff097b82 */ /* 0x000ee20000000800 */
[----:B------:R-:W-:Y:S07]  /*0bb0*/  WARPSYNC.ALL ;  /* 0x0000000000007948 */ /* 0x000fee0003800000 */
[----:B------:R-:W-:Y:S01]  /*0bc0*/  BAR.SYNC.DEFER_BLOCKING 0x0 ;  /* 0x0000000000007b1d */ /* 0x000fe20000010000 */
[----:B---3--:R-:W-:-:S13]  /*0bd0*/  ISETP.GE.AND P0, PT, R0, R9, PT ;  /* 0x000000090000720c */ /* 0x008fda0003f06270 */
[----:B------:R-:W-:Y:S05]  /*0be0*/  @P0 EXIT ;  /* 0x000000000000094d */ /* 0x000fea0003800000 */
[----:B------:R-:W3:Y:S01]  /*0bf0*/  I2F.U32.RP R14, R3 ;  /* 0x00000003000e7306 */ /* 0x000ee20000209000 */
[----:B-12---:R-:W-:Y:S01]  /*0c00*/  IMAD.IADD R6, R0, 0x1, R3 ;  /* 0x0000000100067824 */ /* 0x006fe200078e0203 */
[----:B------:R-:W-:Y:S01]  /*0c10*/  ISETP.NE.U32.AND P2, PT, R3, RZ, PT ;  /* 0x000000ff0300720c */ /* 0x000fe20003f45070 */
[----:B------:R-:W1:Y:S01]  /*0c20*/  S2UR UR5, SR_CgaCtaId ;  /* 0x00000000000579c3 */ /* 0x000e620000008800 */
[----:B------:R-:W-:Y:S01]  /*0c30*/  UMOV UR4, 0x400 ;  /* 0x0000040000047882 */ /* 0x000fe20000000000 */
[----:B------:R-:W2:Y:S01]  /*0c40*/  LDCU.64 UR12, c[0x0][0x390] ;  /* 0x00007200ff0c77ac */ /* 0x000ea20008000a00 */
[CC--:B------:R-:W-:Y:S01]  /*0c50*/  ISETP.GE.U32.AND P0, PT, R6.reuse, R9.reuse, PT ;  /* 0x000000090600720c */ /* 0x0c0fe20003f06070 */
[----:B------:R-:W-:Y:S01]  /*0c60*/  BSSY.RECONVERGENT B0, `(.L_x_272) ;  /* 0x0000046000007945 */ /* 0x000fe20003800200 */
[----:B------:R-:W-:Y:S01]  /*0c70*/  VIMNMX.U32 R15, PT, PT, R6, R9, !PT ;  /* 0x00000009060f7248 */ /* 0x000fe20007fe0000 */
[----:B---3--:R-:W0:Y:S01]  /*0c80*/  MUFU.RCP R14, R14 ;  /* 0x0000000e000e7308 */ /* 0x008e220000001000 */
[----:B-1----:R-:W-:Y:S01]  /*0c90*/  ULEA UR4, UR5, UR4, 0x18 ;  /* 0x0000000405047291 */ /* 0x002fe2000f8ec0ff */
        /* <DEDUP_REMOVED lines=15> */
[----:B------:R-:W-:Y:S02]  /*0d90*/  @P1 IADD3 R17, PT, PT, R17, 0x1, RZ ;  /* 0x0000000111111810 */ /* 0x000fe40007ffe0ff */
        /* <DEDUP_REMOVED lines=22> */
.L_x_274:
[----:B-1----:R-:W-:Y:S02]  /*0f00*/  IADD3 R14, P0, PT, R10, R12, RZ ;  /* 0x0000000c0a0e7210 */ /* 0x002fe40007f1e0ff */
[----:B------:R-:W-:-:S03]  /*0f10*/  IADD3 R16, P1, PT, R12, UR12, RZ ;  /* 0x0000000c0c107c10 */ /* 0x000fc6000ff3e0ff */
[----:B------:R-:W-:Y:S01]  /*0f20*/  IMAD.X R15, R11, 0x1, R13, P0 ;  /* 0x000000010b0f7824 */ /* 0x000fe200000e060d */
[C---:B------:R-:W-:Y:S02]  /*0f30*/  IADD3 R18, P0, PT, R12.reuse, R25, RZ ;  /* 0x000000190c127210 */ /* 0x040fe40007f1e0ff */
[C---:B------:R-:W-:Y:S02]  /*0f40*/  IADD3.X R17, PT, PT, R13.reuse, UR13, RZ, P1, !PT ;  /* 0x0000000d0d117c10 */ /* 0x040fe40008ffe4ff */
[----:B------:R-:W-:Y:S01]  /*0f50*/  IADD3.X R19, PT, PT, R13, R20, RZ, P0, !PT ;  /* 0x000000140d137210 */ /* 0x000fe200007fe4ff */
[----:B------:R-:W2:Y:S01]  /*0f60*/  LDG.E.U16.CONSTANT R14, desc[UR6][R14.64] ;  /* 0x000000060e0e7981 */ /* 0x000ea2000c1e9500 */
[----:B------:R-:W-:-:S03]  /*0f70*/  IADD3 R22, P0, PT, R12, R21, RZ ;  /* 0x000000150c167210 */ /* 0x000fc60007f1e0ff */
[----:B------:R-:W3:Y:S02]  /*0f80*/  LDG.E.U16.CONSTANT R16, desc[UR6][R16.64] ;  /* 0x0000000610107981 */ /* 0x000ee4000c1e9500 */
[----:B------:R-:W-:Y:S02]  /*0f90*/  IMAD.X R23, R13, 0x1, R29, P0 ;  /* 0x000000010d177824 */ /* 0x000fe400000e061d */
[----:B------:R-:W4:Y:S04]  /*0fa0*/  LDG.E.U16.CONSTANT R18, desc[UR6][R18.64] ;  /* 0x0000000612127981 */ /* 0x000f28000c1e9500 */
[----:B------:R-:W5:Y:S01]  /*0fb0*/  LDG.E.U16.CONSTANT R22, desc[UR6][R22.64] ;  /* 0x0000000616167981 */ /* 0x000f62000c1e9500 */
[----:B------:R-:W-:Y:S01]  /*0fc0*/  IADD3 R26, PT, PT, R26, 0x1, RZ ;  /* 0x000000011a1a7810 */ /* 0x000fe20007ffe0ff */
[----:B--2---:R-:W-:-:S02]  /*0fd0*/  HADD2.F32 R28, -RZ, R14.H0_H0 ;  /* 0x2000000eff1c7230 */ /* 0x004fc40000004100 */
[----:B---3--:R-:W-:-:S03]  /*0fe0*/  HADD2.F32 R15, -RZ, R16.H0_H0 ;  /* 0x20000010ff0f7230 */ /* 0x008fc60000004100 */
[----:B0-----:R-:W-:Y:S01]  /*0ff0*/  FMUL R28, R8, R28 ;  /* 0x0000001c081c7220 */ /* 0x001fe20000400000 */
[----:B----4-:R-:W-:-:S03]  /*1000*/  HADD2.F32 R18, -RZ, R18.H0_H0 ;  /* 0x20000012ff127230 */ /* 0x010fc60000004100 */
[----:B------:R-:W-:Y:S01]  /*1010*/  FMUL R15, R28, R15 ;  /* 0x0000000f1c0f7220 */ /* 0x000fe20000400000 */
[----:B-----5:R-:W-:Y:S02]  /*1020*/  HADD2.F32 R14, -RZ, R22.H0_H0 ;  /* 0x20000016ff0e7230 */ /* 0x020fe40000004100 */
[----:B------:R-:W-:-:S04]  /*1030*/  FADD R18, R18, 1 ;  /* 0x3f80000012127421 */ /* 0x000fc80000000000 */
[----:B------:R-:W-:Y:S01]  /*1040*/  FFMA R15, R15, R18, R14 ;  /* 0x000000120f0f7223 */ /* 0x000fe2000000000e */
[----:B------:R-:W-:-:S04]  /*1050*/  IADD3 R14, P0, PT, R12, R27, RZ ;  /* 0x0000001b0c0e7210 */ /* 0x000fc80007f1e0ff */
[----:B------:R-:W-:Y:S01]  /*1060*/  F2FP.F16.F32.PACK_AB R16, RZ, R15 ;  /* 0x0000000fff10723e */ /* 0x000fe200000000ff */
[----:B------:R-:W-:Y:S01]  /*1070*/  IMAD.X R15, R13, 0x1, R24, P0 ;  /* 0x000000010d0f7824 */ /* 0x000fe200000e0618 */
[----:B------:R-:W-:Y:S01]  /*1080*/  ISETP.NE.AND P0, PT, R26, RZ, PT ;  /* 0x000000ff1a00720c */ /* 0x000fe20003f05270 */
[----:B------:R-:W-:-:S03]  /*1090*/  IMAD.WIDE.U32 R12, R3, 0x2, R12 ;  /* 0x00000002030c7825 */ /* 0x000fc600078e000c */
[----:B------:R1:W-:Y:S09]  /*10a0*/  STG.E.U16 desc[UR6][R14.64], R16 ;  /* 0x000000100e007986 */ /* 0x0003f2000c101506 */
[----:B------:R-:W-:Y:S05]  /*10b0*/  @P0 BRA `(.L_x_274) ;  /* 0xfffffffc00900947 */ /* 0x000fea000383ffff */
.L_x_273:
[----:B------:R-:W-:Y:S05]  /*10c0*/  BSYNC.RECONVERGENT B0 ;  /* 0x0000000000007941 */ /* 0x000fea0003800200 */
.L_x_272:
[----:B------:R-:W2:Y:S01]  /*10d0*/  LDC.64 R12, c[0x0][0x390] ;  /* 0x0000e400ff0c7b82 */ /* 0x000ea20000000a00 */
[----:B------:R-:W-:Y:S01]  /*10e0*/  ISETP.GE.U32.AND P0, PT, R6, 0x3, PT ;  /* 0x000000030600780c */ /* 0x000fe20003f06070 */
[----:B------:R-:W3:Y:S01]  /*10f0*/  LDCU.64 UR4, c[0x0][0x398] ;  /* 0x00007300ff0477ac */ /* 0x000ee20008000a00 */
[----:B------:R-:W4:Y:S01]  /*1100*/  LDCU.64 UR8, c[0x0][0x3a0] ;  /* 0x00007400ff0877ac */ /* 0x000f220008000a00 */
[----:B------:R-:W0:Y:S10]  /*1110*/  LDCU.64 UR10, c[0x0][0x380] ;  /* 0x00007000ff0a77ac */ /* 0x000e340008000a00 */
[----:B0--34-:R-:W-:Y:S05]  /*1120*/  @!P0 EXIT ;  /* 0x000000000000894d */ /* 0x019fea0003800000 */
.L_x_275:
[----:B------:R-:W-:Y:S01]  /*1130*/  IADD3 R6, P0, PT, R7, R0, RZ ;  /* 0x0000000007067210 */ /* 0x000fe20007f1e0ff */
[----:B-1----:R-:W-:-:S04]  /*1140*/  IMAD.WIDE.U32 R16, R0, 0x2, R10 ;  /* 0x0000000200107825 */ /* 0x002fc800078e000a */
[----:B------:R-:W-:Y:S02]  /*1150*/  IMAD.X R15, RZ, RZ, R4, P0 ;  /* 0x000000ffff0f7224 */ /* 0x000fe400000e0604 */
[----:B------:R-:W-:Y:S01]  /*1160*/  IMAD.SHL.U32 R14, R6, 0x2, RZ ;  /* 0x00000002060e7824 */ /* 0x000fe200078e00ff */
[----:B------:R0:W3:Y:S01]  /*1170*/  LDG.E.U16.CONSTANT R17, desc[UR6][R16.64] ;  /* 0x0000000610117981 */ /* 0x0000e2000c1e9500 */
[----:B--2---:R-:W-:Y:S01]  /*1180*/  IMAD.WIDE.U32 R22, R0, 0x2, R12 ;  /* 0x0000000200167825 */ /* 0x004fe200078e000c */
[----:B------:R-:W-:Y:S02]  /*1190*/  SHF.L.U64.HI R6, R6, 0x1, R15 ;  /* 0x0000000106067819 */ /* 0x000fe4000001020f */
[C---:B------:R-:W-:Y:S02]  /*11a0*/  IADD3 R20, P0, PT, R14.reuse, UR4, RZ ;  /* 0x000000040e147c10 */ /* 0x040fe4000ff1e0ff */
[----:B------:R-:W-:Y:S01]  /*11b0*/  IADD3 R14, P1, PT, R14, UR8, RZ ;  /* 0x000000080e0e7c10 */ /* 0x000fe2000ff3e0ff */
[----:B------:R1:W2:Y:S01]  /*11c0*/  LDG.E.U16.CONSTANT R18, desc[UR6][R22.64] ;  /* 0x0000000616127981 */ /* 0x0002a2000c1e9500 */
[----:B------:R-:W-:-:S02]  /*11d0*/  IADD3.X R21, PT, PT, R6, UR5, RZ, P0, !PT ;  /* 0x0000000506157c10 */ /* 0x000fc400087fe4ff */
[----:B------:R-:W-:-:S03]  /*11e0*/  IADD3.X R15, PT, PT, R6, UR9, RZ, P1, !PT ;  /* 0x00000009060f7c10 */ /* 0x000fc60008ffe4ff */
[----:B------:R4:W5:Y:S04]  /*11f0*/  LDG.E.U16.CONSTANT R19, desc[UR6][R20.64] ;  /* 0x0000000614137981 */ /* 0x000968000c1e9500 */
[----:B------:R3:W5:Y:S01]  /*1200*/  LDG.E.U16.CONSTANT R6, desc[UR6][R14.64] ;  /* 0x000000060e067981 */ /* 0x000762000c1e9500 */
[----:B------:R-:W-:-:S05]  /*1210*/  IADD3 R26, PT, PT, R3, R0, RZ ;  /* 0x00000000031a7210 */ /* 0x000fca0007ffe0ff */
[----:B------:R-:W-:-:S06]  /*1220*/  IMAD.WIDE.U32 R24, R26, 0x2, R10 ;  /* 0x000000021a187825 */ /* 0x000fcc00078e000a */
[----:B------:R5:W5:Y:S01]  /*1230*/  LDG.E.U16.CONSTANT R24, desc[UR6][R24.64] ;  /* 0x0000000618187981 */ /* 0x000b62000c1e9500 */
[----:B------:R-:W-:-:S06]  /*1240*/  IMAD.WIDE.U32 R28, R26, 0x2, R12 ;  /* 0x000000021a1c7825 */ /* 0x000fcc00078e000c */
[----:B------:R-:W5:Y:S01]  /*1250*/  LDG.E.U16.CONSTANT R28, desc[UR6][R28.64] ;  /* 0x000000061c1c7981 */ /* 0x000f62000c1e9500 */
[----:B0-----:R-:W-:-:S05]  /*1260*/  IADD3 R16, P0, PT, R7, R26, RZ ;  /* 0x0000001a07107210 */ /* 0x001fca0007f1e0ff */
[----:B------:R-:W-:Y:S02]  /*1270*/  IMAD.X R27, RZ, RZ, R4, P0 ;  /* 0x000000ffff1b7224 */ /* 0x000fe400000e0604 */
[----:B-1----:R-:W-:Y:S01]  /*1280*/  IMAD.SHL.U32 R22, R16, 0x2, RZ ;  /* 0x0000000210167824 */ /* 0x002fe200078e00ff */
[----:B----4-:R-:W-:Y:S02]  /*1290*/  IADD3 R20, PT, PT, R26, R3, RZ ;  /* 0x000000031a147210 */ /* 0x010fe40007ffe0ff */
[----:B------:R-:W-:Y:S02]  /*12a0*/  SHF.L.U64.HI R23, R16, 0x1, R27 ;  /* 0x0000000110177819 */ /* 0x000fe4000001021b */
[----:B------:R-:W-:Y:S01]  /*12b0*/  IADD3 R16, P0, PT, R22, UR4, RZ ;  /* 0x0000000416107c10 */ /* 0x000fe2000ff1e0ff */
[----:B---3--:R-:W-:-:S03]  /*12c0*/  HADD2.F32 R15, -RZ, R17.H0_H0 ;  /* 0x20000011ff0f7230 */ /* 0x008fc60000004100 */
[----:B------:R-:W-:Y:S02]  /*12d0*/  IADD3.X R17, PT, PT, R23, UR5, RZ, P0, !PT ;  /* 0x0000000517117c10 */ /* 0x000fe400087fe4ff */
[----:B------:R-:W-:Y:S01]  /*12e0*/  FMUL R15, R8, R15 ;  /* 0x0000000f080f7220 */ /* 0x000fe20000400000 */
[----:B--2---:R-:W-:Y:S01]  /*12f0*/  HADD2.F32 R18, -RZ, R18.H0_H0 ;  /* 0x20000012ff127230 */ /* 0x004fe20000004100 */
[----:B------:R-:W-:Y:S01]  /*1300*/  IADD3 R22, P0, PT, R22, UR8, RZ ;  /* 0x0000000816167c10 */ /* 0x000fe2000ff1e0ff */
[----:B------:R0:W2:Y:S01]  /*1310*/  LDG.E.U16.CONSTANT R21, desc[UR6][R16.64] ;  /* 0x0000000610157981 */ /* 0x0000a2000c1e9500 */
[----:B-----5:R-:W-:Y:S02]  /*1320*/  HADD2.F32 R25, -RZ, R19.H0_H0 ;  /* 0x20000013ff197230 */ /* 0x020fe40000004100 */
[----:B------:R-:W-:Y:S01]  /*1330*/  FMUL R19, R15, R18 ;  /* 0x000000120f137220 */ /* 0x000fe20000400000 */
[----:B------:R-:W-:Y:S01]  /*1340*/  IADD3 R18, P1, PT, R7, R20, RZ ;  /* 0x0000001407127210 */ /* 0x000fe20007f3e0ff */
[----:B------:R-:W-:-:S02]  /*1350*/  HADD2.F32 R6, -RZ, R6.H0_H0 ;  /* 0x20000006ff067230 */ /* 0x000fc40000004100 */
[----:B------:R-:W-:Y:S01]  /*1360*/  FADD R27, R25, 1 ;  /* 0x3f800000191b7421 */ /* 0x000fe20000000000 */
[----:B------:R-:W-:Y:S01]  /*1370*/  IADD3.X R23, PT, PT, R23, UR9, RZ, P0, !PT ;  /* 0x0000000917177c10 */ /* 0x000fe200087fe4ff */
[----:B------:R-:W-:-:S04]  /*1380*/  IMAD.WIDE.U32 R14, R20, 0x2, R10 ;  /* 0x00000002140e7825 */ /* 0x000fc800078e000a */
[----:B------:R-:W-:Y:S01]  /*1390*/  FFMA R6, R19, R27, R6 ;  /* 0x0000001b13067223 */ /* 0x000fe20000000006 */
[----:B0-----:R-:W-:Y:S01]  /*13a0*/  IMAD.X R17, RZ, RZ, R4, P1 ;  /* 0x000000ffff117224 */ /* 0x001fe200008e0604 */
[----:B------:R0:W3:Y:S01]  /*13b0*/  LDG.E.U16.CONSTANT R27, desc[UR6][R22.64] ;  /* 0x00000006161b7981 */ /* 0x0000e2000c1e9500 */
[----:B------:R-:W-:-:S03]  /*13c0*/  IMAD.SHL.U32 R19, R18, 0x2, RZ ;  /* 0x0000000212137824 */ /* 0x000fc600078e00ff */
[----:B------:R1:W4:Y:S02]  /*13d0*/  LDG.E.U16.CONSTANT R25, desc[UR6][R14.64] ;  /* 0x000000060e197981 */ /* 0x000324000c1e9500 */
[C---:B------:R-:W-:Y:S02]  /*13e0*/  IADD3 R16, P0, PT, R19.reuse, UR4, RZ ;  /* 0x0000000413107c10 */ /* 0x040fe4000ff1e0ff */
[----:B0-----:R-:W-:Y:S01]  /*13f0*/  SHF.L.U64.HI R22, R18, 0x1, R17 ;  /* 0x0000000112167819 */ /* 0x001fe20000010211 */
[----:B-1----:R-:W-:Y:S01]  /*1400*/  IMAD.WIDE.U32 R14, R20, 0x2, R12 ;  /* 0x00000002140e7825 */ /* 0x002fe200078e000c */
[----:B------:R-:W-:Y:S02]  /*1410*/  IADD3 R18, P1, PT, R19, UR8, RZ ;  /* 0x0000000813127c10 */ /* 0x000fe4000ff3e0ff */
[C---:B------:R-:W-:Y:S02]  /*1420*/  IADD3.X R17, PT, PT, R22.reuse, UR5, RZ, P0, !PT ;  /* 0x0000000516117c10 */ /* 0x040fe400087fe4ff */
[----:B------:R0:W5:Y:S01]  /*1430*/  LDG.E.U16.CONSTANT R29, desc[UR6][R14.64] ;  /* 0x000000060e1d7981 */ /* 0x000162000c1e9500 */
[----:B------:R-:W-:-:S03]  /*1440*/  IADD3.X R19, PT, PT, R22, UR9, RZ, P1, !PT ;  /* 0x0000000916137c10 */ /* 0x000fc60008ffe4ff */
[----:B------:R1:W3:Y:S04]  /*1450*/  LDG.E.U16.CONSTANT R16, desc[UR6][R16.64] ;  /* 0x0000000610107981 */ /* 0x0002e8000c1e9500 */
[----:B------:R-:W3:Y:S01]  /*1460*/  LDG.E.U16.CONSTANT R18, desc[UR6][R18.64] ;  /* 0x0000000612127981 */ /* 0x000ee2000c1e9500 */
[----:B0-----:R-:W-:Y:S01]  /*1470*/  HADD2.F32 R15, -RZ, R24.H0_H0 ;  /* 0x20000018ff0f7230 */ /* 0x001fe20000004100 */
[----:B------:R-:W-:-:S05]  /*1480*/  IADD3 R24, PT, PT, R20, R3, RZ ;  /* 0x0000000314187210 */ /* 0x000fca0007ffe0ff */
[----:B------:R-:W-:-:S06]  /*1490*/  IMAD.WIDE.U32 R22, R24, 0x2, R10 ;  /* 0x0000000218167825 */ /* 0x000fcc00078e000a */
[----:B------:R-:W3:Y:S01]  /*14a0*/  LDG.E.U16.CONSTANT R22, desc[UR6][R22.64] ;  /* 0x0000000616167981 */ /* 0x000ee2000c1e9500 */
[----:B-1----:R-:W-:Y:S02]  /*14b0*/  HADD2.F32 R17, -RZ, R28.H0_H0 ;  /* 0x2000001cff117230 */ /* 0x002fe40000004100 */
[----:B------:R-:W-:Y:S01]  /*14c0*/  FMUL R28, R8, R15 ;  /* 0x0000000f081c7220 */ /* 0x000fe20000400000 */
[----:B------:R-:W-:-:S04]  /*14d0*/  IMAD.WIDE.U32 R14, R24, 0x2, R12 ;  /* 0x00000002180e7825 */ /* 0x000fc800078e000c */
[----:B------:R-:W-:Y:S02]  /*14e0*/  FMUL R17, R28, R17 ;  /* 0x000000111c117220 */ /* 0x000fe40000400000 */
[----:B------:R0:W3:Y:S01]  /*14f0*/  LDG.E.U16.CONSTANT R28, desc[UR6][R14.64] ;  /* 0x000000060e1c7981 */ /* 0x0000e2000c1e9500 */
[C---:B------:R-:W-:Y:S02]  /*1500*/  IADD3 R26, P1, PT, R5.reuse, R26, RZ ;  /* 0x0000001a051a7210 */ /* 0x040fe40007f3e0ff */
[----:B0-----:R-:W-:Y:S01]  /*1510*/  IADD3 R15, P0, PT, R5, R0, RZ ;  /* 0x00000000050f7210 */ /* 0x001fe20007f1e0ff */
[----:B--2---:R-:W-:-:S05]  /*1520*/  HADD2.F32 R21, -RZ, R21.H0_H0 ;  /* 0x20000015ff157230 */ /* 0x004fca0000004100 */
[----:B------:R-:W-:Y:S01]  /*1530*/  FADD R21, R21, 1 ;  /* 0x3f80000015157421 */ /* 0x000fe20000000000 */
[----:B----4-:R-:W-:-:S05]  /*1540*/  HADD2.F32 R25, -RZ, R25.H0_H0 ;  /* 0x20000019ff197230 */ /* 0x010fca0000004100 */
[----:B------:R-:W-:Y:S01]  /*1550*/  FMUL R25, R8, R25 ;  /* 0x0000001908197220 */ /* 0x000fe20000400000 */
[----:B-----5:R-:W-:Y:S02]  /*1560*/  HADD2.F32 R29, -RZ, R29.H0_H0 ;  /* 0x2000001dff1d7230 */ /* 0x020fe40000004100 */
[----:B---3--:R-:W-:Y:S02]  /*1570*/  HADD2.F32 R19, -RZ, R16.H0_H0 ;  /* 0x20000010ff137230 */ /* 0x008fe40000004100 */
[----:B------:R-:W-:Y:S02]  /*1580*/  HADD2.F32 R16, -RZ, R27.H0_H0 ;  /* 0x2000001bff107230 */ /* 0x000fe40000004100 */
[----:B------:R-:W-:Y:S01]  /*1590*/  FMUL R25, R25, R29 ;  /* 0x0000001d19197220 */ /* 0x000fe20000400000 */
[----:B------:R-:W-:Y:S02]  /*15a0*/  HADD2.F32 R18, -RZ, R18.H0_H0 ;  /* 0x20000012ff127230 */ /* 0x000fe40000004100 */
[----:B------:R-:W-:Y:S01]  /*15b0*/  FADD R19, R19, 1 ;  /* 0x3f80000013137421 */ /* 0x000fe20000000000 */
[----:B------:R-:W-:Y:S01]  /*15c0*/  FFMA R0, R17, R21, R16 ;  /* 0x0000001511007223 */ /* 0x000fe20000000010 */
[----:B------:R-:W-:-:S02]  /*15d0*/  IMAD.X R17, RZ, RZ, R2, P1 ;  /* 0x000000ffff117224 */ /* 0x000fc400008e0602 */
[----:B------:R-:W-:Y:S01]  /*15e0*/  FFMA R25, R25, R19, R18 ;  /* 0x0000001319197223 */ /* 0x000fe20000000012 */
[----:B------:R-:W-:Y:S01]  /*15f0*/  IMAD.X R21, RZ, RZ, R2, P0 ;  /* 0x000000ffff157224 */ /* 0x000fe200000e0602 */
[C---:B------:R-:W-:Y:S02]  /*1600*/  LEA R16, P1, R26.reuse, UR10, 0x1 ;  /* 0x0000000a1a107c11 */ /* 0x040fe4000f8208ff */
[----:B------:R-:W-:Y:S02]  /*1610*/  LEA R14, P0, R15, UR10, 0x1 ;  /* 0x0000000a0f0e7c11 */ /* 0x000fe4000f8008ff */
[----:B------:R-:W-:Y:S01]  /*1620*/  IADD3 R18, P2, PT, R7, R24, RZ ;  /* 0x0000001807127210 */ /* 0x000fe20007f5e0ff */
[----:B------:R-:W-:Y:S01]  /*1630*/  HADD2.F32 R19, -RZ, R22.H0_H0 ;  /* 0x20000016ff137230 */ /* 0x000fe20000004100 */
[----:B------:R-:W-:Y:S02]  /*1640*/  LEA.HI.X R17, R26, UR11, R17, 0x1, P1 ;  /* 0x0000000b1a117c11 */ /* 0x000fe400088f0c11 */
[----:B------:R-:W-:-:S02]  /*1650*/  LEA.HI.X R15, R15, UR11, R21, 0x1, P0 ;  /* 0x0000000b0f0f7c11 */ /* 0x000fc400080f0c15 */
[----:B------:R-:W-:Y:S01]  /*1660*/  FMUL R26, R8, R19 ;  /* 0x00000013081a7220 */ /* 0x000fe20000400000 */
[----:B------:R-:W-:Y:S01]  /*1670*/  IADD3 R19, P0, PT, R5, R20, RZ ;  /* 0x0000001405137210 */ /* 0x000fe20007f1e0ff */
[C---:B------:R-:W-:Y:S01]  /*1680*/  IMAD.SHL.U32 R22, R18.reuse, 0x2, RZ ;  /* 0x0000000212167824 */ /* 0x040fe200078e00ff */
[----:B------:R-:W-:Y:S01]  /*1690*/  IADD3.X R23, PT, PT, RZ, R4, RZ, P2, !PT ;  /* 0x00000004ff177210 */ /* 0x000fe200017fe4ff */
[----:B------:R-:W-:Y:S02]  /*16a0*/  HADD2.F32 R21, -RZ, R28.H0_H0 ;  /* 0x2000001cff157230 */ /* 0x000fe40000004100 */
[----:B------:R-:W-:Y:S01]  /*16b0*/  IMAD.X R28, RZ, RZ, R2, P0 ;  /* 0x000000ffff1c7224 */ /* 0x000fe200000e0602 */
[----:B------:R-:W-:Y:S02]  /*16c0*/  SHF.L.U64.HI R23, R18, 0x1, R23 ;  /* 0x0000000112177819 */ /* 0x000fe40000010217 */
[C---:B------:R-:W-:Y:S02]  /*16d0*/  LEA R18, P0, R19.reuse, UR10, 0x1 ;  /* 0x0000000a13127c11 */ /* 0x040fe4000f8008ff */
[----:B------:R-:W-:Y:S01]  /*16e0*/  IADD3 R20, P1, PT, R22, UR4, RZ ;  /* 0x0000000416147c10 */ /* 0x000fe2000ff3e0ff */
[----:B------:R-:W-:Y:S01]  /*16f0*/  FMUL R26, R26, R21 ;  /* 0x000000151a1a7220 */ /* 0x000fe20000400000 */
[----:B------:R-:W-:-:S02]  /*1700*/  LEA.HI.X R19, R19, UR11, R28, 0x1, P0 ;  /* 0x0000000b13137c11 */ /* 0x000fc400080f0c1c */
[----:B------:R-:W-:Y:S02]  /*1710*/  IADD3.X R21, PT, PT, R23, UR5, RZ, P1, !PT ;  /* 0x0000000517157c10 */ /* 0x000fe40008ffe4ff */
[----:B------:R-:W-:-:S03]  /*1720*/  IADD3 R22, P0, PT, R22, UR8, RZ ;  /* 0x0000000816167c10 */ /* 0x000fc6000ff1e0ff */
[----:B------:R-:W2:Y:S01]  /*1730*/  LDG.E.U16.CONSTANT R20, desc[UR6][R20.64] ;  /* 0x0000000614147981 */ /* 0x000ea2000c1e9500 */
[----:B------:R-:W-:-:S05]  /*1740*/  IADD3.X R23, PT, PT, R23, UR9, RZ, P0, !PT ;  /* 0x0000000917177c10 */ /* 0x000fca00087fe4ff */
[----:B------:R-:W3:Y:S01]  /*1750*/  LDG.E.U16.CONSTANT R22, desc[UR6][R22.64] ;  /* 0x0000000616167981 */ /* 0x000ee2000c1e9500 */
[----:B------:R-:W-:Y:S02]  /*1760*/  F2FP.F16.F32.PACK_AB R0, RZ, R0 ;  /* 0x00000000ff00723e */ /* 0x000fe400000000ff */
[----:B------:R-:W-:Y:S02]  /*1770*/  F2FP.F16.F32.PACK_AB R6, RZ, R6 ;  /* 0x00000006ff06723e */ /* 0x000fe400000000ff */
[----:B------:R-:W-:-:S03]  /*1780*/  F2FP.F16.F32.PACK_AB R25, RZ, R25 ;  /* 0x00000019ff19723e */ /* 0x000fc600000000ff */
[----:B------:R0:W-:Y:S01]  /*1790*/  STG.E.U16 desc[UR6][R14.64], R6 ;  /* 0x000000060e007986 */ /* 0x0001e2000c101506 */
[----:B--2---:R-:W-:-:S05]  /*17a0*/  HADD2.F32 R27, -RZ, R20.H0_H0 ;  /* 0x20000014ff1b7230 */ /* 0x004fca0000004100 */
[----:B------:R-:W-:Y:S01]  /*17b0*/  FADD R28, R27, 1 ;  /* 0x3f8000001b1c7421 */ /* 0x000fe20000000000 */
[----:B---3--:R-:W-:Y:S01]  /*17c0*/  HADD2.F32 R29, -RZ, R22.H0_H0 ;  /* 0x20000016ff1d7230 */ /* 0x008fe20000004100 */
[----:B------:R-:W-:-:S04]  /*17d0*/  IADD3 R27, P0, PT, R5, R24, RZ ;  /* 0x00000018051b7210 */ /* 0x000fc80007f1e0ff */
[----:B------:R-:W-:Y:S01]  /*17e0*/  FFMA R28, R26, R28, R29 ;  /* 0x0000001c1a1c7223 */ /* 0x000fe2000000001d */
[----:B------:R-:W-:Y:S02]  /*17f0*/  IADD3.X R29, PT, PT, RZ, R2, RZ, P0, !PT ;  /* 0x00000002ff1d7210 */ /* 0x000fe400007fe4ff */
[C---:B------:R-:W-:Y:S02]  /*1800*/  LEA R26, P0, R27.reuse, UR10, 0x1 ;  /* 0x0000000a1b1a7c11 */ /* 0x040fe4000f8008ff */
[----:B------:R-:W-:Y:S02]  /*1810*/  PRMT R20, R0, 0x7610, R20 ;  /* 0x0000761000147816 */ /* 0x000fe40000000014 */
[----:B------:R-:W-:Y:S02]  /*1820*/  LEA.HI.X R27, R27, UR11, R29, 0x1, P0 ;  /* 0x0000000b1b1b7c11 */ /* 0x000fe400080f0c1d */
[----:B------:R-:W-:Y:S01]  /*1830*/  F2FP.F16.F32.PACK_AB R28, RZ, R28 ;  /* 0x0000001cff1c723e */ /* 0x000fe200000000ff */
[----:B------:R0:W-:Y:S01]  /*1840*/  STG.E.U16 desc[UR6][R16.64], R20 ;  /* 0x0000001410007986 */ /* 0x0001e2000c101506 */
[----:B------:R-:W-:-:S03]  /*1850*/  IMAD.IADD R0, R24, 0x1, R3 ;  /* 0x0000000118007824 */ /* 0x000fc600078e0203 */
[----:B------:R0:W-:Y:S04]  /*1860*/  STG.E.U16 desc[UR6][R18.64], R25 ;  /* 0x0000001912007986 */ /* 0x0001e8000c101506 */
[----:B------:R0:W-:Y:S01]  /*1870*/  STG.E.U16 desc[UR6][R26.64], R28 ;  /* 0x0000001c1a007986 */ /* 0x0001e2000c101506 */
[----:B------:R-:W-:-:S13]  /*1880*/  ISETP.GE.AND P0, PT, R0, R9, PT ;  /* 0x000000090000720c */ /* 0x000fda0003f06270 */
[----:B0-----:R-:W-:Y:S05]  /*1890*/  @!P0 BRA `(.L_x_275) ;  /* 0xfffffff800248947 */ /* 0x001fea000383ffff */
[----:B------:R-:W-:Y:S05]  /*18a0*/  EXIT ;  /* 0x000000000000794d */ /* 0x000fea0003800000 */
.L_x_269:
[----:B------:R-:W-:Y:S02]  /*18b0*/  HFMA2 R19, -RZ, RZ, 0, 1.847743988037109375e-06 ;  /* 0x0000001fff137431 */ /* 0x000fe400000001ff */
[----:B------:R-:W-:Y:S02]  /*18c0*/  IMAD.MOV.U32 R17, RZ, RZ, 0x10 ;  /* 0x00000010ff117424 */ /* 0x000fe400078e00ff */
[----:B------:R-:W-:-:S07]  /*18d0*/  IMAD.MOV.U32 R14, RZ, RZ, -0x1 ;  /* 0xffffffffff0e7424 */ /* 0x000fce00078e00ff */
[----:B-1----:R-:W-:Y:S05]  /*18e0*/  WARPSYNC.COLLECTIVE R14, `(.L_x_276) ;  /* 0x000000000e087348 */ /* 0x002fea0003c00000 */
[----:B-1----:R0:W1:Y:S02]  /*18f0*/  SHFL.BFLY P0, R15, R6, R17, R19 ;  /* 0x0c000011060f7389 */ /* 0x0020640000000013 */
[----:B01----:R-:W-:Y:S05]  /*1900*/  ENDCOLLECTIVE ;  /* 0x000000000000791b */ /* 0x003fea0003800000 */
.L_x_276:
[----:B------:R-:W-:Y:S02]  /*1910*/  IMAD.MOV.U32 R17, RZ, RZ, 0x8 ;  /* 0x00000008ff117424 */ /* 0x000fe400078e00ff */
[----:B------:R-:W-:-:S04]  /*1920*/  IMAD.MOV.U32 R9, RZ, RZ, R15 ;  /* 0x000000ffff097224 */ /* 0x000fc800078e000f */
[----:B------:R-:W-:-:S05]  /*1930*/  FADD R9, R9, R6 ;  /* 0x0000000609097221 */ /* 0x000fca0000000000 */
[----:B------:R-:W-:-:S07]  /*1940*/  MOV R6, R9 ;  /* 0x0000000900067202 */ /* 0x000fce0000000f00 */
[----:B------:R-:W-:Y:S05]  /*1950*/  WARPSYNC.COLLECTIVE R14, `(.L_x_277) ;  /* 0x000000000e087348 */ /* 0x000fea0003c00000 */
[----:B------:R0:W1:Y:S02]  /*1960*/  SHFL.BFLY P0, R15, R6, R17, R19 ;  /* 0x0c000011060f7389 */ /* 0x0000640000000013 */
[----:B01----:R-:W-:Y:S05]  /*1970*/  ENDCOLLECTIVE ;  /* 0x000000000000791b */ /* 0x003fea0003800000 */
.L_x_277:
[----:B------:R-:W-:Y:S02]  /*1980*/  IMAD.MOV.U32 R17, RZ, RZ, 0x4 ;  /* 0x00000004ff117424 */ /* 0x000fe400078e00ff */
[----:B------:R-:W-:-:S04]  /*1990*/  IMAD.MOV.U32 R8, RZ, RZ, R15 ;  /* 0x000000ffff087224 */ /* 0x000fc800078e000f */
[----:B------:R-:W-:-:S05]  /*19a0*/  FADD R8, R9, R8 ;  /* 0x0000000809087221 */ /* 0x000fca0000000000 */
[----:B------:R-:W-:-:S07]  /*19b0*/  MOV R6, R8 ;  /* 0x0000000800067202 */ /* 0x000fce0000000f00 */
[----:B------:R-:W-:Y:S05]  /*19c0*/  WARPSYNC.COLLECTIVE R14, `(.L_x_278) ;  /* 0x000000000e087348 */ /* 0x000fea0003c00000 */
[----:B------:R0:W1:Y:S02]  /*19d0*/  SHFL.BFLY P0, R15, R6, R17, R19 ;  /* 0x0c000011060f7389 */ /* 0x0000640000000013 */
[----:B01----:R-:W-:Y:S05]  /*19e0*/  ENDCOLLECTIVE ;  /* 0x000000000000791b */ /* 0x003fea0003800000 */
.L_x_278:
[----:B------:R-:W-:Y:S02]  /*19f0*/  IMAD.MOV.U32 R17, RZ, RZ, 0x2 ;  /* 0x00000002ff117424 */ /* 0x000fe400078e00ff */
[----:B------:R-:W-:-:S04]  /*1a00*/  IMAD.MOV.U32 R13, RZ, RZ, R15 ;  /* 0x000000ffff0d7224 */ /* 0x000fc800078e000f */
[----:B------:R-:W-:-:S05]  /*1a10*/  FADD R13, R8, R13 ;  /* 0x0000000d080d7221 */ /* 0x000fca0000000000 */
[----:B------:R-:W-:-:S07]  /*1a20*/  MOV R6, R13 ;  /* 0x0000000d00067202 */ /* 0x000fce0000000f00 */
[----:B------:R-:W-:Y:S05]  /*1a30*/  WARPSYNC.COLLECTIVE R14, `(.L_x_279) ;  /* 0x000000000e087348 */ /* 0x000fea0003c00000 */
[----:B------:R0:W1:Y:S02]  /*1a40*/  SHFL.BFLY P0, R15, R6, R17, R19 ;  /* 0x0c000011060f7389 */ /* 0x0000640000000013 */
[----:B01----:R-:W-:Y:S05]  /*1a50*/  ENDCOLLECTIVE ;  /* 0x000000000000791b */ /* 0x003fea0003800000 */
.L_x_279:
[----:B------:R-:W-:Y:S02]  /*1a60*/  IMAD.MOV.U32 R17, RZ, RZ, 0x1 ;  /* 0x00000001ff117424 */ /* 0x000fe400078e00ff */
[----:B------:R-:W-:-:S04]  /*1a70*/  IMAD.MOV.U32 R12, RZ, RZ, R15 ;  /* 0x000000ffff0c7224 */ /* 0x000fc800078e000f */
[----:B------:R-:W-:-:S05]  /*1a80*/  FADD R12, R13, R12 ;  /* 0x0000000c0d0c7221 */ /* 0x000fca0000000000 */
[----:B------:R-:W-:-:S07]  /*1a90*/  MOV R6, R12 ;  /* 0x0000000c00067202 */ /* 0x000fce0000000f00 */
[----:B------:R-:W-:Y:S05]  /*1aa0*/  WARPSYNC.COLLECTIVE R14, `(.L_x_280) ;  /* 0x000000000e087348 */ /* 0x000fea0003c00000 */
[----:B------:R0:W1:Y:S02]  /*1ab0*/  SHFL.BFLY P0, R15, R6, R17, R19 ;  /* 0x0c000011060f7389 */ /* 0x0000640000000013 */
[----:B01----:R-:W-:Y:S05]  /*1ac0*/  ENDCOLLECTIVE ;  /* 0x000000000000791b */ /* 0x003fea0003800000 */
.L_x_280:
[----:B------:R-:W-:Y:S05]  /*1ad0*/  BRA `(.L_x_281) ;  /* 0xffffffec00c47947 */ /* 0x000fea000383ffff */
        .weak           $__internal_8_$__cuda_sm3x_div_rn_noftz_f32_slowpath
        .type           $__internal_8_$__cuda_sm3x_div_rn_noftz_f32_slowpath,@function
        .size           $__internal_8_$__cuda_sm3x_div_rn_noftz_f32_slowpath,(.L_x_473 - $__internal_8_$__cuda_sm3x_div_rn_noftz_f32_slowpath)
$__internal_8_$__cuda_sm3x_div_rn_noftz_f32_slowpath:
        /* <DEDUP_REMOVED lines=36> */
.L_x_283:
        /* <DEDUP_REMOVED lines=51> */
.L_x_290:
[----:B------:R-:W-:-:S04]  /*2050*/  LOP3.LUT R6, R6, 0x80000000, RZ, 0xc0, !PT ;  /* 0x8000000006067812 */ /* 0x000fc800078ec0ff */
[----:B------:R-:W-:Y:S01]  /*2060*/  LOP3.LUT R6, R6, 0x7f800000, RZ, 0xfc, !PT ;  /* 0x7f80000006067812 */ /* 0x000fe200078efcff */
[----:B------:R-:W-:Y:S06]  /*2070*/  BRA `(.L_x_291) ;  /* 0x0000000000047947 */ /* 0x000fec0003800000 */
.L_x_289:
[----:B------:R-:W-:-:S07]  /*2080*/  LEA R6, R13, R6, 0x17 ;  /* 0x000000060d067211 */ /* 0x000fce00078eb8ff */
.L_x_291:
[----:B------:R-:W-:Y:S05]  /*2090*/  BSYNC.RECONVERGENT B2 ;  /* 0x0000000000027941 */ /* 0x000fea0003800200 */
.L_x_288:
[----:B------:R-:W-:Y:S05]  /*20a0*/  BRA `(.L_x_292) ;  /* 0x0000000000207947 */ /* 0x000fea0003800000 */
.L_x_287:
[----:B------:R-:W-:-:S04]  /*20b0*/  LOP3.LUT R6, R15, 0x80000000, R14, 0x48, !PT ;  /* 0x800000000f067812 */ /* 0x000fc800078e480e */
[----:B------:R-:W-:Y:S01]  /*20c0*/  LOP3.LUT R6, R6, 0x7f800000, RZ, 0xfc, !PT ;  /* 0x7f80000006067812 */ /* 0x000fe200078efcff */
[----:B------:R-:W-:Y:S06]  /*20d0*/  BRA `(.L_x_292) ;  /* 0x0000000000147947 */ /* 0x000fec0003800000 */
.L_x_286:
[----:B------:R-:W-:Y:S01]  /*20e0*/  LOP3.LUT R6, R15, 0x80000000, R14, 0x48, !PT ;  /* 0x800000000f067812 */ /* 0x000fe200078e480e */
[----:B------:R-:W-:Y:S06]  /*20f0*/  BRA `(.L_x_292) ;  /* 0x00000000000c7947 */ /* 0x000fec0003800000 */
.L_x_285:
[----:B------:R-:W0:Y:S01]  /*2100*/  MUFU.RSQ R6, -QNAN ;  /* 0xffc0000000067908 */ /* 0x000e220000001400 */
[----:B------:R-:W-:Y:S05]  /*2110*/  BRA `(.L_x_292) ;  /* 0x0000000000047947 */ /* 0x000fea0003800000 */
.L_x_284:
[----:B------:R-:W-:-:S07]  /*2120*/  FADD.FTZ R6, R6, R9 ;  /* 0x0000000906067221 */ /* 0x000fce0000010000 */
.L_x_292:
[----:B------:R-:W-:Y:S05]  /*2130*/  BSYNC.RECONVERGENT B1 ;  /* 0x0000000000017941 */ /* 0x000fea0003800200 */
.L_x_282:
[----:B------:R-:W-:-:S04]  /*2140*/  IMAD.MOV.U32 R9, RZ, RZ, 0x0 ;  /* 0x00000000ff097424 */ /* 0x000fc800078e00ff */
[----:B0-----:R-:W-:Y:S05]  /*2150*/  RET.REL.NODEC R8 `(_Z20adaln_rmsnorm_kernelI6__halffEvPT_PKS1_S4_S4_S4_iiif) ;  /* 0xffffffdc08a87950 */ /* 0x001fea0003c3ffff */
.L_x_293:
        /* <DEDUP_REMOVED lines=10> */
.L_x_473:


//--------------------- .text._Z22adaln_layernorm_kernelIffEvPT_PKS0_S3_S3_S3_S3_iiif --------------------------
	.section	.text._Z22adaln_layernorm_kernelIffEvPT_PKS0_S3_S3_S3_S3_iiif,"ax",@progbits
	.align	128
        .global         _Z22adaln_layernorm_kernelIffEvPT_PKS0_S3_S3_S3_S3_iiif
        .type           _Z22adaln_layernorm_kernelIffEvPT_PKS0_S3_S3_S3_S3_iiif,@function
        .size           _Z22adaln_layernorm_kernelIffEvPT_PKS0_S3_S3_S3_S3_iiif,(.L_x_474 - _Z22adaln_layernorm_kernelIffEvPT_PKS0_S3_S3_S3_S3_iiif)
        .other          _Z22adaln_layernorm_kernelIffEvPT_PKS0_S3_S3_S3_S3_iiif,@"STO_CUDA_ENTRY STV_DEFAULT"
_Z22adaln_layernorm_kernelIffEvPT_PKS0_S3_S3_S3_S3_iiif:
.text._Z22adaln_layernorm_kernelIffEvPT_PKS0_S3_S3_S3_S3_iiif:
[----:B------:R-:W-:Y:S08]  /*0000*/  LDC R1, c[0x0][0x37c] ;  /* 0x0000df00ff017b82 */ /* 0x000ff00000000800 */
[----:B------:R-:W0:Y:S01]  /*0010*/  LDC R7, c[0x0][0x3b4] ;  /* 0x0000ed00ff077b82 */ /* 0x000e220000000800 */
[----:B------:R-:W1:Y:S01]  /*0020*/  S2R R4, SR_CTAID.X ;  /* 0x0000000000047919 */ /* 0x000e620000002500 */
[----:B------:R-:W2:Y:S01]  /*0030*/  LDCU UR6, c[0x0][0x3b8] ;  /* 0x00007700ff0677ac */ /* 0x000ea20008000800 */
[----:B------:R-:W-:Y:S01]  /*0040*/  BSSY.RECONVERGENT B0, `(.L_x_294) ;  /* 0x000006b000007945 */ /* 0x000fe20003800200 */
[----:B------:R-:W3:Y:S01]  /*0050*/  S2R R14, SR_TID.X ;  /* 0x00000000000e7919 */ /* 0x000ee20000002100 */
[----:B------:R-:W4:Y:S03]  /*0060*/  LDCU.64 UR4, c[0x0][0x358] ;  /* 0x00006b00ff0477ac */ /* 0x000f260008000a00 */
[----:B------:R-:W5:Y:S01]  /*0070*/  LDC.64 R12, c[0x0][0x388] ;  /* 0x0000e200ff0c7b82 */ /* 0x000f620000000a00 */
[----:B0-----:R-:W-:-:S04]  /*0080*/  IABS R5, R7 ;  /* 0x0000000700057213 */ /* 0x001fc80000000000 */
[----:B------:R-:W0:Y:S08]  /*0090*/  I2F.RP R0, R5 ;  /* 0x0000000500007306 */ /* 0x000e300000209400 */
[----:B0-----:R-:W0:Y:S02]  /*00a0*/  MUFU.RCP R0, R0 ;  /* 0x0000000000007308 */ /* 0x001e240000001000 */
[----:B0-----:R-:W-:-:S06]  /*00b0*/  VIADD R2, R0, 0xffffffe ;  /* 0x0ffffffe00027836 */ /* 0x001fcc0000000000 */
[----:B------:R0:W2:Y:S02]  /*00c0*/  F2I.FTZ.U32.TRUNC.NTZ R3, R2 ;  /* 0x0000000200037305 */ /* 0x0000a4000021f000 */
[----:B0-----:R-:W-:Y:S02]  /*00d0*/  HFMA2 R2, -RZ, RZ, 0, 0 ;  /* 0x00000000ff027431 */ /* 0x001fe400000001ff */
[----:B--2---:R-:W-:-:S04]  /*00e0*/  IMAD.MOV R6, RZ, RZ, -R3 ;  /* 0x000000ffff067224 */ /* 0x004fc800078e0a03 */
[----:B------:R-:W-:Y:S01]  /*00f0*/  IMAD R9, R6, R5, RZ ;  /* 0x0000000506097224 */ /* 0x000fe200078e02ff */
[----:B-1----:R-:W-:-:S03]  /*0100*/  IABS R6, R4 ;  /* 0x0000000400067213 */ /* 0x002fc60000000000 */
[----:B------:R-:W-:-:S04]  /*0110*/  IMAD.HI.U32 R3, R3, R9, R2 ;  /* 0x0000000903037227 */ /* 0x000fc800078e0002 */
[----:B------:R-:W-:Y:S02]  /*0120*/  IMAD R2, R4, UR6, RZ ;  /* 0x0000000604027c24 */ /* 0x000fe4000f8e02ff */
[----:B------:R-:W-:-:S04]  /*0130*/  IMAD.HI.U32 R3, R3, R6, RZ ;  /* 0x0000000603037227 */ /* 0x000fc800078e00ff */
[----:B------:R-:W-:Y:S02]  /*0140*/  IMAD.MOV R0, RZ, RZ, -R3 ;  /* 0x000000ffff007224 */ /* 0x000fe400078e0a03 */
[----:B-----5:R-:W-:-:S04]  /*0150*/  IMAD.WIDE R12, R2, 0x4, R12 ;  /* 0x00000004020c7825 */ /* 0x020fc800078e020c */
[----:B------:R-:W-:Y:S01]  /*0160*/  IMAD R0, R5, R0, R6 ;  /* 0x0000000005007224 */ /* 0x000fe200078e0206 */
[----:B------:R-:W-:-:S04]  /*0170*/  MOV R6, RZ ;  /* 0x000000ff00067202 */ /* 0x000fc80000000f00 */
[----:B------:R-:W-:-:S13]  /*0180*/  ISETP.GT.U32.AND P1, PT, R5, R0, PT ;  /* 0x000000000500720c */ /* 0x000fda0003f24070 */
[----:B------:R-:W-:Y:S01]  /*0190*/  @!P1 IMAD.IADD R0, R0, 0x1, -R5 ;  /* 0x0000000100009824 */ /* 0x000fe200078e0a05 */
[----:B------:R-:W-:Y:S02]  /*01a0*/  @!P1 IADD3 R3, PT, PT, R3, 0x1, RZ ;  /* 0x0000000103039810 */ /* 0x000fe40007ffe0ff */
[----:B------:R-:W-:Y:S02]  /*01b0*/  ISETP.NE.AND P1, PT, R7, RZ, PT ;  /* 0x000000ff0700720c */ /* 0x000fe40003f25270 */
[----:B------:R-:W-:Y:S02]  /*01c0*/  ISETP.GE.U32.AND P0, PT, R0, R5, PT ;  /* 0x000000050000720c */ /* 0x000fe40003f06070 */
[----:B------:R-:W-:Y:S02]  /*01d0*/  LOP3.LUT R0, R4, R7, RZ, 0x3c, !PT ;  /* 0x0000000704007212 */ /* 0x000fe400078e3cff */
[----:B------:R-:W-:Y:S02]  /*01e0*/  SHF.R.S32.HI R4, RZ, 0x1f, R2 ;  /* 0x0000001fff047819 */ /* 0x000fe40000011402 */
[----:B------:R-:W-:-:S02]  /*01f0*/  ISETP.GE.AND P2, PT, R0, RZ, PT ;  /* 0x000000ff0000720c */ /* 0x000fc40003f46270 */
[----:B------:R-:W0:Y:S05]  /*0200*/  LDC R0, c[0x0][0x360] ;  /* 0x0000d800ff007b82 */ /* 0x000e2a0000000800 */
[----:B------:R-:W-:Y:S01]  /*0210*/  @P0 VIADD R3, R3, 0x1 ;  /* 0x0000000103030836 */ /* 0x000fe20000000000 */
[----:B---3--:R-:W-:-:S05]  /*0220*/  ISETP.GE.AND P0, PT, R14, UR6, PT ;  /* 0x000000060e007c0c */ /* 0x008fca000bf06270 */
[----:B------:R-:W-:Y:S01]  /*0230*/  @!P2 IMAD.MOV R3, RZ, RZ, -R3 ;  /* 0x000000ffff03a224 */ /* 0x000fe200078e0a03 */
[----:B------:R-:W-:-:S05]  /*0240*/  @!P1 LOP3.LUT R3, RZ, R7, RZ, 0x33, !PT ;  /* 0x00000007ff039212 */ /* 0x000fca00078e33ff */
[----:B------:R-:W-:-:S05]  /*0250*/  IMAD R3, R3, UR6, RZ ;  /* 0x0000000603037c24 */ /* 0x000fca000f8e02ff */
[----:B------:R-:W-:Y:S01]  /*0260*/  SHF.R.S32.HI R5, RZ, 0x1f, R3 ;  /* 0x0000001fff057819 */ /* 0x000fe20000011403 */
[----:B----4-:R-:W-:Y:S06]  /*0270*/  @P0 BRA `(.L_x_295) ;  /* 0x00000004001c0947 */ /* 0x010fec0003800000 */
[----:B0-----:R-:W0:Y:S01]  /*0280*/  I2F.U32.RP R11, R0 ;  /* 0x00000000000b7306 */ /* 0x001e220000209000 */
[----:B------:R-:W-:Y:S01]  /*0290*/  IADD3 R8, PT, PT, R14, R0, RZ ;  /* 0x000000000e087210 */ /* 0x000fe20007ffe0ff */
[----:B------:R-:W-:Y:S01]  /*02a0*/  BSSY.RECONVERGENT B1, `(.L_x_296) ;  /* 0x0000031000017945 */ /* 0x000fe20003800200 */
[----:B------:R-:W-:Y:S02]  /*02b0*/  ISETP.NE.U32.AND P2, PT, R0, RZ, PT ;  /* 0x000000ff0000720c */ /* 0x000fe40003f45070 */
        /* <DEDUP_REMOVED lines=14> */
[----:B------:R-:W-:-:S13]  /*03a0*/  ISETP.GE.U32.AND P0, PT, R9, R0, PT ;  /* 0x000000000900720c */ /* 0x000fda0003f06070 */
[----:B------:R-:W-:Y:S01]  /*03b0*/  @P0 IADD3 R9, PT, PT, R9, -R0, RZ ;  /* 0x8000000009090210 */ /* 0x000fe20007ffe0ff */
[----:B------:R-:W-:-:S03]  /*03c0*/  @P0 VIADD R7, R7, 0x1 ;  /* 0x0000000107070836 */ /* 0x000fc60000000000 */
[----:B------:R-:W-:-:S13]  /*03d0*/  ISETP.GE.U32.AND P1, PT, R9, R0, PT ;  /* 0x000000000900720c */ /* 0x000fda0003f26070 */
[----:B------:R-:W-:Y:S01]  /*03e0*/  @P1 VIADD R7, R7, 0x1 ;  /* 0x0000000107071836 */ /* 0x000fe20000000000 */
[----:B------:R-:W-:-:S04]  /*03f0*/  @!P2 LOP3.LUT R7, RZ, R0, RZ, 0x33, !PT ;  /* 0x00000000ff07a212 */ /* 0x000fc800078e33ff */
[----:B------:R-:W-:Y:S01]  /*0400*/  IADD3 R8, PT, PT, R10, R7, RZ ;  /* 0x000000070a087210 */ /* 0x000fe20007ffe0ff */
[----:B------:R-:W-:-:S03]  /*0410*/  IMAD.MOV.U32 R7, RZ, RZ, R14 ;  /* 0x000000ffff077224 */ /* 0x000fc600078e000e */
[C---:B------:R-:W-:Y:S02]  /*0420*/  LOP3.LUT R6, R8.reuse, 0x3, RZ, 0xc0, !PT ;  /* 0x0000000308067812 */ /* 0x040fe400078ec0ff */
[----:B------:R-:W-:Y:S02]  /*0430*/  ISETP.GE.U32.AND P1, PT, R8, 0x3, PT ;  /* 0x000000030800780c */ /* 0x000fe40003f26070 */
[----:B------:R-:W-:Y:S01]  /*0440*/  ISETP.NE.AND P0, PT, R6, 0x3, PT ;  /* 0x000000030600780c */ /* 0x000fe20003f05270 */
[----:B------:R-:W-:-:S12]  /*0450*/  IMAD.MOV.U32 R6, RZ, RZ, RZ ;  /* 0x000000ffff067224 */ /* 0x000fd800078e00ff */
[----:B------:R-:W-:Y:S05]  /*0460*/  @!P0 BRA `(.L_x_297) ;  /* 0x0000000000508947 */ /* 0x000fea0003800000 */
[----:B------:R-:W0:Y:S01]  /*0470*/  LDCU.64 UR8, c[0x0][0x388] ;  /* 0x00007100ff0877ac */ /* 0x000e220008000a00 */
[----:B------:R-:W-:Y:S01]  /*0480*/  SHF.L.U64.HI R7, R2, 0x2, R4 ;  /* 0x0000000202077819 */ /* 0x000fe20000010204 */
[----:B------:R-:W-:Y:S01]  /*0490*/  VIADD R8, R8, 0x1 ;  /* 0x0000000108087836 */ /* 0x000fe20000000000 */
[----:B------:R-:W-:-:S04]  /*04a0*/  SHF.L.U32 R6, R2, 0x2, RZ ;  /* 0x0000000202067819 */ /* 0x000fc800000006ff */
[----:B------:R-:W-:Y:S01]  /*04b0*/  LOP3.LUT R8, R8, 0x3, RZ, 0xc0, !PT ;  /* 0x0000000308087812 */ /* 0x000fe200078ec0ff */
[----:B------:R-:W-:-:S04]  /*04c0*/  IMAD.WIDE.U32 R6, R14, 0x4, R6 ;  /* 0x000000040e067825 */ /* 0x000fc800078e0006 */
[----:B------:R-:W-:Y:S01]  /*04d0*/  IMAD.MOV R15, RZ, RZ, -R8 ;  /* 0x000000ffff0f7224 */ /* 0x000fe200078e0a08 */
[----:B0-----:R-:W-:Y:S01]  /*04e0*/  IADD3 R10, P0, PT, R6, UR8, RZ ;  /* 0x00000008060a7c10 */ /* 0x001fe2000ff1e0ff */
[----:B------:R-:W-:-:S03]  /*04f0*/  IMAD.MOV.U32 R6, RZ, RZ, RZ ;  /* 0x000000ffff067224 */ /* 0x000fc600078e00ff */
[----:B------:R-:W-:Y:S02]  /*0500*/  IADD3.X R9, PT, PT, R7, UR9, RZ, P0, !PT ;  /* 0x0000000907097c10 */ /* 0x000fe400087fe4ff */
[----:B------:R-:W-:-:S07]  /*0510*/  MOV R7, R14 ;  /* 0x0000000e00077202 */ /* 0x000fce0000000f00 */
.L_x_298:
[----:B------:R-:W-:-:S05]  /*0520*/  IMAD.MOV.U32 R11, RZ, RZ, R9 ;  /* 0x000000ffff0b7224 */ /* 0x000fca00078e0009 */
[----:B------:R0:W2:Y:S01]  /*0530*/  LDG.E.CONSTANT R17, desc[UR4][R10.64] ;  /* 0x000000040a117981 */ /* 0x0000a2000c1e9900 */
[----:B------:R-:W-:Y:S01]  /*0540*/  IADD3 R15, PT, PT, R15, 0x1, RZ ;  /* 0x000000010f0f7810 */ /* 0x000fe20007ffe0ff */
[----:B------:R-:W-:-:S03]  /*0550*/  IMAD.WIDE.U32 R8, R0, 0x4, R10 ;  /* 0x0000000400087825 */ /* 0x000fc600078e000a */
[----:B------:R-:W-:Y:S01]  /*0560*/  ISETP.NE.AND P0, PT, R15, RZ, PT ;  /* 0x000000ff0f00720c */ /* 0x000fe20003f05270 */
[----:B------:R-:W-:Y:S02]  /*0570*/  IMAD.IADD R7, R0, 0x1, R7 ;  /* 0x0000000100077824 */ /* 0x000fe400078e0207 */
[----:B0-----:R-:W-:Y:S02]  /*0580*/  IMAD.MOV.U32 R10, RZ, RZ, R8 ;  /* 0x000000ffff0a7224 */ /* 0x001fe400078e0008 */
[----:B--2---:R-:W-:-:S08]  /*0590*/  FADD R6, R17, R6 ;  /* 0x0000000611067221 */ /* 0x004fd00000000000 */
[----:B------:R-:W-:Y:S05]  /*05a0*/  @P0 BRA `(.L_x_298) ;  /* 0xfffffffc00dc0947 */ /* 0x000fea000383ffff */
.L_x_297:
[----:B------:R-:W-:Y:S05]  /*05b0*/  BSYNC.RECONVERGENT B1 ;  /* 0x0000000000017941 */ /* 0x000fea0003800200 */
.L_x_296:
[----:B------:R-:W-:Y:S05]  /*05c0*/  @!P1 BRA `(.L_x_295) ;  /* 0x0000000000489947 */ /* 0x000fea0003800000 */
.L_x_299:
        /* <DEDUP_REMOVED lines=11> */
[----:B------:R-:W-:-:S04]  /*0680*/  IADD3 R7, PT, PT, R7, R0, RZ ;  /* 0x0000000007077210 */ /* 0x000fc80007ffe0ff */
[----:B------:R-:W-:Y:S01]  /*0690*/  ISETP.GE.AND P0, PT, R7, UR6, PT ;  /* 0x0000000607007c0c */ /* 0x000fe2000bf06270 */
[----:B--2---:R-:W-:-:S04]  /*06a0*/  FADD R6, R9, R6 ;  /* 0x0000000609067221 */ /* 0x004fc80000000000 */
[----:B---3--:R-:W-:-:S04]  /*06b0*/  FADD R6, R6, R11 ;  /* 0x0000000b06067221 */ /* 0x008fc80000000000 */
[----:B----4-:R-:W-:-:S04]  /*06c0*/  FADD R6, R6, R17 ;  /* 0x0000001106067221 */ /* 0x010fc80000000000 */
[----:B-----5:R-:W-:Y:S01]  /*06d0*/  FADD R6, R6, R19 ;  /* 0x0000001306067221 */ /* 0x020fe20000000000 */
[----:B------:R-:W-:Y:S06]  /*06e0*/  @!P0 BRA `(.L_x_299) ;  /* 0xfffffffc00b88947 */ /* 0x000fec000383ffff */
.L_x_295:
[----:B------:R-:W-:Y:S05]  /*06f0*/  BSYNC.RECONVERGENT B0 ;  /* 0x0000000000007941 */ /* 0x000fea0003800200 */
.L_x_294:
[----:B------:R-:W1:Y:S01]  /*0700*/  SHFL.BFLY PT, R7, R6, 0x10, 0x1f ;  /* 0x0e001f0006077f89 */ /* 0x000e6200000e0000 */
[----:B------:R-:W2:Y:S01]  /*0710*/  S2UR UR8, SR_CgaCtaId ;  /* 0x00000000000879c3 */ /* 0x000ea20000008800 */
[----:B------:R-:W-:Y:S01]  /*0720*/  UMOV UR7, 0x400 ;  /* 0x0000040000077882 */ /* 0x000fe20000000000 */
[----:B------:R-:W-:Y:S02]  /*0730*/  IMAD.MOV.U32 R15, RZ, RZ, RZ ;  /* 0x000000ffff0f7224 */ /* 0x000fe400078e00ff */
[----:B-1----:R-:W-:-:S05]  /*0740*/  FADD R7, R7, R6 ;  /* 0x0000000607077221 */ /* 0x002fca0000000000 */
[----:B------:R-:W1:Y:S02]  /*0750*/  SHFL.BFLY PT, R8, R7, 0x8, 0x1f ;  /* 0x0d001f0007087f89 */ /* 0x000e6400000e0000 */
[----:B-1----:R-:W-:Y:S01]  /*0760*/  FADD R9, R7, R8 ;  /* 0x0000000807097221 */ /* 0x002fe20000000000 */
[----:B--2---:R-:W-:-:S04]  /*0770*/  MOV R7, UR8 ;  /* 0x0000000800077c02 */ /* 0x004fc80008000f00 */
[----:B------:R-:W1:Y:S02]  /*0780*/  SHFL.BFLY PT, R8, R9, 0x4, 0x1f ;  /* 0x0c801f0009087f89 */ /* 0x000e6400000e0000 */
[----:B-1----:R-:W-:Y:S01]  /*0790*/  FADD R10, R9, R8 ;  /* 0x00000008090a7221 */ /* 0x002fe20000000000 */
[----:B0-----:R-:W-:Y:S01]  /*07a0*/  VIADD R8, R0, 0x1f ;  /* 0x0000001f00087836 */ /* 0x001fe20000000000 */
[----:B------:R-:W-:-:S03]  /*07b0*/  LOP3.LUT P0, R9, R14, 0x1f, RZ, 0xc0, !PT ;  /* 0x0000001f0e097812 */ /* 0x000fc6000780c0ff */
[----:B------:R-:W0:Y:S01]  /*07c0*/  SHFL.BFLY PT, R11, R10, 0x2, 0x1f ;  /* 0x0c401f000a0b7f89 */ /* 0x000e2200000e0000 */
[----:B------:R-:W-:Y:S01]  /*07d0*/  SHF.R.U32.HI R6, RZ, 0x5, R8 ;  /* 0x00000005ff067819 */ /* 0x000fe20000011608 */
[----:B------:R-:W-:-:S03]  /*07e0*/  IMAD.U32 R8, RZ, RZ, UR7 ;  /* 0x00000007ff087e24 */ /* 0x000fc6000f8e00ff */
[----:B------:R-:W-:Y:S01]  /*07f0*/  ISETP.GE.U32.AND P1, PT, R14, R6, PT ;  /* 0x000000060e00720c */ /* 0x000fe20003f26070 */
[----:B0-----:R-:W-:Y:S01]  /*0800*/  FADD R11, R10, R11 ;  /* 0x0000000b0a0b7221 */ /* 0x001fe20000000000 */
[----:B------:R-:W-:-:S04]  /*0810*/  VIADD R10, R8, 0x10 ;  /* 0x00000010080a7836 */ /* 0x000fc80000000000 */
[----:B------:R-:W0:Y:S01]  /*0820*/  SHFL.BFLY PT, R16, R11, 0x1, 0x1f ;  /* 0x0c201f000b107f89 */ /* 0x000e2200000e0000 */
[----:B------:R-:W-:-:S06]  /*0830*/  LEA R10, R7, R10, 0x18 ;  /* 0x0000000a070a7211 */ /* 0x000fcc00078ec0ff */
[CC--:B------:R-:W-:Y:S01]  /*0840*/  @!P1 LEA R17, R14.reuse, R10.reuse, 0x2 ;  /* 0x0000000a0e119211 */ /* 0x0c0fe200078e10ff */
[----:B0-----:R-:W-:Y:S01]  /*0850*/  FADD R16, R11, R16 ;  /* 0x000000100b107221 */ /* 0x001fe20000000000 */
[----:B------:R-:W-:-:S05]  /*0860*/  LEA.HI R11, R14, R10, RZ, 0x1d ;  /* 0x0000000a0e0b7211 */ /* 0x000fca00078fe8ff */
[----:B------:R0:W-:Y:S01]  /*0870*/  @!P0 STS [R11], R16 ;  /* 0x000000100b008388 */ /* 0x0001e20000000800 */
[----:B------:R-:W-:Y:S01]  /*0880*/  BAR.SYNC.DEFER_BLOCKING 0x0 ;  /* 0x0000000000007b1d */ /* 0x000fe20000010000 */
[----:B------:R-:W-:-:S05]  /*0890*/  PLOP3.LUT P0, PT, PT, PT, PT, 0x8, 0x80 ;  /* 0x000000000080781c */ /* 0x000fca0003f0e170 */
[----:B------:R0:W1:Y:S01]  /*08a0*/  @!P1 LDS R15, [R17] ;  /* 0x00000000110f9984 */ /* 0x0000620000000800 */
[----:B------:R-:W-:-:S13]  /*08b0*/  ISETP.GT.U32.AND P1, PT, R14, 0x1f, PT ;  /* 0x0000001f0e00780c */ /* 0x000fda0003f24070 */
        /* <DEDUP_REMOVED lines=12> */
.L_x_332:
        /* <DEDUP_REMOVED lines=10> */
[----:B------:R-:W-:-:S04]  /*0a20*/  FFMA R17, -R8, R7, R15 ;  /* 0x0000000708117223 */ /* 0x000fc8000000010f */
[----:B------:R-:W-:Y:S01]  /*0a30*/  FFMA R16, R16, R17, R7 ;  /* 0x0000001110107223 */ /* 0x000fe20000000007 */
[----:B--2---:R-:W-:Y:S06]  /*0a40*/  @!P0 BRA `(.L_x_303) ;  /* 0x0000000000108947 */ /* 0x004fec0003800000 */
[----:B------:R-:W-:Y:S01]  /*0a50*/  IMAD.MOV.U32 R7, RZ, RZ, R15 ;  /* 0x000000ffff077224 */ /* 0x000fe200078e000f */
[----:B------:R-:W-:-:S07]  /*0a60*/  MOV R16, 0xa80 ;  /* 0x00000a8000107802 */ /* 0x000fce0000000f00 */
[----:B0-----:R-:W-:Y:S05]  /*0a70*/  CALL.REL.NOINC `($__internal_9_$__cuda_sm3x_div_rn_noftz_f32_slowpath) ;  /* 0x0000002400b07944 */ /* 0x001fea0003c00000 */
[----:B------:R-:W-:-:S07]  /*0a80*/  IMAD.MOV.U32 R16, RZ, RZ, R7 ;  /* 0x000000ffff107224 */ /* 0x000fce00078e0007 */
.L_x_303:
[----:B------:R-:W-:Y:S05]  /*0a90*/  BSYNC.RECONVERGENT B0 ;  /* 0x0000000000007941 */ /* 0x000fea0003800200 */
.L_x_302:
[----:B------:R-:W1:Y:S01]  /*0aa0*/  S2UR UR8, SR_CgaCtaId ;  /* 0x00000000000879c3 */ /* 0x000e620000008800 */
[----:B------:R-:W-:Y:S01]  /*0ab0*/  UMOV UR7, 0x400 ;  /* 0x0000040000077882 */ /* 0x000fe20000000000 */
[----:B------:R-:W-:Y:S02]  /*0ac0*/  PLOP3.LUT P0, PT, PT, PT, PT, 0x80, 0x8 ;  /* 0x000000000008781c */ /* 0x000fe40003f0f070 */
[----:B------:R-:W-:Y:S01]  /*0ad0*/  MOV R8, UR7 ;  /* 0x0000000700087c02 */ /* 0x000fe20008000f00 */
[----:B-1----:R-:W-:-:S05]  /*0ae0*/  IMAD.U32 R7, RZ, RZ, UR8 ;  /* 0x00000008ff077e24 */ /* 0x002fca000f8e00ff */
[----:B------:R-:W-:-:S05]  /*0af0*/  LEA R15, R7, R8, 0x18 ;  /* 0x00000008070f7211 */ /* 0x000fca00078ec0ff */
[----:B------:R2:W-:Y:S02]  /*0b00*/  STS [R15], R16 ;  /* 0x000000100f007388 */ /* 0x0005e40000000800 */
.L_x_300:
[----:B-12---:R-:W1:Y:S01]  /*0b10*/  LDC R15, c[0x0][0x3b8] ;  /* 0x0000ee00ff0f7b82 */ /* 0x006e620000000800 */
[----:B------:R-:W-:Y:S05]  /*0b20*/  WARPSYNC.ALL ;  /* 0x0000000000007948 */ /* 0x000fea0003800000 */
[----:B------:R-:W-:Y:S01]  /*0b30*/  BSSY.RECONVERGENT B0, `(.L_x_304) ;  /* 0x0000053000007945 */ /* 0x000fe20003800200 */
[----:B0-----:R-:W-:Y:S01]  /*0b40*/  IMAD.MOV.U32 R19, RZ, RZ, RZ ;  /* 0x000000ffff137224 */ /* 0x001fe200078e00ff */
[----:B------:R-:W-:Y:S01]  /*0b50*/  BAR.SYNC.DEFER_BLOCKING 0x0 ;  /* 0x0000000000007b1d */ /* 0x000fe20000010000 */
[----:B-1----:R-:W-:-:S13]  /*0b60*/  ISETP.GE.AND P1, PT, R14, R15, PT ;  /* 0x0000000f0e00720c */ /* 0x002fda0003f26270 */
[----:B------:R-:W-:Y:S05]  /*0b70*/  @P1 BRA `(.L_x_305) ;  /* 0x0000000400381947 */ /* 0x000fea0003800000 */
[----:B------:R-:W0:Y:S01]  /*0b80*/  I2F.U32.RP R21, R0 ;  /* 0x0000000000157306 */ /* 0x000e220000209000 */
[----:B------:R-:W-:Y:S01]  /*0b90*/  IMAD.IADD R18, R14, 0x1, R0 ;  /* 0x000000010e127824 */ /* 0x000fe200078e0200 */
[----:B------:R-:W-:Y:S01]  /*0ba0*/  ISETP.NE.U32.AND P3, PT, R0, RZ, PT ;  /* 0x000000ff0000720c */ /* 0x000fe20003f65070 */
[----:B------:R-:W-:Y:S03]  /*0bb0*/  BSSY.RECONVERGENT B1, `(.L_x_306) ;  /* 0x0000033000017945 */ /* 0x000fe60003800200 */
[CC--:B------:R-:W-:Y:S02]  /*0bc0*/  ISETP.GE.U32.AND P1, PT, R18.reuse, R15.reuse, PT ;  /* 0x0000000f1200720c */ /* 0x0c0fe40003f26070 */
[----:B------:R-:W-:Y:S02]  /*0bd0*/  VIMNMX.U32 R19, PT, PT, R18, R15, !PT ;  /* 0x0000000f12137248 */ /* 0x000fe40007fe0000 */
[----:B------:R-:W-:-:S04]  /*0be0*/  SEL R20, RZ, 0x1, P1 ;  /* 0x00000001ff147807 */ /* 0x000fc80000800000 */
[----:B------:R-:W-:Y:S01]  /*0bf0*/  IADD3 R19, PT, PT, R19, -R18, -R20 ;  /* 0x8000001213137210 */ /* 0x000fe20007ffe814 */
[----:B0-----:R-:W0:Y:S01]  /*0c00*/  MUFU.RCP R21, R21 ;  /* 0x0000001500157308 */ /* 0x001e220000001000 */
[----:B------:R-:W-:-:S06]  /*0c10*/  LEA R18, R7, R8, 0x18 ;  /* 0x0000000807127211 */ /* 0x000fcc00078ec0ff */
[----:B------:R-:W1:Y:S01]  /*0c20*/  LDS R18, [R18] ;  /* 0x0000000012127984 */ /* 0x000e620000000800 */
[----:B0-----:R-:W-:Y:S01]  /*0c30*/  IADD3 R16, PT, PT, R21, 0xffffffe, RZ ;  /* 0x0ffffffe15107810 */ /* 0x001fe20007ffe0ff */
[----:B------:R-:W-:-:S03]  /*0c40*/  IMAD.MOV.U32 R21, RZ, RZ, R14 ;  /* 0x000000ffff157224 */ /* 0x000fc600078e000e */
[----:B------:R0:W2:Y:S02]  /*0c50*/  F2I.FTZ.U32.TRUNC.NTZ R17, R16 ;  /* 0x0000001000117305 */ /* 0x0000a4000021f000 */
[----:B0-----:R-:W-:Y:S02]  /*0c60*/  HFMA2 R16, -RZ, RZ, 0, 0 ;  /* 0x00000000ff107431 */ /* 0x001fe400000001ff */
[----:B--2---:R-:W-:-:S04]  /*0c70*/  IMAD.MOV R23, RZ, RZ, -R17 ;  /* 0x000000ffff177224 */ /* 0x004fc800078e0a11 */
[----:B------:R-:W-:-:S04]  /*0c80*/  IMAD R23, R23, R0, RZ ;  /* 0x0000000017177224 */ /* 0x000fc800078e02ff */
[----:B------:R-:W-:-:S06]  /*0c90*/  IMAD.HI.U32 R22, R17, R23, R16 ;  /* 0x0000001711167227 */ /* 0x000fcc00078e0010 */
[----:B------:R-:W-:-:S04]  /*0ca0*/  IMAD.HI.U32 R17, R22, R19, RZ ;  /* 0x0000001316117227 */ /* 0x000fc800078e00ff */
[----:B------:R-:W-:-:S04]  /*0cb0*/  IMAD.MOV R16, RZ, RZ, -R17 ;  /* 0x000000ffff107224 */ /* 0x000fc800078e0a11 */
[----:B------:R-:W-:-:S05]  /*0cc0*/  IMAD R19, R0, R16, R19 ;  /* 0x0000001000137224 */ /* 0x000fca00078e0213 */
[----:B------:R-:W-:-:S13]  /*0cd0*/  ISETP.GE.U32.AND P1, PT, R19, R0, PT ;  /* 0x000000001300720c */ /* 0x000fda0003f26070 */
[----:B------:R-:W-:Y:S01]  /*0ce0*/  @P1 IMAD.IADD R19, R19, 0x1, -R0 ;  /* 0x0000000113131824 */ /* 0x000fe200078e0a00 */
[----:B------:R-:W-:-:S04]  /*0cf0*/  @P1 IADD3 R17, PT, PT, R17, 0x1, RZ ;  /* 0x0000000111111810 */ /* 0x000fc80007ffe0ff */
[----:B------:R-:W-:Y:S02]  /*0d00*/  ISETP.GE.U32.AND P2, PT, R19, R0, PT ;  /* 0x000000001300720c */ /* 0x000fe40003f46070 */
[----:B------:R-:W-:-:S11]  /*0d10*/  MOV R19, RZ ;  /* 0x000000ff00137202 */ /* 0x000fd60000000f00 */
[----:B------:R-:W-:Y:S01]  /*0d20*/  @P2 VIADD R17, R17, 0x1 ;  /* 0x0000000111112836 */ /* 0x000fe20000000000 */
[----:B------:R-:W-:-:S05]  /*0d30*/  @!P3 LOP3.LUT R17, RZ, R0, RZ, 0x33, !PT ;  /* 0x00000000ff11b212 */ /* 0x000fca00078e33ff */
[----:B------:R-:W-:-:S05]  /*0d40*/  IMAD.IADD R20, R20, 0x1, R17 ;  /* 0x0000000114147824 */ /* 0x000fca00078e0211 */
[C---:B------:R-:W-:Y:S02]  /*0d50*/  LOP3.LUT R16, R20.reuse, 0x3, RZ, 0xc0, !PT ;  /* 0x0000000314107812 */ /* 0x040fe400078ec0ff */
[----:B------:R-:W-:Y:S02]  /*0d60*/  ISETP.GE.U32.AND P1, PT, R20, 0x3, PT ;  /* 0x000000031400780c */ /* 0x000fe40003f26070 */
[----:B------:R-:W-:-:S13]  /*0d70*/  ISETP.NE.AND P2, PT, R16, 0x3, PT ;  /* 0x000000031000780c */ /* 0x000fda0003f45270 */
[----:B-1----:R-:W-:Y:S05]  /*0d80*/  @!P2 BRA `(.L_x_307) ;  /* 0x000000000054a947 */ /* 0x002fea0003800000 */
        /* <DEDUP_REMOVED lines=9> */
[----:B------:R-:W-:Y:S02]  /*0e20*/  IADD3.X R17, PT, PT, R17, UR9, RZ, P2, !PT ;  /* 0x0000000911117c10 */ /* 0x000fe400097fe4ff */
[----:B------:R-:W-:-:S07]  /*0e30*/  IADD3 R20, PT, PT, -R16, RZ, RZ ;  /* 0x000000ff10147210 */ /* 0x000fce0007ffe1ff */
.L_x_308:
[----:B------:R-:W-:-:S05]  /*0e40*/  IMAD.MOV.U32 R16, RZ, RZ, R23 ;  /* 0x000000ffff107224 */ /* 0x000fca00078e0017 */
[----:B------:R0:W2:Y:S01]  /*0e50*/  LDG.E.CONSTANT R23, desc[UR4][R16.64] ;  /* 0x0000000410177981 */ /* 0x0000a2000c1e9900 */
[----:B------:R-:W-:Y:S02]  /*0e60*/  VIADD R20, R20, 0x1 ;  /* 0x0000000114147836 */ /* 0x000fe40000000000 */
[----:B------:R-:W-:-:S03]  /*0e70*/  IMAD.IADD R21, R0, 0x1, R21 ;  /* 0x0000000100157824 */ /* 0x000fc600078e0215 */
[----:B------:R-:W-:Y:S01]  /*0e80*/  ISETP.NE.AND P2, PT, R20, RZ, PT ;  /* 0x000000ff1400720c */ /* 0x000fe20003f45270 */
[----:B0-----:R-:W-:-:S04]  /*0e90*/  IMAD.WIDE.U32 R16, R0, 0x4, R16 ;  /* 0x0000000400107825 */ /* 0x001fc800078e0010 */
[----:B--2---:R-:W-:Y:S01]  /*0ea0*/  FADD R22, -R18, R23 ;  /* 0x0000001712167221 */ /* 0x004fe20000000100 */
[----:B------:R-:W-:-:S03]  /*0eb0*/  MOV R23, R16 ;  /* 0x0000001000177202 */ /* 0x000fc60000000f00 */
[----:B------:R-:W-:-:S04]  /*0ec0*/  FFMA R19, R22, R22, R19 ;  /* 0x0000001616137223 */ /* 0x000fc80000000013 */
[----:B------:R-:W-:Y:S05]  /*0ed0*/  @P2 BRA `(.L_x_308) ;  /* 0xfffffffc00d82947 */ /* 0x000fea000383ffff */
.L_x_307:
[----:B------:R-:W-:Y:S05]  /*0ee0*/  BSYNC.RECONVERGENT B1 ;  /* 0x0000000000017941 */ /* 0x000fea0003800200 */
.L_x_306:
[----:B------:R-:W-:Y:S05]  /*0ef0*/  @!P1 BRA `(.L_x_305) ;  /* 0x0000000000589947 */ /* 0x000fea0003800000 */
.L_x_309:
[----:B------:R-:W-:-:S04]  /*0f00*/  IMAD.WIDE.U32 R16, R21, 0x4, R12 ;  /* 0x0000000415107825 */ /* 0x000fc800078e000c */
[----:B------:R-:W-:Y:S01]  /*0f10*/  IMAD.IADD R21, R0, 0x1, R21 ;  /* 0x0000000100157824 */ /* 0x000fe200078e0215 */
[----:B------:R0:W2:Y:S03]  /*0f20*/  LDG.E.CONSTANT R23, desc[UR4][R16.64] ;  /* 0x0000000410177981 */ /* 0x0000a6000c1e9900 */
[C---:B0-----:R-:W-:Y:S01]  /*0f30*/  IMAD.WIDE.U32 R16, R21.reuse, 0x4, R12 ;  /* 0x0000000415107825 */ /* 0x041fe200078e000c */
[----:B------:R-:W-:-:S04]  /*0f40*/  IADD3 R21, PT, PT, R21, R0, RZ ;  /* 0x0000000015157210 */ /* 0x000fc80007ffe0ff */
[----:B------:R0:W3:Y:S02]  /*0f50*/  LDG.E.CONSTANT R25, desc[UR4][R16.64] ;  /* 0x0000000410197981 */ /* 0x0000e4000c1e9900 */
[----:B0-----:R-:W-:-:S04]  /*0f60*/  IMAD.WIDE.U32 R16, R21, 0x4, R12 ;  /* 0x0000000415107825 */ /* 0x001fc800078e000c */
[----:B------:R-:W-:Y:S01]  /*0f70*/  IMAD.IADD R21, R21, 0x1, R0 ;  /* 0x0000000115157824 */ /* 0x000fe200078e0200 */
[----:B------:R0:W4:Y:S03]  /*0f80*/  LDG.E.CONSTANT R27, desc[UR4][R16.64] ;  /* 0x00000004101b7981 */ /* 0x000126000c1e9900 */
[----:B0-----:R-:W-:-:S05]  /*0f90*/  IMAD.WIDE.U32 R16, R21, 0x4, R12 ;  /* 0x0000000415107825 */ /* 0x001fca00078e000c */
[----:B------:R-:W5:Y:S01]  /*0fa0*/  LDG.E.CONSTANT R29, desc[UR4][R16.64] ;  /* 0x00000004101d7981 */ /* 0x000f62000c1e9900 */
[----:B------:R-:W-:-:S05]  /*0fb0*/  IMAD.IADD R21, R21, 0x1, R0 ;  /* 0x0000000115157824 */ /* 0x000fca00078e0200 */
[----:B------:R-:W-:Y:S01]  /*0fc0*/  ISETP.GE.AND P1, PT, R21, R15, PT ;  /* 0x0000000f1500720c */ /* 0x000fe20003f26270 */
[----:B--2---:R-:W-:-:S04]  /*0fd0*/  FADD R20, -R18, R23 ;  /* 0x0000001712147221 */ /* 0x004fc80000000100 */
[----:B------:R-:W-:Y:S01]  /*0fe0*/  FFMA R19, R20, R20, R19 ;  /* 0x0000001414137223 */ /* 0x000fe20000000013 */
[----:B---3--:R-:W-:-:S04]  /*0ff0*/  FADD R20, -R18, R25 ;  /* 0x0000001912147221 */ /* 0x008fc80000000100 */
[----:B------:R-:W-:Y:S01]  /*1000*/  FFMA R19, R20, R20, R19 ;  /* 0x0000001414137223 */ /* 0x000fe20000000013 */
[----:B----4-:R-:W-:-:S04]  /*1010*/  FADD R20, -R18, R27 ;  /* 0x0000001b12147221 */ /* 0x010fc80000000100 */
[----:B------:R-:W-:Y:S01]  /*1020*/  FFMA R19, R20, R20, R19 ;  /* 0x0000001414137223 */ /* 0x000fe20000000013 */
[----:B-----5:R-:W-:-:S04]  /*1030*/  FADD R20, -R18, R29 ;  /* 0x0000001d12147221 */ /* 0x020fc80000000100 */
[----:B------:R-:W-:Y:S01]  /*1040*/  FFMA R19, R20, R20, R19 ;  /* 0x0000001414137223 */ /* 0x000fe20000000013 */
[----:B------:R-:W-:Y:S06]  /*1050*/  @!P1 BRA `(.L_x_309) ;  /* 0xfffffffc00a89947 */ /* 0x000fec000383ffff */
.L_x_305:
[----:B------:R-:W-:Y:S05]  /*1060*/  BSYNC.RECONVERGENT B0 ;  /* 0x0000000000007941 */ /* 0x000fea0003800200 */
.L_x_304:
[----:B------:R-:W0:Y:S01]  /*1070*/  SHFL.BFLY PT, R16, R19, 0x10, 0x1f ;  /* 0x0e001f0013107f89 */ /* 0x000e2200000e0000 */
[----:B------:R-:W-:Y:S01]  /*1080*/  ISETP.NE.AND P1, PT, R9, RZ, PT ;  /* 0x000000ff0900720c */ /* 0x000fe20003f25270 */
[----:B------:R-:W-:Y:S01]  /*1090*/  HFMA2 R9, -RZ, RZ, 0, 0 ;  /* 0x00000000ff097431 */ /* 0x000fe200000001ff */
[----:B------:R-:W-:Y:S01]  /*10a0*/  ISETP.GE.U32.AND P2, PT, R14, R6, PT ;  /* 0x000000060e00720c */ /* 0x000fe20003f46070 */
[----:B------:R-:W-:-:S12]  /*10b0*/  BSSY B0, `(.L_x_310) ;  /* 0x000001c000007945 */ /* 0x000fd80003800000 */
[----:B------:R-:W-:Y:S02]  /*10c0*/  @!P2 IMAD R10, R14, 0x4, R10 ;  /* 0x000000040e0aa824 */ /* 0x000fe400078e020a */
[----:B0-----:R-:W-:-:S05]  /*10d0*/  FADD R16, R16, R19 ;  /* 0x0000001310107221 */ /* 0x001fca0000000000 */
[----:B------:R-:W0:Y:S02]  /*10e0*/  SHFL.BFLY PT, R17, R16, 0x8, 0x1f ;  /* 0x0d001f0010117f89 */ /* 0x000e2400000e0000 */
[----:B0-----:R-:W-:-:S05]  /*10f0*/  FADD R17, R16, R17 ;  /* 0x0000001110117221 */ /* 0x001fca0000000000 */
[----:B------:R-:W0:Y:S02]  /*1100*/  SHFL.BFLY PT, R18, R17, 0x4, 0x1f ;  /* 0x0c801f0011127f89 */ /* 0x000e2400000e0000 */
[----:B0-----:R-:W-:-:S05]  /*1110*/  FADD R18, R17, R18 ;  /* 0x0000001211127221 */ /* 0x001fca0000000000 */
[----:B------:R-:W0:Y:S02]  /*1120*/  SHFL.BFLY PT, R21, R18, 0x2, 0x1f ;  /* 0x0c401f0012157f89 */ /* 0x000e2400000e0000 */
[----:B0-----:R-:W-:-:S05]  /*1130*/  FADD R21, R18, R21 ;  /* 0x0000001512157221 */ /* 0x001fca0000000000 */
[----:B------:R-:W0:Y:S02]  /*1140*/  SHFL.BFLY PT, R20, R21, 0x1, 0x1f ;  /* 0x0c201f0015147f89 */ /* 0x000e2400000e0000 */
        /* <DEDUP_REMOVED lines=17> */
.L_x_338:
[----:B-1----:R-:W-:-:S07]  /*1260*/  FADD R9, R17, R16 ;  /* 0x0000001011097221 */ /* 0x002fce0000000000 */
.L_x_311:
[----:B------:R-:W-:Y:S05]  /*1270*/  BSYNC B0 ;  /* 0x0000000000007941 */ /* 0x000fea0003800000 */
.L_x_310:
[----:B------:R-:W-:Y:S05]  /*1280*/  @!P0 BRA `(.L_x_313) ;  /* 0x0000000000708947 */ /* 0x000fea0003800000 */
[----:B------:R-:W-:Y:S01]  /*1290*/  I2FP.F32.S32 R10, R15 ;  /* 0x0000000f000a7245 */ /* 0x000fe20000201400 */
[----:B------:R-:W-:Y:S03]  /*12a0*/  BSSY.RECONVERGENT B0, `(.L_x_314) ;  /* 0x000000e000007945 */ /* 0x000fe60003800200 */
[----:B------:R-:W2:Y:S08]  /*12b0*/  MUFU.RCP R7, R10 ;  /* 0x0000000a00077308 */ /* 0x000eb00000001000 */
[----:B-1----:R-:W1:Y:S01]  /*12c0*/  FCHK P0, R9, R10 ;  /* 0x0000000a09007302 */ /* 0x002e620000000000 */
[----:B--2---:R-:W-:-:S04]  /*12d0*/  FFMA R6, -R10, R7, 1 ;  /* 0x3f8000000a067423 */ /* 0x004fc80000000107 */
[----:B------:R-:W-:-:S04]  /*12e0*/  FFMA R6, R7, R6, R7 ;  /* 0x0000000607067223 */ /* 0x000fc80000000007 */
[----:B------:R-:W-:-:S04]  /*12f0*/  FFMA R7, R6, R9, RZ ;  /* 0x0000000906077223 */ /* 0x000fc800000000ff */
[----:B------:R-:W-:-:S04]  /*1300*/  FFMA R8, -R10, R7, R9 ;  /* 0x000000070a087223 */ /* 0x000fc80000000109 */
[----:B------:R-:W-:Y:S01]  /*1310*/  FFMA R6, R6, R8, R7 ;  /* 0x0000000806067223 */ /* 0x000fe20000000007 */
[----:B-1----:R-:W-:Y:S06]  /*1320*/  @!P0 BRA `(.L_x_315) ;  /* 0x0000000000148947 */ /* 0x002fec0003800000 */
[----:B------:R-:W-:Y:S01]  /*1330*/  IMAD.MOV.U32 R7, RZ, RZ, R9 ;  /* 0x000000ffff077224 */ /* 0x000fe200078e0009 */
[----:B------:R-:W-:Y:S02]  /*1340*/  MOV R8, R10 ;  /* 0x0000000a00087202 */ /* 0x000fe40000000f00 */
[----:B------:R-:W-:-:S07]  /*1350*/  MOV R16, 0x1370 ;  /* 0x0000137000107802 */ /* 0x000fce0000000f00 */
[----:B0-----:R-:W-:Y:S05]  /*1360*/  CALL.REL.NOINC `($__internal_9_$__cuda_sm3x_div_rn_noftz_f32_slowpath) ;  /* 0x0000001c00747944 */ /* 0x001fea0003c00000 */
[----:B------:R-:W-:-:S07]  /*1370*/  IMAD.MOV.U32 R6, RZ, RZ, R7 ;  /* 0x000000ffff067224 */ /* 0x000fce00078e0007 */
.L_x_315:
[----:B------:R-:W-:Y:S05]  /*1380*/  BSYNC.RECONVERGENT B0 ;  /* 0x0000000000007941 */ /* 0x000fea0003800200 */
.L_x_314:
[----:B------:R-:W1:Y:S01]  /*1390*/  LDCU UR6, c[0x0][0x3bc] ;  /* 0x00007780ff0677ac */ /* 0x000e620008000800 */
[----:B------:R-:W2:Y:S01]  /*13a0*/  S2UR UR7, SR_CgaCtaId ;  /* 0x00000000000779c3 */ /* 0x000ea20000008800 */
[----:B-1----:R-:W-:Y:S01]  /*13b0*/  FADD R6, R6, UR6 ;  /* 0x0000000606067e21 */ /* 0x002fe20008000000 */
[----:B------:R-:W-:Y:S02]  /*13c0*/  UMOV UR6, 0x400 ;  /* 0x0000040000067882 */ /* 0x000fe40000000000 */
[----:B------:R-:W-:Y:S02]  /*13d0*/  IMAD.U32 R8, RZ, RZ, UR6 ;  /* 0x00000006ff087e24 */ /* 0x000fe4000f8e00ff */
[----:B------:R-:W-:Y:S02]  /*13e0*/  FSETP.GEU.AND P0, PT, |R6|, 1.175494350822287508e-38, PT ;  /* 0x008000000600780b */ /* 0x000fe40003f0e200 */
[----:B--2---:R-:W-:-:S04]  /*13f0*/  MOV R7, UR7 ;  /* 0x0000000700077c02 */ /* 0x004fc80008000f00 */
[----:B------:R-:W-:-:S07]  /*1400*/  LEA R10, R7, R8, 0x18 ;  /* 0x00000008070a7211 */ /* 0x000fce00078ec0ff */
[----:B------:R-:W-:-:S04]  /*1410*/  @!P0 FMUL R6, R6, 16777216 ;  /* 0x4b80000006068820 */ /* 0x000fc80000400000 */
[----:B------:R-:W1:Y:S02]  /*1420*/  MUFU.RSQ R9, R6 ;  /* 0x0000000600097308 */ /* 0x000e640000001400 */
[----:B-1----:R-:W-:-:S05]  /*1430*/  @!P0 FMUL R9, R9, 4096 ;  /* 0x4580000009098820 */ /* 0x002fca0000400000 */
[----:B------:R2:W-:Y:S02]  /*1440*/  STS [R10+0x4], R9 ;  /* 0x000004090a007388 */ /* 0x0005e40000000800 */
.L_x_313:
[----:B------:R-:W3:Y:S01]  /*1450*/  LDC R6, c[0x0][0x3b8] ;  /* 0x0000ee00ff067b82 */ /* 0x000ee20000000800 */
[----:B------:R-:W-:Y:S07]  /*1460*/  WARPSYNC.ALL ;  /* 0x0000000000007948 */ /* 0x000fee0003800000 */
[----:B------:R-:W-:Y:S01]  /*1470*/  BAR.SYNC.DEFER_BLOCKING 0x0 ;  /* 0x0000000000007b1d */ /* 0x000fe20000010000 */
[----:B---3--:R-:W-:-:S13]  /*1480*/  ISETP.GE.AND P0, PT, R14, R6, PT ;  /* 0x000000060e00720c */ /* 0x008fda0003f06270 */
[----:B------:R-:W-:Y:S05]  /*1490*/  @P0 EXIT ;  /* 0x000000000000094d */ /* 0x000fea0003800000 */
[----:B--2---:R-:W-:Y:S01]  /*14a0*/  LEA R10, R7, R8, 0x18 ;  /* 0x00000008070a7211 */ /* 0x004fe200078ec0ff */
[----:B------:R-:W2:Y:S05]  /*14b0*/  LDCU.64 UR6, c[0x0][0x398] ;  /* 0x00007300ff0677ac */ /* 0x000eaa0008000a00 */
[----:B------:R-:W3:Y:S01]  /*14c0*/  LDS.64 R10, [R10] ;  /* 0x000000000a0a7984 */ /* 0x000ee20000000a00 */
[----:B--2---:R-:W-:-:S04]  /*14d0*/  UISETP.NE.U32.AND UP0, UPT, UR6, URZ, UPT ;  /* 0x000000ff0600728c */ /* 0x004fc8000bf05070 */
[----:B------:R-:W-:-:S09]  /*14e0*/  UISETP.NE.AND.EX UP0, UPT, UR7, URZ, UPT, UP0 ;  /* 0x000000ff0700728c */ /* 0x000fd2000bf05300 */
[----:B------:R-:W-:Y:S05]  /*14f0*/  BRA.U UP0, `(.L_x_316) ;  /* 0x0000000900d47547 */ /* 0x000fea000b800000 */
[----:B0-----:R-:W0:Y:S01]  /*1500*/  I2F.U32.RP R17, R0 ;  /* 0x0000000000117306 */ /* 0x001e220000209000 */
[----:B------:R-:W-:Y:S01]  /*1510*/  IADD3 R7, PT, PT, R14, R0, RZ ;  /* 0x000000000e077210 */ /* 0x000fe20007ffe0ff */
[----:B------:R-:W2:Y:S01]  /*1520*/  LDCU.64 UR12, c[0x0][0x390] ;  /* 0x00007200ff0c77ac */ /* 0x000ea20008000a00 */
[----:B------:R-:W-:Y:S01]  /*1530*/  ISETP.NE.U32.AND P2, PT, R0, RZ, PT ;  /* 0x000000ff0000720c */ /* 0x000fe20003f45070 */
[----:B------:R-:W-:Y:S01]  /*1540*/  BSSY.RECONVERGENT B0, `(.L_x_317) ;  /* 0x0000044000007945 */ /* 0x000fe20003800200 */
[CC--:B------:R-:W-:Y:S02]  /*1550*/  ISETP.GE.U32.AND P0, PT, R7.reuse, R6.reuse, PT ;  /* 0x000000060700720c */ /* 0x0c0fe40003f06070 */
[----:B------:R-:W-:Y:S02]  /*1560*/  VIMNMX.U32 R16, PT, PT, R7, R6, !PT ;  /* 0x0000000607107248 */ /* 0x000fe40007fe0000 */
[----:B------:R-:W-:-:S04]  /*1570*/  SEL R15, RZ, 0x1, P0 ;  /* 0x00000001ff0f7807 */ /* 0x000fc80000000000 */
[----:B------:R-:W-:Y:S01]  /*1580*/  IADD3 R7, PT, PT, R16, -R7, -R15 ;  /* 0x8000000710077210 */ /* 0x000fe20007ffe80f */
[----:B0-----:R-:W0:Y:S02]  /*1590*/  MUFU.RCP R17, R17 ;  /* 0x0000001100117308 */ /* 0x001e240000001000 */
[----:B0-----:R-:W-:-:S06]  /*15a0*/  VIADD R8, R17, 0xffffffe ;  /* 0x0ffffffe11087836 */ /* 0x001fcc0000000000 */
[----:B-1----:R0:W1:Y:S02]  /*15b0*/  F2I.FTZ.U32.TRUNC.NTZ R9, R8 ;  /* 0x0000000800097305 */ /* 0x002064000021f000 */
        /* <DEDUP_REMOVED lines=13> */
[----:B------:R-:W-:-:S04]  /*1690*/  IADD3 R7, PT, PT, R15, R18, RZ ;  /* 0x000000120f077210 */ /* 0x000fc80007ffe0ff */
[----:B------:R-:W-:-:S04]  /*16a0*/  LOP3.LUT R8, R7, 0x3, RZ, 0xc0, !PT ;  /* 0x0000000307087812 */ /* 0x000fc800078ec0ff */
[----:B------:R-:W-:-:S13]  /*16b0*/  ISETP.NE.AND P0, PT, R8, 0x3, PT ;  /* 0x000000030800780c */ /* 0x000fda0003f05270 */
[----:B--2---:R-:W-:Y:S05]  /*16c0*/  @!P0 BRA `(.L_x_318) ;  /* 0x0000000000ac8947 */ /* 0x004fea0003800000 */
[----:B------:R-:W0:Y:S01]  /*16d0*/  S2R R24, SR_TID.X ;  /* 0x0000000000187919 */ /* 0x000e220000002100 */
[----:B------:R-:W1:Y:S01]  /*16e0*/  LDCU.128 UR8, c[0x0][0x3a0] ;  /* 0x00007400ff0877ac */ /* 0x000e620008000c00 */
[----:B------:R-:W-:Y:S01]  /*16f0*/  VIADD R15, R7, 0x1 ;  /* 0x00000001070f7836 */ /* 0x000fe20000000000 */
[C---:B------:R-:W-:Y:S01]  /*1700*/  SHF.L.U64.HI R22, R3.reuse, 0x2, R5 ;  /* 0x0000000203167819 */ /* 0x040fe20000010205 */
[----:B------:R-:W-:Y:S01]  /*1710*/  IMAD.SHL.U32 R9, R3, 0x4, RZ ;  /* 0x0000000403097824 */ /* 0x000fe200078e00ff */
[----:B------:R-:W2:Y:S01]  /*1720*/  LDCU.64 UR6, c[0x0][0x380] ;  /* 0x00007000ff0677ac */ /* 0x000ea20008000a00 */
[----:B------:R-:W-:Y:S01]  /*1730*/  BSSY.RECONVERGENT B1, `(.L_x_319) ;  /* 0x0000023000017945 */ /* 0x000fe20003800200 */
[----:B------:R-:W-:Y:S01]  /*1740*/  LOP3.LUT R25, R15, 0x3, RZ, 0xc0, !PT ;  /* 0x000000030f197812 */ /* 0x000fe200078ec0ff */
[----:B------:R-:W-:Y:S01]  /*1750*/  IMAD.WIDE.U32 R14, R14, 0x4, RZ ;  /* 0x000000040e0e7825 */ /* 0x000fe200078e00ff */
[C---:B-1----:R-:W-:Y:S02]  /*1760*/  IADD3 R8, P0, PT, R9.reuse, UR8, RZ ;  /* 0x0000000809087c10 */ /* 0x042fe4000ff1e0ff */
[----:B------:R-:W-:-:S02]  /*1770*/  IADD3 R9, P1, PT, R9, UR10, RZ ;  /* 0x0000000a09097c10 */ /* 0x000fc4000ff3e0ff */
[----:B--2---:R-:W-:Y:S02]  /*1780*/  LEA R20, P2, R2, UR6, 0x2 ;  /* 0x0000000602147c11 */ /* 0x004fe4000f8410ff */
[C---:B------:R-:W-:Y:S02]  /*1790*/  IADD3.X R21, PT, PT, R22.reuse, UR9, RZ, P0, !PT ;  /* 0x0000000916157c10 */ /* 0x040fe400087fe4ff */
[----:B------:R-:W-:Y:S02]  /*17a0*/  IADD3.X R22, PT, PT, R22, UR11, RZ, P1, !PT ;  /* 0x0000000b16167c10 */ /* 0x000fe40008ffe4ff */
[----:B------:R-:W-:Y:S01]  /*17b0*/  LEA.HI.X R23, R2, UR7, R4, 0x2, P2 ;  /* 0x0000000702177c11 */ /* 0x000fe200090f1404 */
[C---:B0-----:R-:W-:Y:S01]  /*17c0*/  IMAD R24, R25.reuse, R0, R24 ;  /* 0x0000000019187224 */ /* 0x041fe200078e0218 */
[----:B------:R-:W-:-:S07]  /*17d0*/  IADD3 R25, PT, PT, -R25, RZ, RZ ;  /* 0x000000ff19197210 */ /* 0x000fce0007ffe1ff */
.L_x_320:
[----:B------:R-:W-:-:S05]  /*17e0*/  IADD3 R18, P0, PT, R12, R14, RZ ;  /* 0x0000000e0c127210 */ /* 0x000fca0007f1e0ff */
[----:B------:R-:W-:Y:S01]  /*17f0*/  IMAD.X R19, R13, 0x1, R15, P0 ;  /* 0x000000010d137824 */ /* 0x000fe200000e060f */
[----:B0-----:R-:W-:-:S04]  /*1800*/  IADD3 R16, P0, PT, R14, UR12, RZ ;  /* 0x0000000c0e107c10 */ /* 0x001fc8000ff1e0ff */
[----:B------:R0:W3:Y:S01]  /*1810*/  LDG.E.CONSTANT R27, desc[UR4][R18.64] ;  /* 0x00000004121b7981 */ /* 0x0000e2000c1e9900 */
[----:B------:R-:W-:-:S05]  /*1820*/  IADD3.X R17, PT, PT, R15, UR13, RZ, P0, !PT ;  /* 0x0000000d0f117c10 */ /* 0x000fca00087fe4ff */
[----:B------:R1:W2:Y:S01]  /*1830*/  LDG.E.CONSTANT R26, desc[UR4][R16.64] ;  /* 0x00000004101a7981 */ /* 0x0002a2000c1e9900 */
[----:B0-----:R-:W-:-:S05]  /*1840*/  IADD3 R18, P1, PT, R14, R8, RZ ;  /* 0x000000080e127210 */ /* 0x001fca0007f3e0ff */
[----:B------:R-:W-:Y:S01]  /*1850*/  IMAD.X R19, R15, 0x1, R21, P1 ;  /* 0x000000010f137824 */ /* 0x000fe200008e0615 */
[----:B-1----:R-:W-:-:S04]  /*1860*/  IADD3 R16, P0, PT, R14, R9, RZ ;  /* 0x000000090e107210 */ /* 0x002fc80007f1e0ff */
[----:B------:R-:W-:Y:S01]  /*1870*/  IADD3.X R17, PT, PT, R15, R22, RZ, P0, !PT ;  /* 0x000000160f117210 */ /* 0x000fe200007fe4ff */
[----:B------:R-:W4:Y:S04]  /*1880*/  LDG.E.CONSTANT R29, desc[UR4][R18.64] ;  /* 0x00000004121d7981 */ /* 0x000f28000c1e9900 */
[----:B------:R0:W5:Y:S02]  /*1890*/  LDG.E.CONSTANT R28, desc[UR4][R16.64] ;  /* 0x00000004101c7981 */ /* 0x000164000c1e9900 */
[----:B0-----:R-:W-:-:S05]  /*18a0*/  IADD3 R16, P0, PT, R14, R20, RZ ;  /* 0x000000140e107210 */ /* 0x001fca0007f1e0ff */
[----:B------:R-:W-:Y:S02]  /*18b0*/  IMAD.X R17, R15, 0x1, R23, P0 ;  /* 0x000000010f117824 */ /* 0x000fe400000e0617 */
[----:B------:R-:W-:-:S05]  /*18c0*/  VIADD R25, R25, 0x1 ;  /* 0x0000000119197836 */ /* 0x000fca0000000000 */
[----:B------:R-:W-:Y:S01]  /*18d0*/  ISETP.NE.AND P0, PT, R25, RZ, PT ;  /* 0x000000ff1900720c */ /* 0x000fe20003f05270 */
[----:B------:R-:W-:-:S04]  /*18e0*/  IMAD.WIDE.U32 R14, R0, 0x4, R14 ;  /* 0x00000004000e7825 */ /* 0x000fc800078e000e */
[----:B---3--:R-:W-:-:S04]  /*18f0*/  FADD R27, -R10, R27 ;  /* 0x0000001b0a1b7221 */ /* 0x008fc80000000100 */
[----:B------:R-:W-:-:S04]  /*1900*/  FMUL R27, R27, R11 ;  /* 0x0000000b1b1b7220 */ /* 0x000fc80000400000 */
[----:B--2---:R-:W-:Y:S01]  /*1910*/  FMUL R27, R27, R26 ;  /* 0x0000001a1b1b7220 */ /* 0x004fe20000400000 */
[----:B----4-:R-:W-:-:S04]  /*1920*/  FADD R29, R29, 1 ;  /* 0x3f8000001d1d7421 */ /* 0x010fc80000000000 */
[----:B-----5:R-:W-:-:S05]  /*1930*/  FFMA R27, R27, R29, R28 ;  /* 0x0000001d1b1b7223 */ /* 0x020fca000000001c */
[----:B------:R0:W-:Y:S01]  /*1940*/  STG.E desc[UR4][R16.64], R27 ;  /* 0x0000001b10007986 */ /* 0x0001e2000c101904 */
[----:B------:R-:W-:Y:S05]  /*1950*/  @P0 BRA `(.L_x_320) ;  /* 0xfffffffc00a00947 */ /* 0x000fea000383ffff */
[----:B------:R-:W-:Y:S05]  /*1960*/  BSYNC.RECONVERGENT B1 ;  /* 0x0000000000017941 */ /* 0x000fea0003800200 */
.L_x_319:
[----:B------:R-:W-:-:S07]  /*1970*/  MOV R14, R24 ;  /* 0x00000018000e7202 */ /* 0x000fce0000000f00 */
.L_x_318:
[----:B------:R-:W-:Y:S05]  /*1980*/  BSYNC.RECONVERGENT B0 ;  /* 0x0000000000007941 */ /* 0x000fea0003800200 */
.L_x_317:
[----:B0-----:R-:W0:Y:S01]  /*1990*/  LDC.64 R16, c[0x0][0x390] ;  /* 0x0000e400ff107b82 */ /* 0x001e220000000a00 */
[----:B------:R-:W-:Y:S01]  /*19a0*/  ISETP.GE.U32.AND P0, PT, R7, 0x3, PT ;  /* 0x000000030700780c */ /* 0x000fe20003f06070 */
[----:B------:R-:W1:Y:S01]  /*19b0*/  LDCU.64 UR6, c[0x0][0x380] ;  /* 0x00007000ff0677ac */ /* 0x000e620008000a00 */
[----:B------:R-:W2:Y:S11]  /*19c0*/  LDCU.128 UR8, c[0x0][0x3a0] ;  /* 0x00007400ff0877ac */ /* 0x000eb60008000c00 */
[----:B-12---:R-:W-:Y:S05]  /*19d0*/  @!P0 EXIT ;  /* 0x000000000000894d */ /* 0x006fea0003800000 */
.L_x_321:
[----:B------:R-:W-:Y:S01]  /*19e0*/  IADD3 R7, P0, PT, R3, R14, RZ ;  /* 0x0000000e03077210 */ /* 0x000fe20007f1e0ff */
[----:B------:R-:W-:-:S04]  /*19f0*/  IMAD.WIDE.U32 R28, R14, 0x4, R12 ;  /* 0x000000040e1c7825 */ /* 0x000fc800078e000c */
[----:B------:R-:W-:Y:S01]  /*1a00*/  IMAD.X R20, RZ, RZ, R5, P0 ;  /* 0x000000ffff147224 */ /* 0x000fe200000e0605 */
[----:B------:R1:W3:Y:S01]  /*1a10*/  LDG.E.CONSTANT R8, desc[UR4][R28.64] ;  /* 0x000000041c087981 */ /* 0x0002e2000c1e9900 */
[----:B------:R-:W-:-:S03]  /*1a20*/  IMAD.SHL.U32 R18, R7, 0x4, RZ ;  /* 0x0000000407127824 */ /* 0x000fc600078e00ff */
[----:B------:R-:W-:Y:S02]  /*1a30*/  SHF.L.U64.HI R7, R7, 0x2, R20 ;  /* 0x0000000207077819 */ /* 0x000fe40000010214 */
[----:B------:R-:W-:Y:S01]  /*1a40*/  IADD3 R24, P0, PT, R18, UR8, RZ ;  /* 0x0000000812187c10 */ /* 0x000fe2000ff1e0ff */
[----:B0-----:R-:W-:Y:S01]  /*1a50*/  IMAD.WIDE.U32 R26, R14, 0x4, R16 ;  /* 0x000000040e1a7825 */ /* 0x001fe200078e0010 */
[----:B------:R-:W-:Y:S02]  /*1a60*/  IADD3 R18, P1, PT, R18, UR10, RZ ;  /* 0x0000000a12127c10 */ /* 0x000fe4000ff3e0ff */
[C---:B------:R-:W-:Y:S02]  /*1a70*/  IADD3.X R25, PT, PT, R7.reuse, UR9, RZ, P0, !PT ;  /* 0x0000000907197c10 */ /* 0x040fe400087fe4ff */
[----:B------:R-:W-:Y:S01]  /*1a80*/  IADD3 R22, PT, PT, R0, R14, RZ ;  /* 0x0000000e00167210 */ /* 0x000fe20007ffe0ff */
[----:B------:R-:W2:Y:S01]  /*1a90*/  LDG.E.CONSTANT R9, desc[UR4][R26.64] ;  /* 0x000000041a097981 */ /* 0x000ea2000c1e9900 */
[----:B------:R-:W-:-:S03]  /*1aa0*/  IADD3.X R19, PT, PT, R7, UR11, RZ, P1, !PT ;  /* 0x0000000b07137c10 */ /* 0x000fc60008ffe4ff */
[----:B------:R-:W4:Y:S01]  /*1ab0*/  LDG.E.CONSTANT R25, desc[UR4][R24.64] ;  /* 0x0000000418197981 */ /* 0x000f22000c1e9900 */
[----:B------:R-:W-:Y:S01]  /*1ac0*/  IMAD.WIDE.U32 R20, R22, 0x4, R12 ;  /* 0x0000000416147825 */ /* 0x000fe200078e000c */
[----:B-1----:R-:W-:-:S04]  /*1ad0*/  IADD3 R28, P0, PT, R3, R22, RZ ;  /* 0x00000016031c7210 */ /* 0x002fc80007f1e0ff */
[----:B------:R-:W5:Y:S04]  /*1ae0*/  LDG.E.CONSTANT R23, desc[UR4][R20.64] ;  /* 0x0000000414177981 */ /* 0x000f68000c1e9900 */
[----:B------:R0:W5:Y:S01]  /*1af0*/  LDG.E.CONSTANT R24, desc[UR4][R18.64] ;  /* 0x0000000412187981 */ /* 0x000162000c1e9900 */
[----:B------:R-:W-:Y:S02]  /*1b00*/  IMAD.X R29, RZ, RZ, R5, P0 ;  /* 0x000000ffff1d7224 */ /* 0x000fe400000e0605 */
[----:B------:R-:W-:Y:S02]  /*1b10*/  IMAD.SHL.U32 R15, R28, 0x4, RZ ;  /* 0x000000041c0f7824 */ /* 0x000fe400078e00ff */
[----:B0-----:R-:W-:Y:S01]  /*1b20*/  IMAD.WIDE.U32 R18, R22, 0x4, R16 ;  /* 0x0000000416127825 */ /* 0x001fe200078e0010 */
[----:B------:R-:W-:-:S04]  /*1b30*/  SHF.L.U64.HI R26, R28, 0x2, R29 ;  /* 0x000000021c1a7819 */ /* 0x000fc8000001021d */
[----:B------:R0:W5:Y:S01]  /*1b40*/  LDG.E.CONSTANT R7, desc[UR4][R18.64] ;  /* 0x0000000412077981 */ /* 0x000162000c1e9900 */
[C---:B------:R-:W-:Y:S02]  /*1b50*/  IADD3 R20, P1, PT, R15.reuse, UR10, RZ ;  /* 0x0000000a0f147c10 */ /* 0x040fe4000ff3e0ff */
[----:B0-----:R-:W-:Y:S02]  /*1b60*/  IADD3 R18, P0, PT, R15, UR8, RZ ;  /* 0x000000080f127c10 */ /* 0x001fe4000ff1e0ff */
[----:B------:R-:W-:Y:S02]  /*1b70*/  IADD3 R15, PT, PT, R22, R0, RZ ;  /* 0x00000000160f7210 */ /* 0x000fe40007ffe0ff */
[C---:B------:R-:W-:Y:S02]  /*1b80*/  IADD3.X R19, PT, PT, R26.reuse, UR9, RZ, P0, !PT ;  /* 0x000000091a137c10 */ /* 0x040fe400087fe4ff */
[----:B------:R-:W-:-:S03]  /*1b90*/  IADD3.X R21, PT, PT, R26, UR11, RZ, P1, !PT ;  /* 0x0000000b1a157c10 */ /* 0x000fc60008ffe4ff */
[----:B------:R0:W5:Y:S04]  /*1ba0*/  LDG.E.CONSTANT R26, desc[UR4][R18.64] ;  /* 0x00000004121a7981 */ /* 0x000168000c1e9900 */
[----:B------:R-:W5:Y:S01]  /*1bb0*/  LDG.E.CONSTANT R20, desc[UR4][R20.64] ;  /* 0x0000000414147981 */ /* 0x000f62000c1e9900 */
[----:B0-----:R-:W-:-:S05]  /*1bc0*/  IMAD.WIDE.U32 R18, R15, 0x4, R12 ;  /* 0x000000040f127825 */ /* 0x001fca00078e000c */
[----:B------:R0:W5:Y:S02]  /*1bd0*/  LDG.E.CONSTANT R21, desc[UR4][R18.64] ;  /* 0x0000000412157981 */ /* 0x000164000c1e9900 */
[----:B0-----:R-:W-:-:S05]  /*1be0*/  IMAD.WIDE.U32 R18, R15, 0x4, R16 ;  /* 0x000000040f127825 */ /* 0x001fca00078e0010 */
[----:B------:R0:W5:Y:S02]  /*1bf0*/  LDG.E.CONSTANT R27, desc[UR4][R18.64] ;  /* 0x00000004121b7981 */ /* 0x000164000c1e9900 */
[----:B0-----:R-:W-:-:S04]  /*1c00*/  IADD3 R19, P1, PT, R3, R15, RZ ;  /* 0x0000000f03137210 */ /* 0x001fc80007f3e0ff */
[----:B------:R-:W-:Y:S01]  /*1c10*/  SHF.L.U32 R18, R19, 0x2, RZ ;  /* 0x0000000213127819 */ /* 0x000fe200000006ff */
[----:B---3--:R-:W-:-:S04]  /*1c20*/  FADD R8, -R10, R8 ;  /* 0x000000080a087221 */ /* 0x008fc80000000100 */
[----:B------:R-:W-:-:S04]  /*1c30*/  FMUL R8, R8, R11 ;  /* 0x0000000b08087220 */ /* 0x000fc80000400000 */
[----:B--2---:R-:W-:Y:S01]  /*1c40*/  FMUL R29, R8, R9 ;  /* 0x00000009081d7220 */ /* 0x004fe20000400000 */
[----:B------:R-:W-:Y:S01]  /*1c50*/  IADD3 R9, P0, PT, R2, R14, RZ ;  /* 0x0000000e02097210 */ /* 0x000fe20007f1e0ff */
[----:B----4-:R-:W-:Y:S01]  /*1c60*/  FADD R25, R25, 1 ;  /* 0x3f80000019197421 */ /* 0x010fe20000000000 */
[----:B-----5:R-:W-:-:S03]  /*1c70*/  FADD R28, -R10, R23 ;  /* 0x000000170a1c7221 */ /* 0x020fc60000000100 */
[----:B------:R-:W-:Y:S01]  /*1c80*/  FFMA R14, R29, R25, R24 ;  /* 0x000000191d0e7223 */ /* 0x000fe20000000018 */
[----:B------:R-:W-:Y:S01]  /*1c90*/  IMAD.X R24, RZ, RZ, R4, P0 ;  /* 0x000000ffff187224 */ /* 0x000fe200000e0604 */
[----:B------:R-:W-:Y:S01]  /*1ca0*/  LEA R8, P0, R9, UR6, 0x2 ;  /* 0x0000000609087c11 */ /* 0x000fe2000f8010ff */
[----:B------:R-:W-:-:S03]  /*1cb0*/  FMUL R28, R28, R11 ;  /* 0x0000000b1c1c7220 */ /* 0x000fc60000400000 */
[----:B------:R-:W-:Y:S01]  /*1cc0*/  LEA.HI.X R9, R9, UR7, R24, 0x2, P0 ;  /* 0x0000000709097c11 */ /* 0x000fe200080f1418 */
[----:B------:R-:W-:-:S04]  /*1cd0*/  IMAD.X R24, RZ, RZ, R5, P1 ;  /* 0x000000ffff187224 */ /* 0x000fc800008e0605 */
[----:B------:R0:W-:Y:S01]  /*1ce0*/  STG.E desc[UR4][R8.64], R14 ;  /* 0x0000000e08007986 */ /* 0x0001e2000c101904 */
[----:B------:R-:W-:Y:S01]  /*1cf0*/  FMUL R23, R28, R7 ;  /* 0x000000071c177220 */ /* 0x000fe20000400000 */
[----:B------:R-:W-:Y:S02]  /*1d00*/  SHF.L.U64.HI R7, R19, 0x2, R24 ;  /* 0x0000000213077819 */ /* 0x000fe40000010218 */
[C---:B------:R-:W-:Y:S02]  /*1d10*/  IADD3 R24, P0, PT, R18.reuse, UR8, RZ ;  /* 0x0000000812187c10 */ /* 0x040fe4000ff1e0ff */
[----:B------:R-:W-:Y:S02]  /*1d20*/  IADD3 R18, P1, PT, R18, UR10, RZ ;  /* 0x0000000a12127c10 */ /* 0x000fe4000ff3e0ff */
[----:B------:R-:W-:Y:S01]  /*1d30*/  IADD3.X R25, PT, PT, R7, UR9, RZ, P0, !PT ;  /* 0x0000000907197c10 */ /* 0x000fe200087fe4ff */
[----:B0-----:R-:W-:Y:S01]  /*1d40*/  IMAD.IADD R14, R15, 0x1, R0 ;  /* 0x000000010f0e7824 */ /* 0x001fe200078e0200 */
[----:B------:R-:W-:-:S02]  /*1d50*/  IADD3 R22, P0, PT, R2, R22, RZ ;  /* 0x0000001602167210 */ /* 0x000fc40007f1e0ff */
[----:B------:R-:W-:Y:S01]  /*1d60*/  IADD3.X R19, PT, PT, R7, UR11, RZ, P1, !PT ;  /* 0x0000000b07137c10 */ /* 0x000fe20008ffe4ff */
[----:B------:R-:W2:Y:S01]  /*1d70*/  LDG.E.CONSTANT R24, desc[UR4][R24.64] ;  /* 0x0000000418187981 */ /* 0x000ea2000c1e9900 */
[----:B------:R-:W-:Y:S01]  /*1d80*/  IADD3 R28, P1, PT, R3, R14, RZ ;  /* 0x0000000e031c7210 */ /* 0x000fe20007f3e0ff */
[----:B------:R-:W-:Y:S02]  /*1d90*/  IMAD.X R29, RZ, RZ, R4, P0 ;  /* 0x000000ffff1d7224 */ /* 0x000fe400000e0604 */
[----:B------:R-:W-:Y:S01]  /*1da0*/  FADD R26, R26, 1 ;  /* 0x3f8000001a1a7421 */ /* 0x000fe20000000000 */
[C---:B------:R-:W-:Y:S01]  /*1db0*/  LEA R8, P0, R22.reuse, UR6, 0x2 ;  /* 0x0000000616087c11 */ /* 0x040fe2000f8010ff */
[----:B------:R0:W3:Y:S02]  /*1dc0*/  LDG.E.CONSTANT R7, desc[UR4][R18.64] ;  /* 0x0000000412077981 */ /* 0x0000e4000c1e9900 */
[----:B------:R-:W-:Y:S01]  /*1dd0*/  FFMA R23, R23, R26, R20 ;  /* 0x0000001a17177223 */ /* 0x000fe20000000014 */
[----:B------:R-:W-:Y:S01]  /*1de0*/  LEA.HI.X R9, R22, UR7, R29, 0x2, P0 ;  /* 0x0000000716097c11 */ /* 0x000fe200080f141d */
[----:B------:R-:W-:Y:S01]  /*1df0*/  FADD R20, -R10, R21 ;  /* 0x000000150a147221 */ /* 0x000fe20000000100 */
[----:B------:R-:W-:Y:S01]  /*1e00*/  IADD3.X R21, PT, PT, RZ, R5, RZ, P1, !PT ;  /* 0x00000005ff157210 */ /* 0x000fe20000ffe4ff */
[----:B0-----:R-:W-:-:S04]  /*1e10*/  IMAD.WIDE.U32 R18, R14, 0x4, R12 ;  /* 0x000000040e127825 */ /* 0x001fc800078e000c */
[----:B------:R-:W-:Y:S01]  /*1e20*/  FMUL R20, R20, R11 ;  /* 0x0000000b14147220 */ /* 0x000fe20000400000 */
[C---:B------:R-:W-:Y:S01]  /*1e30*/  SHF.L.U64.HI R22, R28.reuse, 0x2, R21 ;  /* 0x000000021c167819 */ /* 0x040fe20000010215 */
[----:B------:R-:W-:Y:S01]  /*1e40*/  IMAD.SHL.U32 R28, R28, 0x4, RZ ;  /* 0x000000041c1c7824 */ /* 0x000fe200078e00ff */
[----:B------:R0:W4:Y:S01]  /*1e50*/  LDG.E.CONSTANT R25, desc[UR4][R18.64] ;  /* 0x0000000412197981 */ /* 0x000122000c1e9900 */
[----:B------:R-:W-:Y:S01]  /*1e60*/  FMUL R26, R20, R27 ;  /* 0x0000001b141a7220 */ /* 0x000fe20000400000 */
[----:B------:R-:W-:Y:S02]  /*1e70*/  IMAD.WIDE.U32 R20, R14, 0x4, R16 ;  /* 0x000000040e147825 */ /* 0x000fe400078e0010 */
[----:B0-----:R-:W-:-:S03]  /*1e80*/  IADD3 R18, P0, PT, R28, UR8, RZ ;  /* 0x000000081c127c10 */ /* 0x001fc6000ff1e0ff */
[----:B------:R0:W5:Y:S01]  /*1e90*/  LDG.E.CONSTANT R27, desc[UR4][R20.64] ;  /* 0x00000004141b7981 */ /* 0x000162000c1e9900 */
[----:B------:R-:W-:Y:S02]  /*1ea0*/  IADD3.X R19, PT, PT, R22, UR9, RZ, P0, !PT ;  /* 0x0000000916137c10 */ /* 0x000fe400087fe4ff */
[----:B0-----:R-:W-:-:S03]  /*1eb0*/  IADD3 R20, P0, PT, R28, UR10, RZ ;  /* 0x0000000a1c147c10 */ /* 0x001fc6000ff1e0ff */
[----:B------:R0:W5:Y:S01]  /*1ec0*/  LDG.E.CONSTANT R28, desc[UR4][R18.64] ;  /* 0x00000004121c7981 */ /* 0x000162000c1e9900 */
[----:B------:R-:W-:-:S05]  /*1ed0*/  IADD3.X R21, PT, PT, R22, UR11, RZ, P0, !PT ;  /* 0x0000000b16157c10 */ /* 0x000fca00087fe4ff */
[----:B------:R1:W5:Y:S01]  /*1ee0*/  LDG.E.CONSTANT R22, desc[UR4][R20.64] ;  /* 0x0000000414167981 */ /* 0x000362000c1e9900 */
[----:B------:R-:W-:-:S03]  /*1ef0*/  IADD3 R15, P0, PT, R2, R15, RZ ;  /* 0x0000000f020f7210 */ /* 0x000fc60007f1e0ff */
[----:B------:R0:W-:Y:S01]  /*1f00*/  STG.E desc[UR4][R8.64], R23 ;  /* 0x0000001708007986 */ /* 0x0001e2000c101904 */
[----:B--2---:R-:W-:-:S04]  /*1f10*/  FADD R24, R24, 1 ;  /* 0x3f80000018187421 */ /* 0x004fc80000000000 */
[----:B---3--:R-:W-:Y:S01]  /*1f20*/  FFMA R7, R26, R24, R7 ;  /* 0x000000181a077223 */ /* 0x008fe20000000007 */
[----:B------:R-:W-:Y:S01]  /*1f30*/  IADD3 R24, P1, PT, R2, R14, RZ ;  /* 0x0000000e02187210 */ /* 0x000fe20007f3e0ff */
[----:B------:R-:W-:Y:S01]  /*1f40*/  IMAD.X R26, RZ, RZ, R4, P0 ;  /* 0x000000ffff1a7224 */ /* 0x000fe200000e0604 */
[C---:B0-----:R-:W-:Y:S02]  /*1f50*/  LEA R18, P0, R15.reuse, UR6, 0x2 ;  /* 0x000000060f127c11 */ /* 0x041fe4000f8010ff */
[----:B-1----:R-:W-:Y:S02]  /*1f60*/  IADD3.X R21, PT, PT, RZ, R4, RZ, P1, !PT ;  /* 0x00000004ff157210 */ /* 0x002fe40000ffe4ff */
[----:B------:R-:W-:Y:S02]  /*1f70*/  LEA R20, P1, R24, UR6, 0x2 ;  /* 0x0000000618147c11 */ /* 0x000fe4000f8210ff */
[----:B------:R-:W-:Y:S01]  /*1f80*/  LEA.HI.X R19, R15, UR7, R26, 0x2, P0 ;  /* 0x000000070f137c11 */ /* 0x000fe200080f141a */
[----:B----4-:R-:W-:-:S04]  /*1f90*/  FADD R25, -R10, R25 ;  /* 0x000000190a197221 */ /* 0x010fc80000000100 */
[----:B------:R-:W-:Y:S01]  /*1fa0*/  FMUL R25, R25, R11 ;  /* 0x0000000b19197220 */ /* 0x000fe20000400000 */
[----:B------:R-:W-:Y:S01]  /*1fb0*/  LEA.HI.X R21, R24, UR7, R21, 0x2, P1 ;  /* 0x0000000718157c11 */ /* 0x000fe200088f1415 */
[----:B------:R1:W-:Y:S02]  /*1fc0*/  STG.E desc[UR4][R18.64], R7 ;  /* 0x0000000712007986 */ /* 0x0003e4000c101904 */
[----:B-----5:R-:W-:Y:S01]  /*1fd0*/  FMUL R25, R25, R27 ;  /* 0x0000001b19197220 */ /* 0x020fe20000400000 */
[----:B------:R-:W-:Y:S02]  /*1fe0*/  IMAD.IADD R14, R14, 0x1, R0 ;  /* 0x000000010e0e7824 */ /* 0x000fe400078e0200 */
[----:B------:R-:W-:-:S04]  /*1ff0*/  FADD R28, R28, 1 ;  /* 0x3f8000001c1c7421 */ /* 0x000fc80000000000 */
[----:B------:R-:W-:-:S05]  /*2000*/  FFMA R25, R25, R28, R22 ;  /* 0x0000001c19197223 */ /* 0x000fca0000000016 */
[----:B------:R1:W-:Y:S01]  /*2010*/  STG.E desc[UR4][R20.64], R25 ;  /* 0x0000001914007986 */ /* 0x0003e2000c101904 */
[----:B------:R-:W-:-:S13]  /*2020*/  ISETP.GE.AND P0, PT, R14, R6, PT ;  /* 0x000000060e00720c */ /* 0x000fda0003f06270 */
[----:B-1----:R-:W-:Y:S05]  /*2030*/  @!P0 BRA `(.L_x_321) ;  /* 0xfffffff800688947 */ /* 0x002fea000383ffff */
[----:B------:R-:W-:Y:S05]  /*2040*/  EXIT ;  /* 0x000000000000794d */ /* 0x000fea0003800000 */
.L_x_316:
[----:B0-----:R-:W0:Y:S01]  /*2050*/  I2F.U32.RP R17, R0 ;  /* 0x0000000000117306 */ /* 0x001e220000209000 */
[----:B------:R-:W-:Y:S01]  /*2060*/  IMAD.IADD R7, R14, 0x1, R0 ;  /* 0x000000010e077824 */ /* 0x000fe200078e0200 */
[----:B------:R-:W-:Y:S01]  /*2070*/  ISETP.NE.U32.AND P2, PT, R0, RZ, PT ;  /* 0x000000ff0000720c */ /* 0x000fe20003f45070 */
[----:B------:R-:W2:Y:S01]  /*2080*/  LDCU.64 UR14, c[0x0][0x390] ;  /* 0x00007200ff0e77ac */ /* 0x000ea20008000a00 */
[----:B------:R-:W-:Y:S02]  /*2090*/  BSSY.RECONVERGENT B0, `(.L_x_322) ;  /* 0x0000048000007945 */ /* 0x000fe40003800200 */
[CC--:B------:R-:W-:Y:S02]  /*20a0*/  ISETP.GE.U32.AND P0, PT, R7.reuse, R6.reuse, PT ;  /* 0x000000060700720c */ /* 0x0c0fe40003f06070 */
[----:B------:R-:W-:Y:S02]  /*20b0*/  VIMNMX.U32 R16, PT, PT, R7, R6, !PT ;  /* 0x0000000607107248 */ /* 0x000fe40007fe0000 */
[----:B------:R-:W-:-:S04]  /*20c0*/  SEL R15, RZ, 0x1, P0 ;  /* 0x00000001ff0f7807 */ /* 0x000fc80000000000 */
[----:B------:R-:W-:Y:S01]  /*20d0*/  IADD3 R7, PT, PT, R16, -R7, -R15 ;  /* 0x8000000710077210 */ /* 0x000fe20007ffe80f */
[----:B0-----:R-:W0:Y:S02]  /*20e0*/  MUFU.RCP R17, R17 ;  /* 0x0000001100117308 */ /* 0x001e240000001000 */
[----:B0-----:R-:W-:-:S06]  /*20f0*/  VIADD R8, R17, 0xffffffe ;  /* 0x0ffffffe11087836 */ /* 0x001fcc0000000000 */
[----:B-1----:R0:W1:Y:S02]  /*2100*/  F2I.FTZ.U32.TRUNC.NTZ R9, R8 ;  /* 0x0000000800097305 */ /* 0x002064000021f000 */
[----:B0-----:R-:W-:Y:S01]  /*2110*/  IMAD.MOV.U32 R8, RZ, RZ, RZ ;  /* 0x000000ffff087224 */ /* 0x001fe200078e00ff */
[----:B-1----:R-:W-:-:S05]  /*2120*/  IADD3 R19, PT, PT, RZ, -R9, RZ ;  /* 0x80000009ff137210 */ /* 0x002fca0007ffe0ff */
[----:B------:R-:W-:-:S04]  /*2130*/  IMAD R19, R19, R0, RZ ;  /* 0x0000000013137224 */ /* 0x000fc800078e02ff */
[----:B------:R-:W-:-:S06]  /*2140*/  IMAD.HI.U32 R18, R9, R19, R8 ;  /* 0x0000001309127227 */ /* 0x000fcc00078e0008 */
        /* <DEDUP_REMOVED lines=9> */
[----:B------:R-:W-:-:S05]  /*21e0*/  IMAD.IADD R7, R15, 0x1, R18 ;  /* 0x000000010f077824 */ /* 0x000fca00078e0212 */
[----:B------:R-:W-:-:S04]  /*21f0*/  LOP3.LUT R8, R7, 0x3, RZ, 0xc0, !PT ;  /* 0x0000000307087812 */ /* 0x000fc800078ec0ff */
[----:B------:R-:W-:-:S13]  /*2200*/  ISETP.NE.AND P0, PT, R8, 0x3, PT ;  /* 0x000000030800780c */ /* 0x000fda0003f05270 */
[----:B--2---:R-:W-:Y:S05]  /*2210*/  @!P0 BRA `(.L_x_323) ;  /* 0x0000000000bc8947 */ /* 0x004fea0003800000 */
[----:B------:R-:W0:Y:S01]  /*2220*/  S2R R24, SR_TID.X ;  /* 0x0000000000187919 */ /* 0x000e220000002100 */
[----:B------:R-:W1:Y:S01]  /*2230*/  LDCU.128 UR8, c[0x0][0x3a0] ;  /* 0x00007400ff0877ac */ /* 0x000e620008000c00 */
[----:B------:R-:W-:Y:S01]  /*2240*/  IMAD.SHL.U32 R9, R3, 0x4, RZ ;  /* 0x0000000403097824 */ /* 0x000fe200078e00ff */
[----:B------:R-:W-:Y:S01]  /*2250*/  IADD3 R15, PT, PT, R7, 0x1, RZ ;  /* 0x00000001070f7810 */ /* 0x000fe20007ffe0ff */
[----:B------:R-:W-:Y:S01]  /*2260*/  BSSY.RECONVERGENT B1, `(.L_x_324) ;  /* 0x0000029000017945 */ /* 0x000fe20003800200 */
[----:B------:R-:W2:Y:S01]  /*2270*/  LDCU.64 UR12, c[0x0][0x380] ;  /* 0x00007000ff0c77ac */ /* 0x000ea20008000a00 */
[----:B------:R-:W-:Y:S02]  /*2280*/  SHF.L.U64.HI R22, R3, 0x2, R5 ;  /* 0x0000000203167819 */ /* 0x000fe40000010205 */
[----:B------:R-:W-:Y:S01]  /*2290*/  LOP3.LUT R25, R15, 0x3, RZ, 0xc0, !PT ;  /* 0x000000030f197812 */ /* 0x000fe200078ec0ff */
[----:B------:R-:W-:Y:S01]  /*22a0*/  IMAD.WIDE.U32 R14, R14, 0x4, RZ ;  /* 0x000000040e0e7825 */ /* 0x000fe200078e00ff */
[----:B-1----:R-:W-:-:S02]  /*22b0*/  IADD3 R8, P0, PT, R9, UR8, RZ ;  /* 0x0000000809087c10 */ /* 0x002fc4000ff1e0ff */
[----:B------:R-:W-:Y:S02]  /*22c0*/  IADD3 R9, P1, PT, R9, UR10, RZ ;  /* 0x0000000a09097c10 */ /* 0x000fe4000ff3e0ff */
[----:B--2---:R-:W-:Y:S02]  /*22d0*/  LEA R20, P2, R2, UR12, 0x2 ;  /* 0x0000000c02147c11 */ /* 0x004fe4000f8410ff */
[C---:B------:R-:W-:Y:S02]  /*22e0*/  IADD3.X R21, PT, PT, R22.reuse, UR9, RZ, P0, !PT ;  /* 0x0000000916157c10 */ /* 0x040fe400087fe4ff */
[----:B------:R-:W-:Y:S02]  /*22f0*/  IADD3.X R22, PT, PT, R22, UR11, RZ, P1, !PT ;  /* 0x0000000b16167c10 */ /* 0x000fe40008ffe4ff */
[----:B------:R-:W-:Y:S01]  /*2300*/  LEA.HI.X R23, R2, UR13, R4, 0x2, P2 ;  /* 0x0000000d02177c11 */ /* 0x000fe200090f1404 */
[----:B0-----:R-:W-:Y:S02]  /*2310*/  IMAD R24, R25, R0, R24 ;  /* 0x0000000019187224 */ /* 0x001fe400078e0218 */
[----:B------:R-:W-:-:S07]  /*2320*/  IMAD.MOV R25, RZ, RZ, -R25 ;  /* 0x000000ffff197224 */ /* 0x000fce00078e0a19 */
.L_x_325:
[----:B0-----:R-:W-:-:S05]  /*2330*/  IADD3 R16, P0, PT, R12, R14, RZ ;  /* 0x0000000e0c107210 */ /* 0x001fca0007f1e0ff */
[----:B------:R-:W-:Y:S01]  /*2340*/  IMAD.X R17, R13, 0x1, R15, P0 ;  /* 0x000000010d117824 */ /* 0x000fe200000e060f */
[----:B------:R-:W-:-:S04]  /*2350*/  IADD3 R18, P0, PT, R14, UR14, RZ ;  /* 0x0000000e0e127c10 */ /* 0x000fc8000ff1e0ff */
[----:B------:R0:W3:Y:S01]  /*2360*/  LDG.E.CONSTANT R27, desc[UR4][R16.64] ;  /* 0x00000004101b7981 */ /* 0x0000e2000c1e9900 */
[----:B------:R-:W-:-:S05]  /*2370*/  IADD3.X R19, PT, PT, R15, UR15, RZ, P0, !PT ;  /* 0x0000000f0f137c10 */ /* 0x000fca00087fe4ff */
[----:B------:R-:W2:Y:S01]  /*2380*/  LDG.E.CONSTANT R18, desc[UR4][R18.64] ;  /* 0x0000000412127981 */ /* 0x000ea2000c1e9900 */
[----:B0-----:R-:W-:-:S04]  /*2390*/  IADD3 R16, P0, PT, R14, R8, RZ ;  /* 0x000000080e107210 */ /* 0x001fc80007f1e0ff */
[----:B------:R-:W-:-:S05]  /*23a0*/  IADD3.X R17, PT, PT, R15, R21, RZ, P0, !PT ;  /* 0x000000150f117210 */ /* 0x000fca00007fe4ff */
[----:B------:R0:W4:Y:S02]  /*23b0*/  LDG.E.CONSTANT R26, desc[UR4][R16.64] ;  /* 0x00000004101a7981 */ /* 0x000124000c1e9900 */
[----:B0-----:R-:W-:-:S05]  /*23c0*/  IADD3 R16, P0, PT, R14, R9, RZ ;  /* 0x000000090e107210 */ /* 0x001fca0007f1e0ff */
[----:B------:R-:W-:Y:S02]  /*23d0*/  IMAD.X R17, R15, 0x1, R22, P0 ;  /* 0x000000010f117824 */ /* 0x000fe400000e0616 */
[----:B---3--:R-:W-:-:S03]  /*23e0*/  FADD R28, -R10, R27 ;  /* 0x0000001b0a1c7221 */ /* 0x008fc60000000100 */
[----:B------:R0:W3:Y:S01]  /*23f0*/  LDG.E.CONSTANT R27, desc[UR4][R16.64] ;  /* 0x00000004101b7981 */ /* 0x0000e2000c1e9900 */
[----:B------:R-:W-:Y:S01]  /*2400*/  FMUL R29, R28, R11 ;  /* 0x0000000b1c1d7220 */ /* 0x000fe20000400000 */
[----:B0-----:R-:W-:-:S04]  /*2410*/  IADD3 R16, P0, PT, R14, UR6, RZ ;  /* 0x000000060e107c10 */ /* 0x001fc8000ff1e0ff */
[----:B------:R-:W-:-:S05]  /*2420*/  IADD3.X R17, PT, PT, R15, UR7, RZ, P0, !PT ;  /* 0x000000070f117c10 */ /* 0x000fca00087fe4ff */
[----:B------:R0:W5:Y:S01]  /*2430*/  LDG.E.CONSTANT R19, desc[UR4][R16.64] ;  /* 0x0000000410137981 */ /* 0x000162000c1e9900 */
[----:B--2---:R-:W-:Y:S01]  /*2440*/  FMUL R28, R29, R18 ;  /* 0x000000121d1c7220 */ /* 0x004fe20000400000 */
[----:B----4-:R-:W-:Y:S01]  /*2450*/  FADD R26, R26, 1 ;  /* 0x3f8000001a1a7421 */ /* 0x010fe20000000000 */
[----:B0-----:R-:W-:-:S05]  /*2460*/  IADD3 R16, P0, PT, R14, R20, RZ ;  /* 0x000000140e107210 */ /* 0x001fca0007f1e0ff */
[----:B------:R-:W-:Y:S01]  /*2470*/  IMAD.X R17, R15, 0x1, R23, P0 ;  /* 0x000000010f117824 */ /* 0x000fe200000e0617 */
[----:B------:R-:W-:-:S04]  /*2480*/  IADD3 R25, PT, PT, R25, 0x1, RZ ;  /* 0x0000000119197810 */ /* 0x000fc80007ffe0ff */
[----:B------:R-:W-:Y:S01]  /*2490*/  ISETP.NE.AND P0, PT, R25, RZ, PT ;  /* 0x000000ff1900720c */ /* 0x000fe20003f05270 */
[----:B------:R-:W-:-:S04]  /*24a0*/  IMAD.WIDE.U32 R14, R0, 0x4, R14 ;  /* 0x00000004000e7825 */ /* 0x000fc800078e000e */
[----:B---3--:R-:W-:-:S04]  /*24b0*/  FFMA R26, R28, R26, R27 ;  /* 0x0000001a1c1a7223 */ /* 0x008fc8000000001b */
[----:B-----5:R-:W-:-:S05]  /*24c0*/  FADD R19, R26, R19 ;  /* 0x000000131a137221 */ /* 0x020fca0000000000 */
[----:B------:R0:W-:Y:S01]  /*24d0*/  STG.E desc[UR4][R16.64], R19 ;  /* 0x0000001310007986 */ /* 0x0001e2000c101904 */
[----:B------:R-:W-:Y:S05]  /*24e0*/  @P0 BRA `(.L_x_325) ;  /* 0xfffffffc00900947 */ /* 0x000fea000383ffff */
[----:B------:R-:W-:Y:S05]  /*24f0*/  BSYNC.RECONVERGENT B1 ;  /* 0x0000000000017941 */ /* 0x000fea0003800200 */
.L_x_324:
[----:B------:R-:W-:-:S07]  /*2500*/  IMAD.MOV.U32 R14, RZ, RZ, R24 ;  /* 0x000000ffff0e7224 */ /* 0x000fce00078e0018 */
.L_x_323:
[----:B------:R-:W-:Y:S05]  /*2510*/  BSYNC.RECONVERGENT B0 ;  /* 0x0000000000007941 */ /* 0x000fea0003800200 */
.L_x_322:
[----:B0-----:R-:W0:Y:S01]  /*2520*/  LDC.64 R16, c[0x0][0x390] ;  /* 0x0000e400ff107b82 */ /* 0x001e220000000a00 */
[----:B------:R-:W-:Y:S01]  /*2530*/  ISETP.GE.U32.AND P0, PT, R7, 0x3, PT ;  /* 0x000000030700780c */ /* 0x000fe20003f06070 */
[----:B------:R-:W1:Y:S01]  /*2540*/  LDCU.64 UR12, c[0x0][0x380] ;  /* 0x00007000ff0c77ac */ /* 0x000e620008000a00 */
[----:B------:R-:W2:Y:S05]  /*2550*/  LDCU.128 UR8, c[0x0][0x3a0] ;  /* 0x00007400ff0877ac */ /* 0x000eaa0008000c00 */
[----:B------:R-:W4:Y:S06]  /*2560*/  LDC.64 R8, c[0x0][0x398] ;  /* 0x0000e600ff087b82 */ /* 0x000f2c0000000a00 */
[----:B-12---:R-:W-:Y:S05]  /*2570*/  @!P0 EXIT ;  /* 0x000000000000894d */ /* 0x006fea0003800000 */
.L_x_326:
[----:B------:R-:W-:Y:S01]  /*2580*/  IADD3 R15, P0, PT, R3, R14, RZ ;  /* 0x0000000e030f7210 */ /* 0x000fe20007f1e0ff */
[----:B------:R-:W-:-:S03]  /*2590*/  IMAD.WIDE.U32 R26, R14, 0x4, R12 ;  /* 0x000000040e1a7825 */ /* 0x000fc600078e000c */
[----:B------:R-:W-:Y:S01]  /*25a0*/  SHF.L.U32 R19, R15, 0x2, RZ ;  /* 0x000000020f137819 */ /* 0x000fe200000006ff */
[----:B------:R-:W-:Y:S01]  /*25b0*/  IMAD.X R18, RZ, RZ, R5, P0 ;  /* 0x000000ffff127224 */ /* 0x000fe200000e0605 */
[----:B------:R-:W3:Y:S01]  /*25c0*/  LDG.E.CONSTANT R7, desc[UR4][R26.64] ;  /* 0x000000041a077981 */ /* 0x000ee2000c1e9900 */
[----:B0-----:R-:W-:Y:S01]  /*25d0*/  IMAD.WIDE.U32 R22, R14, 0x4, R16 ;  /* 0x000000040e167825 */ /* 0x001fe200078e0010 */
[----:B------:R-:W-:Y:S02]  /*25e0*/  IADD3 R20, P0, PT, R19, UR8, RZ ;  /* 0x0000000813147c10 */ /* 0x000fe4000ff1e0ff */
[----:B------:R-:W-:Y:S02]  /*25f0*/  SHF.L.U64.HI R15, R15, 0x2, R18 ;  /* 0x000000020f0f7819 */ /* 0x000fe40000010212 */
[----:B------:R-:W-:Y:S01]  /*2600*/  IADD3 R18, P1, PT, R19, UR10, RZ ;  /* 0x0000000a13127c10 */ /* 0x000fe2000ff3e0ff */
[----:B------:R-:W2:Y:S01]  /*2610*/  LDG.E.CONSTANT R22, desc[UR4][R22.64] ;  /* 0x0000000416167981 */ /* 0x000ea2000c1e9900 */
[----:B------:R-:W-:-:S02]  /*2620*/  IADD3.X R21, PT, PT, R15, UR9, RZ, P0, !PT ;  /* 0x000000090f157c10 */ /* 0x000fc400087fe4ff */
[----:B------:R-:W-:-:S03]  /*2630*/  IADD3.X R19, PT, PT, R15, UR11, RZ, P1, !PT ;  /* 0x0000000b0f137c10 */ /* 0x000fc60008ffe4ff */
[----:B------:R-:W5:Y:S04]  /*2640*/  LDG.E.CONSTANT R20, desc[UR4][R20.64] ;  /* 0x0000000414147981 */ /* 0x000f68000c1e9900 */
[----:B------:R0:W5:Y:S01]  /*2650*/  LDG.E.CONSTANT R19, desc[UR4][R18.64] ;  /* 0x0000000412137981 */ /* 0x000162000c1e9900 */
[----:B----4-:R-:W-:-:S06]  /*2660*/  IMAD.WIDE.U32 R24, R14, 0x4, R8 ;  /* 0x000000040e187825 */ /* 0x010fcc00078e0008 */
[----:B------:R1:W4:Y:S01]  /*2670*/  LDG.E.CONSTANT R24, desc[UR4][R24.64] ;  /* 0x0000000418187981 */ /* 0x000322000c1e9900 */
[----:B---3--:R-:W-:Y:S01]  /*2680*/  FADD R26, -R10, R7 ;  /* 0x000000070a1a7221 */ /* 0x008fe20000000100 */
[----:B------:R-:W-:-:S03]  /*2690*/  IMAD.IADD R7, R0, 0x1, R14 ;  /* 0x0000000100077824 */ /* 0x000fc600078e020e */
[----:B------:R-:W-:Y:S02]  /*26a0*/  FMUL R15, R26, R11 ;  /* 0x0000000b1a0f7220 */ /* 0x000fe40000400000 */
[----:B------:R-:W-:Y:S01]  /*26b0*/  IADD3 R27, P0, PT, R3, R7, RZ ;  /* 0x00000007031b7210 */ /* 0x000fe20007f1e0ff */
[----:B------:R-:W-:-:S04]  /*26c0*/  IMAD.WIDE.U32 R28, R7, 0x4, R12 ;  /* 0x00000004071c7825 */ /* 0x000fc800078e000c */
[----:B--2---:R-:W-:Y:S01]  /*26d0*/  FMUL R26, R15, R22 ;  /* 0x000000160f1a7220 */ /* 0x004fe20000400000 */
[C---:B------:R-:W-:Y:S01]  /*26e0*/  SHF.L.U32 R22, R27.reuse, 0x2, RZ ;  /* 0x000000021b167819 */ /* 0x040fe200000006ff */
[----:B------:R-:W-:Y:S01]  /*26f0*/  IMAD.X R23, RZ, RZ, R5, P0 ;  /* 0x000000ffff177224 */ /* 0x000fe200000e0605 */
[----:B------:R-:W2:Y:S01]  /*2700*/  LDG.E.CONSTANT R15, desc[UR4][R28.64] ;  /* 0x000000041c0f7981 */ /* 0x000ea2000c1e9900 */
[----:B-----5:R-:W-:Y:S01]  /*2710*/  FADD R20, R20, 1 ;  /* 0x3f80000014147421 */ /* 0x020fe20000000000 */
[----:B0-----:R-:W-:Y:S02]  /*2720*/  IADD3 R18, P0, PT, R22, UR8, RZ ;  /* 0x0000000816127c10 */ /* 0x001fe4000ff1e0ff */
[----:B------:R-:W-:Y:S01]  /*2730*/  SHF.L.U64.HI R23, R27, 0x2, R23 ;  /* 0x000000021b177819 */ /* 0x000fe20000010217 */
[----:B-1----:R-:W-:Y:S01]  /*2740*/  FFMA R25, R26, R20, R19 ;  /* 0x000000141a197223 */ /* 0x002fe20000000013 */
[----:B------:R-:W-:Y:S01]  /*2750*/  IMAD.WIDE.U32 R20, R7, 0x4, R16 ;  /* 0x0000000407147825 */ /* 0x000fe200078e0010 */
[----:B------:R-:W-:-:S02]  /*2760*/  IADD3 R22, P1, PT, R22, UR10, RZ ;  /* 0x0000000a16167c10 */ /* 0x000fc4000ff3e0ff */
[C---:B------:R-:W-:Y:S02]  /*2770*/  IADD3.X R19, PT, PT, R23.reuse, UR9, RZ, P0, !PT ;  /* 0x0000000917137c10 */ /* 0x040fe400087fe4ff */
[----:B------:R-:W-:Y:S01]  /*2780*/  IADD3.X R23, PT, PT, R23, UR11, RZ, P1, !PT ;  /* 0x0000000b17177c10 */ /* 0x000fe20008ffe4ff */
[----:B------:R-:W3:Y:S04]  /*2790*/  LDG.E.CONSTANT R20, desc[UR4][R20.64] ;  /* 0x0000000414147981 */ /* 0x000ee8000c1e9900 */
[----:B------:R-:W5:Y:S04]  /*27a0*/  LDG.E.CONSTANT R27, desc[UR4][R22.64] ;  /* 0x00000004161b7981 */ /* 0x000f68000c1e9900 */
[----:B------:R0:W5:Y:S01]  /*27b0*/  LDG.E.CONSTANT R21, desc[UR4][R18.64] ;  /* 0x0000000412157981 */ /* 0x000162000c1e9900 */
[----:B------:R-:W-:-:S04]  /*27c0*/  IMAD.IADD R26, R7, 0x1, R0 ;  /* 0x00000001071a7824 */ /* 0x000fc800078e0200 */
[----:B0-----:R-:W-:-:S05]  /*27d0*/  IMAD.WIDE.U32 R18, R26, 0x4, R12 ;  /* 0x000000041a127825 */ /* 0x001fca00078e000c */
[----:B------:R0:W5:Y:S02]  /*27e0*/  LDG.E.CONSTANT R28, desc[UR4][R18.64] ;  /* 0x00000004121c7981 */ /* 0x000164000c1e9900 */
[----:B0-----:R-:W-:-:S06]  /*27f0*/  IMAD.WIDE.U32 R18, R26, 0x4, R16 ;  /* 0x000000041a127825 */ /* 0x001fcc00078e0010 */
[----:B------:R2:W5:Y:S01]  /*2800*/  LDG.E.CONSTANT R18, desc[UR4][R18.64] ;  /* 0x0000000412127981 */ /* 0x000562000c1e9900 */
[----:B------:R-:W-:Y:S01]  /*2810*/  IADD3 R14, P0, PT, R2, R14, RZ ;  /* 0x0000000e020e7210 */ /* 0x000fe20007f1e0ff */
[----:B----4-:R-:W-:-:S04]  /*2820*/  FADD R29, R25, R24 ;  /* 0x00000018191d7221 */ /* 0x010fc80000000000 */
[----:B------:R-:W-:Y:S01]  /*2830*/  IMAD.X R25, RZ, RZ, R4, P0 ;  /* 0x000000ffff197224 */ /* 0x000fe200000e0604 */
[----:B------:R-:W-:-:S04]  /*2840*/  LEA R22, P0, R14, UR12, 0x2 ;  /* 0x0000000c0e167c11 */ /* 0x000fc8000f8010ff */
[----:B------:R-:W-:Y:S02]  /*2850*/  LEA.HI.X R23, R14, UR13, R25, 0x2, P0 ;  /* 0x0000000d0e177c11 */ /* 0x000fe400080f1419 */
[----:B------:R-:W-:-:S04]  /*2860*/  IADD3 R24, P0, PT, R3, R26, RZ ;  /* 0x0000001a03187210 */ /* 0x000fc80007f1e0ff */
[----:B------:R-:W-:Y:S01]  /*2870*/  IADD3.X R14, PT, PT, RZ, R5, RZ, P0, !PT ;  /* 0x00000005ff0e7210 */ /* 0x000fe200007fe4ff */
[----:B------:R-:W-:-:S03]  /*2880*/  IMAD.SHL.U32 R25, R24, 0x4, RZ ;  /* 0x0000000418197824 */ /* 0x000fc600078e00ff */
[----:B------:R-:W-:Y:S02]  /*2890*/  SHF.L.U64.HI R24, R24, 0x2, R14 ;  /* 0x0000000218187819 */ /* 0x000fe4000001020e */
[----:B------:R-:W-:Y:S01]  /*28a0*/  IADD3 R14, P0, PT, R25, UR8, RZ ;  /* 0x00000008190e7c10 */ /* 0x000fe2000ff1e0ff */
[----:B------:R0:W-:Y:S01]  /*28b0*/  STG.E desc[UR4][R22.64], R29 ;  /* 0x0000001d16007986 */ /* 0x0001e2000c101904 */
[----:B--2---:R-:W-:Y:S02]  /*28c0*/  FADD R19, -R10, R15 ;  /* 0x0000000f0a137221 */ /* 0x004fe40000000100 */
[----:B------:R-:W-:Y:S02]  /*28d0*/  IADD3.X R15, PT, PT, R24, UR9, RZ, P0, !PT ;  /* 0x00000009180f7c10 */ /* 0x000fe400087fe4ff */
[----:B0-----:R-:W-:-:S03]  /*28e0*/  FMUL R23, R19, R11 ;  /* 0x0000000b13177220 */ /* 0x001fc60000400000 */
[----:B------:R0:W2:Y:S01]  /*28f0*/  LDG.E.CONSTANT R19, desc[UR4][R14.64] ;  /* 0x000000040e137981 */ /* 0x0000a2000c1e9900 */
[----:B---3--:R-:W-:Y:S01]  /*2900*/  FMUL R20, R23, R20 ;  /* 0x0000001417147220 */ /* 0x008fe20000400000 */
[----:B0-----:R-:W-:-:S04]  /*2910*/  IADD3 R14, P0, PT, R25, UR10, RZ ;  /* 0x0000000a190e7c10 */ /* 0x001fc8000ff1e0ff */
[----:B------:R-:W-:Y:S01]  /*2920*/  IADD3.X R15, PT, PT, R24, UR11, RZ, P0, !PT ;  /* 0x0000000b180f7c10 */ /* 0x000fe200087fe4ff */
[----:B-----5:R-:W-:-:S04]  /*2930*/  FADD R21, R21, 1 ;  /* 0x3f80000015157421 */ /* 0x020fc80000000000 */
[----:B------:R0:W3:Y:S01]  /*2940*/  LDG.E.CONSTANT R22, desc[UR4][R14.64] ;  /* 0x000000040e167981 */ /* 0x0000e2000c1e9900 */
[----:B------:R-:W-:Y:S01]  /*2950*/  FFMA R27, R20, R21, R27 ;  /* 0x00000015141b7223 */ /* 0x000fe2000000001b */
[----:B------:R-:W-:-:S06]  /*2960*/  IMAD.WIDE.U32 R20, R7, 0x4, R8 ;  /* 0x0000000407147825 */ /* 0x000fcc00078e0008 */
[----:B------:R1:W4:Y:S01]  /*2970*/  LDG.E.CONSTANT R21, desc[UR4][R20.64] ;  /* 0x0000000414157981 */ /* 0x000322000c1e9900 */
[----:B0-----:R-:W-:-:S05]  /*2980*/  IMAD.WIDE.U32 R14, R26, 0x4, R8 ;  /* 0x000000041a0e7825 */ /* 0x001fca00078e0008 */
[----:B------:R0:W5:Y:S01]  /*2990*/  LDG.E.CONSTANT R23, desc[UR4][R14.64] ;  /* 0x000000040e177981 */ /* 0x000162000c1e9900 */
[----:B-1----:R-:W-:Y:S02]  /*29a0*/  IMAD.IADD R20, R26, 0x1, R0 ;  /* 0x000000011a147824 */ /* 0x002fe400078e0200 */
[----:B------:R-:W-:Y:S02]  /*29b0*/  FADD R28, -R10, R28 ;  /* 0x0000001c0a1c7221 */ /* 0x000fe40000000100 */
[----:B0-----:R-:W-:-:S04]  /*29c0*/  IMAD.WIDE.U32 R14, R20, 0x4, R12 ;  /* 0x00000004140e7825 */ /* 0x001fc800078e000c */
[----:B------:R-:W-:Y:S01]  /*29d0*/  FMUL R25, R28, R11 ;  /* 0x0000000b1c197220 */ /* 0x000fe20000400000 */
[----:B------:R0:W4:Y:S03]  /*29e0*/  LDG.E.CONSTANT R24, desc[UR4][R14.64] ;  /* 0x000000040e187981 */ /* 0x000126000c1e9900 */
[----:B------:R-:W-:Y:S01]  /*29f0*/  FMUL R25, R25, R18 ;  /* 0x0000001219197220 */ /* 0x000fe20000400000 */
[----:B0-----:R-:W-:-:S05]  /*2a00*/  IMAD.WIDE.U32 R14, R20, 0x4, R16 ;  /* 0x00000004140e7825 */ /* 0x001fca00078e0010 */
[----:B------:R0:W4:Y:S01]  /*2a10*/  LDG.E.CONSTANT R18, desc[UR4][R14.64] ;  /* 0x000000040e127981 */ /* 0x000122000c1e9900 */
[----:B--2---:R-:W-:-:S04]  /*2a20*/  FADD R19, R19, 1 ;  /* 0x3f80000013137421 */ /* 0x004fc80000000000 */
[----:B---3--:R-:W-:Y:S01]  /*2a30*/  FFMA R22, R25, R19, R22 ;  /* 0x0000001319167223 */ /* 0x008fe20000000016 */
[----:B------:R-:W-:-:S04]  /*2a40*/  IADD3 R19, P0, PT, R2, R7, RZ ;  /* 0x0000000702137210 */ /* 0x000fc80007f1e0ff */
[----:B------:R-:W-:Y:S02]  /*2a50*/  IADD3.X R28, PT, PT, RZ, R4, RZ, P0, !PT ;  /* 0x00000004ff1c7210 */ /* 0x000fe400007fe4ff */
[----:B0-----:R-:W-:Y:S01]  /*2a60*/  LEA R14, P0, R19, UR12, 0x2 ;  /* 0x0000000c130e7c11 */ /* 0x001fe2000f8010ff */
[----:B-----5:R-:W-:Y:S01]  /*2a70*/  FADD R7, R22, R23 ;  /* 0x0000001716077221 */ /* 0x020fe20000000000 */
[----:B------:R-:W-:Y:S02]  /*2a80*/  IADD3 R22, P1, PT, R3, R20, RZ ;  /* 0x0000001403167210 */ /* 0x000fe40007f3e0ff */
[----:B------:R-:W-:-:S03]  /*2a90*/  LEA.HI.X R15, R19, UR13, R28, 0x2, P0 ;  /* 0x0000000d130f7c11 */ /* 0x000fc600080f141c */
[----:B------:R-:W-:Y:S01]  /*2aa0*/  IMAD.X R23, RZ, RZ, R5, P1 ;  /* 0x000000ffff177224 */ /* 0x000fe200008e0605 */
[----:B------:R-:W-:-:S04]  /*2ab0*/  IADD3 R19, P0, PT, R2, R26, RZ ;  /* 0x0000001a02137210 */ /* 0x000fc80007f1e0ff */
[----:B------:R-:W-:Y:S01]  /*2ac0*/  SHF.L.U64.HI R23, R22, 0x2, R23 ;  /* 0x0000000216177819 */ /* 0x000fe20000010217 */
[----:B----4-:R-:W-:Y:S01]  /*2ad0*/  FADD R24, -R10, R24 ;  /* 0x000000180a187221 */ /* 0x010fe20000000100 */
[----:B------:R-:W-:Y:S01]  /*2ae0*/  IMAD.SHL.U32 R22, R22, 0x4, RZ ;  /* 0x0000000416167824 */ /* 0x000fe200078e00ff */
[----:B------:R-:W-:Y:S02]  /*2af0*/  IADD3.X R28, PT, PT, RZ, R4, RZ, P0, !PT ;  /* 0x00000004ff1c7210 */ /* 0x000fe400007fe4ff */
[----:B------:R-:W-:Y:S01]  /*2b00*/  FMUL R25, R24, R11 ;  /* 0x0000000b18197220 */ /* 0x000fe20000400000 */
[----:B------:R-:W-:Y:S01]  /*2b10*/  LEA R24, P0, R19, UR12, 0x2 ;  /* 0x0000000c13187c11 */ /* 0x000fe2000f8010ff */
[----:B------:R-:W-:Y:S02]  /*2b20*/  FADD R21, R27, R21 ;  /* 0x000000151b157221 */ /* 0x000fe40000000000 */
[----:B------:R-:W-:Y:S01]  /*2b30*/  FMUL R26, R25, R18 ;  /* 0x00000012191a7220 */ /* 0x000fe20000400000 */
[----:B------:R-:W-:-:S02]  /*2b40*/  IADD3 R18, P1, PT, R22, UR8, RZ ;  /* 0x0000000816127c10 */ /* 0x000fc4000ff3e0ff */
[----:B------:R-:W-:Y:S02]  /*2b50*/  LEA.HI.X R25, R19, UR13, R28, 0x2, P0 ;  /* 0x0000000d13197c11 */ /* 0x000fe400080f141c */
[----:B------:R-:W-:Y:S02]  /*2b60*/  IADD3 R22, P0, PT, R22, UR10, RZ ;  /* 0x0000000a16167c10 */ /* 0x000fe4000ff1e0ff */
[C---:B------:R-:W-:Y:S02]  /*2b70*/  IADD3.X R19, PT, PT, R23.reuse, UR9, RZ, P1, !PT ;  /* 0x0000000917137c10 */ /* 0x040fe40008ffe4ff */
[----:B------:R-:W-:-:S03]  /*2b80*/  IADD3.X R23, PT, PT, R23, UR11, RZ, P0, !PT ;  /* 0x0000000b17177c10 */ /* 0x000fc600087fe4ff */
[----:B------:R0:W2:Y:S04]  /*2b90*/  LDG.E.CONSTANT R27, desc[UR4][R18.64] ;  /* 0x00000004121b7981 */ /* 0x0000a8000c1e9900 */
[----:B------:R-:W3:Y:S01]  /*2ba0*/  LDG.E.CONSTANT R23, desc[UR4][R22.64] ;  /* 0x0000000416177981 */ /* 0x000ee2000c1e9900 */
[----:B0-----:R-:W-:-:S05]  /*2bb0*/  IMAD.WIDE.U32 R18, R20, 0x4, R8 ;  /* 0x0000000414127825 */ /* 0x001fca00078e0008 */
[----:B------:R0:W4:Y:S04]  /*2bc0*/  LDG.E.CONSTANT R28, desc[UR4][R18.64] ;  /* 0x00000004121c7981 */ /* 0x000128000c1e9900 */
[----:B------:R1:W-:Y:S04]  /*2bd0*/  STG.E desc[UR4][R14.64], R21 ;  /* 0x000000150e007986 */ /* 0x0003e8000c101904 */
[----:B------:R0:W-:Y:S01]  /*2be0*/  STG.E desc[UR4][R24.64], R7 ;  /* 0x0000000718007986 */ /* 0x0001e2000c101904 */
[----:B-1----:R-:W-:Y:S02]  /*2bf0*/  IMAD.IADD R14, R20, 0x1, R0 ;  /* 0x00000001140e7824 */ /* 0x002fe400078e0200 */
[----:B--2---:R-:W-:-:S04]  /*2c00*/  FADD R27, R27, 1 ;  /* 0x3f8000001b1b7421 */ /* 0x004fc80000000000 */
[----:B---3--:R-:W-:Y:S01]  /*2c10*/  FFMA R27, R26, R27, R23 ;  /* 0x0000001b1a1b7223 */ /* 0x008fe20000000017 */
[----:B------:R-:W-:-:S05]  /*2c20*/  IADD3 R26, P0, PT, R2, R20, RZ ;  /* 0x00000014021a7210 */ /* 0x000fca0007f1e0ff */
[----:B------:R-:W-:Y:S01]  /*2c30*/  IMAD.X R29, RZ, RZ, R4, P0 ;  /* 0x000000ffff1d7224 */ /* 0x000fe200000e0604 */
[----:B0-----:R-:W-:-:S04]  /*2c40*/  LEA R18, P0, R26, UR12, 0x2 ;  /* 0x0000000c1a127c11 */ /* 0x001fc8000f8010ff */
[----:B------:R-:W-:Y:S01]  /*2c50*/  LEA.HI.X R19, R26, UR13, R29, 0x2, P0 ;  /* 0x0000000d1a137c11 */ /* 0x000fe200080f141d */
[----:B----4-:R-:W-:-:S05]  /*2c60*/  FADD R27, R27, R28 ;  /* 0x0000001c1b1b7221 */ /* 0x010fca0000000000 */
[----:B------:R1:W-:Y:S01]  /*2c70*/  STG.E desc[UR4][R18.64], R27 ;  /* 0x0000001b12007986 */ /* 0x0003e2000c101904 */
[----:B------:R-:W-:-:S13]  /*2c80*/  ISETP.GE.AND P0, PT, R14, R6, PT ;  /* 0x000000060e00720c */ /* 0x000fda0003f06270 */
[----:B-1----:R-:W-:Y:S05]  /*2c90*/  @!P0 BRA `(.L_x_326) ;  /* 0xfffffff800388947 */ /* 0x002fea000383ffff */
[----:B------:R-:W-:Y:S05]  /*2ca0*/  EXIT ;  /* 0x000000000000794d */ /* 0x000fea0003800000 */
.L_x_301:
[----:B-1----:R-:W-:Y:S01]  /*2cb0*/  MOV R22, R15 ;  /* 0x0000000f00167202 */ /* 0x002fe20000000f00 */
[----:B------:R-:W-:Y:S01]  /*2cc0*/  IMAD.MOV.U32 R23, RZ, RZ, 0x10 ;  /* 0x00000010ff177424 */ /* 0x000fe200078e00ff */
[----:B------:R-:W-:Y:S01]  /*2cd0*/  MOV R21, 0xffffffff ;  /* 0xffffffff00157802 */ /* 0x000fe20000000f00 */
[----:B------:R-:W-:-:S07]  /*2ce0*/  IMAD.MOV.U32 R24, RZ, RZ, 0x1f ;  /* 0x0000001fff187424 */ /* 0x000fce00078e00ff */
[----:B------:R-:W-:Y:S05]  /*2cf0*/  WARPSYNC.COLLECTIVE R21, `(.L_x_327) ;  /* 0x0000000015087348 */ /* 0x000fea0003c00000 */
[----:B------:R0:W1:Y:S02]  /*2d00*/  SHFL.BFLY P1, R20, R22, R23, R24 ;  /* 0x0c00001716147389 */ /* 0x0000640000020018 */
[----:B01----:R-:W-:Y:S05]  /*2d10*/  ENDCOLLECTIVE ;  /* 0x000000000000791b */ /* 0x003fea0003800000 */
.L_x_327:
[----:B------:R-:W-:Y:S02]  /*2d20*/  HFMA2 R23, -RZ, RZ, 0, 4.76837158203125e-07 ;  /* 0x00000008ff177431 */ /* 0x000fe400000001ff */
[----:B------:R-:W-:-:S04]  /*2d30*/  IMAD.MOV.U32 R16, RZ, RZ, R20 ;  /* 0x000000ffff107224 */ /* 0x000fc800078e0014 */
[----:B------:R-:W-:-:S04]  /*2d40*/  FADD R16, R16, R15 ;  /* 0x0000000f10107221 */ /* 0x000fc80000000000 */
[----:B------:R-:W-:-:S07]  /*2d50*/  IMAD.MOV.U32 R22, RZ, RZ, R16 ;  /* 0x000000ffff167224 */ /* 0x000fce00078e0010 */
[----:B------:R-:W-:Y:S05]  /*2d60*/  WARPSYNC.COLLECTIVE R21, `(.L_x_328) ;  /* 0x0000000015087348 */ /* 0x000fea0003c00000 */
[----:B------:R0:W1:Y:S02]  /*2d70*/  SHFL.BFLY P1, R20, R22, R23, R24 ;  /* 0x0c00001716147389 */ /* 0x0000640000020018 */
[----:B01----:R-:W-:Y:S05]  /*2d80*/  ENDCOLLECTIVE ;  /* 0x000000000000791b */ /* 0x003fea0003800000 */
.L_x_328:
[----:B------:R-:W-:Y:S01]  /*2d90*/  MOV R23, 0x4 ;  /* 0x0000000400177802 */ /* 0x000fe20000000f00 */
[----:B------:R-:W-:-:S04]  /*2da0*/  IMAD.MOV.U32 R17, RZ, RZ, R20 ;  /* 0x000000ffff117224 */ /* 0x000fc800078e0014 */
[----:B------:R-:W-:-:S04]  /*2db0*/  FADD R17, R16, R17 ;  /* 0x0000001110117221 */ /* 0x000fc80000000000 */
[----:B------:R-:W-:-:S07]  /*2dc0*/  IMAD.MOV.U32 R22, RZ, RZ, R17 ;  /* 0x000000ffff167224 */ /* 0x000fce00078e0011 */
[----:B------:R-:W-:Y:S05]  /*2dd0*/  WARPSYNC.COLLECTIVE R21, `(.L_x_329) ;  /* 0x0000000015087348 */ /* 0x000fea0003c00000 */
[----:B------:R0:W1:Y:S02]  /*2de0*/  SHFL.BFLY P1, R20, R22, R23, R24 ;  /* 0x0c00001716147389 */ /* 0x0000640000020018 */
[----:B01----:R-:W-:Y:S05]  /*2df0*/  ENDCOLLECTIVE ;  /* 0x000000000000791b */ /* 0x003fea0003800000 */
.L_x_329:
[----:B------:R-:W-:Y:S02]  /*2e00*/  HFMA2 R23, -RZ, RZ, 0, 1.1920928955078125e-07 ;  /* 0x00000002ff177431 */ /* 0x000fe400000001ff */
[----:B------:R-:W-:-:S04]  /*2e10*/  IMAD.MOV.U32 R18, RZ, RZ, R20 ;  /* 0x000000ffff127224 */ /* 0x000fc800078e0014 */
[----:B------:R-:W-:-:S04]  /*2e20*/  FADD R18, R17, R18 ;  /* 0x0000001211127221 */ /* 0x000fc80000000000 */
[----:B------:R-:W-:-:S07]  /*2e30*/  IMAD.MOV.U32 R22, RZ, RZ, R18 ;  /* 0x000000ffff167224 */ /* 0x000fce00078e0012 */
[----:B------:R-:W-:Y:S05]  /*2e40*/  WARPSYNC.COLLECTIVE R21, `(.L_x_330) ;  /* 0x0000000015087348 */ /* 0x000fea0003c00000 */
[----:B------:R0:W1:Y:S02]  /*2e50*/  SHFL.BFLY P1, R20, R22, R23, R24 ;  /* 0x0c00001716147389 */ /* 0x0000640000020018 */
[----:B01----:R-:W-:Y:S05]  /*2e60*/  ENDCOLLECTIVE ;  /* 0x000000000000791b */ /* 0x003fea0003800000 */
.L_x_330:
[----:B------:R-:W-:Y:S01]  /*2e70*/  MOV R23, 0x1 ;  /* 0x0000000100177802 */ /* 0x000fe20000000f00 */
[----:B------:R-:W-:-:S04]  /*2e80*/  IMAD.MOV.U32 R19, RZ, RZ, R20 ;  /* 0x000000ffff137224 */ /* 0x000fc800078e0014 */
[----:B------:R-:W-:-:S04]  /*2e90*/  FADD R19, R18, R19 ;  /* 0x0000001312137221 */ /* 0x000fc80000000000 */
[----:B------:R-:W-:-:S07]  /*2ea0*/  IMAD.MOV.U32 R22, RZ, RZ, R19 ;  /* 0x000000ffff167224 */ /* 0x000fce00078e0013 */
[----:B------:R-:W-:Y:S05]  /*2eb0*/  WARPSYNC.COLLECTIVE R21, `(.L_x_331) ;  /* 0x0000000015087348 */ /* 0x000fea0003c00000 */
[----:B------:R0:W1:Y:S02]  /*2ec0*/  SHFL.BFLY P1, R20, R22, R23, R24 ;  /* 0x0c00001716147389 */ /* 0x0000640000020018 */
[----:B01----:R-:W-:Y:S05]  /*2ed0*/  ENDCOLLECTIVE ;  /* 0x000000000000791b */ /* 0x003fea0003800000 */
.L_x_331:
[----:B------:R-:W-:Y:S05]  /*2ee0*/  BRA `(.L_x_332) ;  /* 0xffffffd800a47947 */ /* 0x000fea000383ffff */
.L_x_312:
[----:B------:R-:W-:Y:S02]  /*2ef0*/  HFMA2 R24, -RZ, RZ, 0, 1.847743988037109375e-06 ;  /* 0x0000001fff187431 */ /* 0x000fe400000001ff */
[----:B-1----:R-:W-:Y:S02]  /*2f00*/  IMAD.MOV.U32 R22, RZ, RZ, R9 ;  /* 0x000000ffff167224 */ /* 0x002fe400078e0009 */
[----:B------:R-:W-:Y:S02]  /*2f10*/  IMAD.MOV.U32 R23, RZ, RZ, 0x10 ;  /* 0x00000010ff177424 */ /* 0x000fe400078e00ff */
[----:B------:R-:W-:-:S07]  /*2f20*/  IMAD.MOV.U32 R21, RZ, RZ, -0x1 ;  /* 0xffffffffff157424 */ /* 0x000fce00078e00ff */
[----:B------:R-:W-:Y:S05]  /*2f30*/  WARPSYNC.COLLECTIVE R21, `(.L_x_333) ;  /* 0x0000000015087348 */ /* 0x000fea0003c00000 */
[----:B------:R0:W1:Y:S02]  /*2f40*/  SHFL.BFLY P1, R20, R22, R23, R24 ;  /* 0x0c00001716147389 */ /* 0x0000640000020018 */
[----:B01----:R-:W-:Y:S05]  /*2f50*/  ENDCOLLECTIVE ;  /* 0x000000000000791b */ /* 0x003fea0003800000 */
.L_x_333:
[----:B------:R-:W-:Y:S01]  /*2f60*/  HFMA2 R23, -RZ, RZ, 0, 4.76837158203125e-07 ;  /* 0x00000008ff177431 */ /* 0x000fe200000001ff */
[----:B------:R-:W-:-:S05]  /*2f70*/  MOV R6, R20 ;  /* 0x0000001400067202 */ /* 0x000fca0000000f00 */
[----:B------:R-:W-:-:S04]  /*2f80*/  FADD R6, R9, R6 ;  /* 0x0000000609067221 */ /* 0x000fc80000000000 */
[----:B------:R-:W-:-:S07]  /*2f90*/  IMAD.MOV.U32 R22, RZ, RZ, R6 ;  /* 0x000000ffff167224 */ /* 0x000fce00078e0006 */
[----:B------:R-:W-:Y:S05]  /*2fa0*/  WARPSYNC.COLLECTIVE R21, `(.L_x_334) ;  /* 0x0000000015087348 */ /* 0x000fea0003c00000 */
[----:B------:R0:W1:Y:S02]  /*2fb0*/  SHFL.BFLY P1, R20, R22, R23, R24 ;  /* 0x0c00001716147389 */ /* 0x0000640000020018 */
[----:B01----:R-:W-:Y:S05]  /*2fc0*/  ENDCOLLECTIVE ;  /* 0x000000000000791b */ /* 0x003fea0003800000 */
.L_x_334:
[----:B------:R-:W-:Y:S02]  /*2fd0*/  IMAD.MOV.U32 R23, RZ, RZ, 0x4 ;  /* 0x00000004ff177424 */ /* 0x000fe400078e00ff */
[----:B------:R-:W-:-:S04]  /*2fe0*/  IMAD.MOV.U32 R11, RZ, RZ, R20 ;  /* 0x000000ffff0b7224 */ /* 0x000fc800078e0014 */
[----:B------:R-:W-:-:S05]  /*2ff0*/  FADD R11, R6, R11 ;  /* 0x0000000b060b7221 */ /* 0x000fca0000000000 */
[----:B------:R-:W-:-:S07]  /*3000*/  MOV R22, R11 ;  /* 0x0000000b00167202 */ /* 0x000fce0000000f00 */
[----:B------:R-:W-:Y:S05]  /*3010*/  WARPSYNC.COLLECTIVE R21, `(.L_x_335) ;  /* 0x0000000015087348 */ /* 0x000fea0003c00000 */
[----:B------:R0:W1:Y:S02]  /*3020*/  SHFL.BFLY P1, R20, R22, R23, R24 ;  /* 0x0c00001716147389 */ /* 0x0000640000020018 */
[----:B01----:R-:W-:Y:S05]  /*3030*/  ENDCOLLECTIVE ;  /* 0x000000000000791b */ /* 0x003fea0003800000 */
.L_x_335:
[----:B------:R-:W-:Y:S01]  /*3040*/  HFMA2 R23, -RZ, RZ, 0, 1.1920928955078125e-07 ;  /* 0x00000002ff177431 */ /* 0x000fe200000001ff */
[----:B------:R-:W-:-:S05]  /*3050*/  MOV R10, R20 ;  /* 0x00000014000a7202 */ /* 0x000fca0000000f00 */
[----:B------:R-:W-:-:S04]  /*3060*/  FADD R10, R11, R10 ;  /* 0x0000000a0b0a7221 */ /* 0x000fc80000000000 */
[----:B------:R-:W-:-:S07]  /*3070*/  IMAD.MOV.U32 R22, RZ, RZ, R10 ;  /* 0x000000ffff167224 */ /* 0x000fce00078e000a */
[----:B------:R-:W-:Y:S05]  /*3080*/  WARPSYNC.COLLECTIVE R21, `(.L_x_336) ;  /* 0x0000000015087348 */ /* 0x000fea0003c00000 */
[----:B------:R0:W1:Y:S02]  /*3090*/  SHFL.BFLY P1, R20, R22, R23, R24 ;  /* 0x0c00001716147389 */ /* 0x0000640000020018 */
[----:B01----:R-:W-:Y:S05]  /*30a0*/  ENDCOLLECTIVE ;  /* 0x000000000000791b */ /* 0x003fea0003800000 */
.L_x_336:
[----:B------:R-:W-:Y:S02]  /*30b0*/  IMAD.MOV.U32 R23, RZ, RZ, 0x1 ;  /* 0x00000001ff177424 */ /* 0x000fe400078e00ff */
[----:B------:R-:W-:-:S04]  /*30c0*/  IMAD.MOV.U32 R17, RZ, RZ, R20 ;  /* 0x000000ffff117224 */ /* 0x000fc800078e0014 */
[----:B------:R-:W-:-:S05]  /*30d0*/  FADD R17, R10, R17 ;  /* 0x000000110a117221 */ /* 0x000fca0000000000 */
[----:B------:R-:W-:-:S07]  /*30e0*/  MOV R22, R17 ;  /* 0x0000001100167202 */ /* 0x000fce0000000f00 */
[----:B------:R-:W-:Y:S05]  /*30f0*/  WARPSYNC.COLLECTIVE R21, `(.L_x_337) ;  /* 0x0000000015087348 */ /* 0x000fea0003c00000 */
[----:B------:R0:W1:Y:S02]  /*3100*/  SHFL.BFLY P1, R20, R22, R23, R24 ;  /* 0x0c00001716147389 */ /* 0x0000640000020018 */
[----:B01----:R-:W-:Y:S05]  /*3110*/  ENDCOLLECTIVE ;  /* 0x000000000000791b */ /* 0x003fea0003800000 */
.L_x_337:
[----:B------:R-:W-:Y:S01]  /*3120*/  MOV R16, R20 ;  /* 0x0000001400107202 */ /* 0x000fe20000000f00 */
[----:B------:R-:W-:Y:S06]  /*3130*/  BRA `(.L_x_338) ;  /* 0xffffffe000487947 */ /* 0x000fec000383ffff */
        .weak           $__internal_9_$__cuda_sm3x_div_rn_noftz_f32_slowpath
        .type           $__internal_9_$__cuda_sm3x_div_rn_noftz_f32_slowpath,@function
        .size           $__internal_9_$__cuda_sm3x_div_rn_noftz_f32_slowpath,(.L_x_474 - $__internal_9_$__cuda_sm3x_div_rn_noftz_f32_slowpath)
$__internal_9_$__cuda_sm3x_div_rn_noftz_f32_slowpath:
[----:B------:R-:W-:Y:S01]  /*3140*/  SHF.R.U32.HI R15, RZ, 0x17, R8 ;  /* 0x00000017ff0f7819 */ /* 0x000fe20000011608 */
[----:B------:R-:W-:Y:S01]  /*3150*/  BSSY.RECONVERGENT B1, `(.L_x_339) ;  /* 0x0000062000017945 */ /* 0x000fe20003800200 */
[----:B------:R-:W-:Y:S02]  /*3160*/  SHF.R.U32.HI R17, RZ, 0x17, R7 ;  /* 0x00000017ff117819 */ /* 0x000fe40000011607 */
[----:B------:R-:W-:Y:S02]  /*3170*/  LOP3.LUT R15, R15, 0xff, RZ, 0xc0, !PT ;  /* 0x000000ff0f0f7812 */ /* 0x000fe400078ec0ff */
[----:B------:R-:W-:-:S03]  /*3180*/  LOP3.LUT R18, R17, 0xff, RZ, 0xc0, !PT ;  /* 0x000000ff11127812 */ /* 0x000fc600078ec0ff */
        /* <DEDUP_REMOVED lines=29> */
.L_x_340:
[----:B------:R-:W-:Y:S01]  /*3360*/  LEA R19, R15, 0xc0800000, 0x17 ;  /* 0xc08000000f137811 */ /* 0x000fe200078eb8ff */
[----:B------:R-:W-:Y:S01]  /*3370*/  BSSY.RECONVERGENT B2, `(.L_x_345) ;  /* 0x0000036000027945 */ /* 0x000fe20003800200 */
[----:B------:R-:W-:-:S03]  /*3380*/  IADD3 R18, PT, PT, R18, -0x7f, RZ ;  /* 0xffffff8112127810 */ /* 0x000fc60007ffe0ff */
[----:B------:R-:W-:Y:S02]  /*3390*/  IMAD.IADD R20, R8, 0x1, -R19 ;  /* 0x0000000108147824 */ /* 0x000fe400078e0a13 */
[C---:B------:R-:W-:Y:S01]  /*33a0*/  IMAD R7, R18.reuse, -0x800000, R7 ;  /* 0xff80000012077824 */ /* 0x040fe200078e0207 */
[----:B------:R-:W-:Y:S01]  /*33b0*/  IADD3 R18, PT, PT, R18, 0x7f, -R15 ;  /* 0x0000007f12127810 */ /* 0x000fe20007ffe80f */
[----:B------:R-:W0:Y:S01]  /*33c0*/  MUFU.RCP R8, R20 ;  /* 0x0000001400087308 */ /* 0x000e220000001000 */
[----:B------:R-:W-:-:S03]  /*33d0*/  FADD.FTZ R22, -R20, -RZ ;  /* 0x800000ff14167221 */ /* 0x000fc60000010100 */
[----:B------:R-:W-:Y:S02]  /*33e0*/  IMAD.IADD R18, R18, 0x1, R17 ;  /* 0x0000000112127824 */ /* 0x000fe400078e0211 */
        /* <DEDUP_REMOVED lines=21> */
[C---:B------:R-:W-:Y:S02]  /*3540*/  IADD3 R18, PT, PT, R20.reuse, 0x20, RZ ;  /* 0x0000002014127810 */ /* 0x040fe40007ffe0ff */
[----:B------:R-:W-:Y:S02]  /*3550*/  ISETP.NE.AND P2, PT, R20, RZ, PT ;  /* 0x000000ff1400720c */ /* 0x000fe40003f45270 */
[----:B------:R-:W-:Y:S01]  /*3560*/  LOP3.LUT R17, R15, 0x7fffff, RZ, 0xc0, !PT ;  /* 0x007fffff0f117812 */ /* 0x000fe200078ec0ff */
[CCC-:B------:R-:W-:Y:S01]  /*3570*/  FFMA.RP R15, R8.reuse, R22.reuse, R19.reuse ;  /* 0x00000016080f7223 */ /* 0x1c0fe20000008013 */
[----:B------:R-:W-:Y:S01]  /*3580*/  FFMA.RM R8, R8, R22, R19 ;  /* 0x0000001608087223 */ /* 0x000fe20000004013 */
[----:B------:R-:W-:Y:S01]  /*3590*/  IMAD.MOV R19, RZ, RZ, -R20 ;  /* 0x000000ffff137224 */ /* 0x000fe200078e0a14 */
[----:B------:R-:W-:Y:S02]  /*35a0*/  LOP3.LUT R17, R17, 0x800000, RZ, 0xfc, !PT ;  /* 0x0080000011117812 */ /* 0x000fe400078efcff */
[----:B------:R-:W-:-:S02]  /*35b0*/  ISETP.NE.AND P1, PT, R20, RZ, PT ;  /* 0x000000ff1400720c */ /* 0x000fc40003f25270 */
[----:B------:R-:W-:Y:S02]  /*35c0*/  SHF.L.U32 R18, R17, R18, RZ ;  /* 0x0000001211127219 */ /* 0x000fe400000006ff */
[----:B------:R-:W-:Y:S02]  /*35d0*/  FSETP.NEU.FTZ.AND P0, PT, R15, R8, PT ;  /* 0x000000080f00720b */ /* 0x000fe40003f1d000 */
        /* <DEDUP_REMOVED lines=11> */
.L_x_347:
[----:B------:R-:W-:-:S04]  /*3690*/  LOP3.LUT R7, R7, 0x80000000, RZ, 0xc0, !PT ;  /* 0x8000000007077812 */ /* 0x000fc800078ec0ff */
[----:B------:R-:W-:Y:S01]  /*36a0*/  LOP3.LUT R7, R7, 0x7f800000, RZ, 0xfc, !PT ;  /* 0x7f80000007077812 */ /* 0x000fe200078efcff */
[----:B------:R-:W-:Y:S06]  /*36b0*/  BRA `(.L_x_348) ;  /* 0x0000000000047947 */ /* 0x000fec0003800000 */
.L_x_346:
[----:B------:R-:W-:-:S07]  /*36c0*/  IMAD R7, R18, 0x800000, R7 ;  /* 0x0080000012077824 */ /* 0x000fce00078e0207 */
.L_x_348:
[----:B------:R-:W-:Y:S05]  /*36d0*/  BSYNC.RECONVERGENT B2 ;  /* 0x0000000000027941 */ /* 0x000fea0003800200 */
.L_x_345:
[----:B------:R-:W-:Y:S05]  /*36e0*/  BRA `(.L_x_349) ;  /* 0x0000000000207947 */ /* 0x000fea0003800000 */
.L_x_344:
[----:B------:R-:W-:-:S04]  /*36f0*/  LOP3.LUT R7, R8, 0x80000000, R7, 0x48, !PT ;  /* 0x8000000008077812 */ /* 0x000fc800078e4807 */
[----:B------:R-:W-:Y:S01]  /*3700*/  LOP3.LUT R7, R7, 0x7f800000, RZ, 0xfc, !PT ;  /* 0x7f80000007077812 */ /* 0x000fe200078efcff */
[----:B------:R-:W-:Y:S06]  /*3710*/  BRA `(.L_x_349) ;  /* 0x0000000000147947 */ /* 0x000fec0003800000 */
.L_x_343:
[----:B------:R-:W-:Y:S01]  /*3720*/  LOP3.LUT R7, R8, 0x80000000, R7, 0x48, !PT ;  /* 0x8000000008077812 */ /* 0x000fe200078e4807 */
[----:B------:R-:W-:Y:S06]  /*3730*/  BRA `(.L_x_349) ;  /* 0x00000000000c7947 */ /* 0x000fec0003800000 */
.L_x_342:
[----:B------:R-:W0:Y:S01]  /*3740*/  MUFU.RSQ R7, -QNAN ;  /* 0xffc0000000077908 */ /* 0x000e220000001400 */
[----:B------:R-:W-:Y:S05]  /*3750*/  BRA `(.L_x_349) ;  /* 0x0000000000047947 */ /* 0x000fea0003800000 */
.L_x_341:
[----:B------:R-:W-:-:S07]  /*3760*/  FADD.FTZ R7, R7, R8 ;  /* 0x0000000807077221 */ /* 0x000fce0000010000 */
.L_x_349:
[----:B------:R-:W-:Y:S05]  /*3770*/  BSYNC.RECONVERGENT B1 ;  /* 0x0000000000017941 */ /* 0x000fea0003800200 */
.L_x_339:
[----:B------:R-:W-:-:S04]  /*3780*/  HFMA2 R17, -RZ, RZ, 0, 0 ;  /* 0x00000000ff117431 */ /* 0x000fc800000001ff */
[----:B0-----:R-:W-:Y:S05]  /*3790*/  RET.REL.NODEC R16 `(_Z22adaln_layernorm_kernelIffEvPT_PKS0_S3_S3_S3_S3_iiif) ;  /* 0xffffffc810187950 */ /* 0x001fea0003c3ffff */
.L_x_350:
        /* <DEDUP_REMOVED lines=14> */
.L_x_474:


//--------------------- .text._Z22adaln_layernorm_kernelI13__nv_bfloat16fEvPT_PKS1_S4_S4_S4_S4_iiif --------------------------
	.section	.text._Z22adaln_layernorm_kernelI13__nv_bfloat16fEvPT_PKS1_S4_S4_S4_S4_iiif,"ax",@progbits
	.align	128
        .global         _Z22adaln_layernorm_kernelI13__nv_bfloat16fEvPT_PKS1_S4_S4_S4_S4_iiif
        .type           _Z22adaln_layernorm_kernelI13__nv_bfloat16fEvPT_PKS1_S4_S4_S4_S4_iiif,@function
        .size           _Z22adaln_layernorm_kernelI13__nv_bfloat16fEvPT_PKS1_S4_S4_S4_S4_iiif,(.L_x_475 - _Z22adaln_layernorm_kernelI13__nv_bfloat16fEvPT_PKS1_S4_S4_S4_S4_iiif)
        .other          _Z22adaln_layernorm_kernelI13__nv_bfloat16fEvPT_PKS1_S4_S4_S4_S4_iiif,@"STO_CUDA_ENTRY STV_DEFAULT"
_Z22adaln_layernorm_kernelI13__nv_bfloat16fEvPT_PKS1_S4_S4_S4_S4_iiif:
.text._Z22adaln_layernorm_kernelI13__nv_bfloat16fEvPT_PKS1_S4_S4_S4_S4_iiif:
        /* <DEDUP_REMOVED lines=82> */
.L_x_355:
[----:B------:R-:W-:-:S05]  /*0520*/  IMAD.MOV.U32 R11, RZ, RZ, R9 ;  /* 0x000000ffff0b7224 */ /* 0x000fca00078e0009 */
[----:B------:R0:W2:Y:S01]  /*0530*/  LDG.E.U16.CONSTANT R16, desc[UR4][R10.64] ;  /* 0x000000040a107981 */ /* 0x0000a2000c1e9500 */
[----:B------:R-:W-:Y:S01]  /*0540*/  IADD3 R14, PT, PT, R14, 0x1, RZ ;  /* 0x000000010e0e7810 */ /* 0x000fe20007ffe0ff */
[C---:B------:R-:W-:Y:S01]  /*0550*/  IMAD.WIDE.U32 R8, R0.reuse, 0x2, R10 ;  /* 0x0000000200087825 */ /* 0x040fe200078e000a */
[----:B------:R-:W-:Y:S02]  /*0560*/  IADD3 R7, PT, PT, R0, R7, RZ ;  /* 0x0000000700077210 */ /* 0x000fe40007ffe0ff */
[----:B------:R-:W-:Y:S01]  /*0570*/  ISETP.NE.AND P0, PT, R14, RZ, PT ;  /* 0x000000ff0e00720c */ /* 0x000fe20003f05270 */
[----:B0-----:R-:W-:Y:S02]  /*0580*/  IMAD.MOV.U32 R10, RZ, RZ, R8 ;  /* 0x000000ffff0a7224 */ /* 0x001fe400078e0008 */
[----:B--2---:R-:W-:-:S04]  /*0590*/  IMAD.U32 R17, R16, 0x10000, RZ ;  /* 0x0001000010117824 */ /* 0x004fc800078e00ff */
[----:B------:R-:W-:-:S06]  /*05a0*/  FADD R6, R17, R6 ;  /* 0x0000000611067221 */ /* 0x000fcc0000000000 */
[----:B------:R-:W-:Y:S05]  /*05b0*/  @P0 BRA `(.L_x_355) ;  /* 0xfffffffc00d80947 */ /* 0x000fea000383ffff */
.L_x_354:
[----:B------:R-:W-:Y:S05]  /*05c0*/  BSYNC.RECONVERGENT B1 ;  /* 0x0000000000017941 */ /* 0x000fea0003800200 */
.L_x_353:
[----:B------:R-:W-:Y:S05]  /*05d0*/  @!P1 BRA `(.L_x_352) ;  /* 0x0000000000589947 */ /* 0x000fea0003800000 */
.L_x_356:
[----:B------:R-:W-:-:S04]  /*05e0*/  IMAD.WIDE.U32 R8, R7, 0x2, R12 ;  /* 0x0000000207087825 */ /* 0x000fc800078e000c */
[----:B------:R-:W-:Y:S02]  /*05f0*/  IMAD.IADD R11, R0, 0x1, R7 ;  /* 0x00000001000b7824 */ /* 0x000fe400078e0207 */
[----:B------:R-:W2:Y:S02]  /*0600*/  LDG.E.U16.CONSTANT R8, desc[UR4][R8.64] ;  /* 0x0000000408087981 */ /* 0x000ea4000c1e9500 */
[C---:B------:R-:W-:Y:S02]  /*0610*/  IMAD.IADD R17, R11.reuse, 0x1, R0 ;  /* 0x000000010b117824 */ /* 0x040fe400078e0200 */
[----:B------:R-:W-:-:S03]  /*0620*/  IMAD.WIDE.U32 R10, R11, 0x2, R12 ;  /* 0x000000020b0a7825 */ /* 0x000fc600078e000c */
[C---:B------:R-:W-:Y:S01]  /*0630*/  IADD3 R23, PT, PT, R17.reuse, R0, RZ ;  /* 0x0000000011177210 */ /* 0x040fe20007ffe0ff */
[--C-:B------:R-:W-:Y:S02]  /*0640*/  IMAD.WIDE.U32 R16, R17, 0x2, R12.reuse ;  /* 0x0000000211107825 */ /* 0x100fe400078e000c */
[----:B------:R-:W3:Y:S02]  /*0650*/  LDG.E.U16.CONSTANT R10, desc[UR4][R10.64] ;  /* 0x000000040a0a7981 */ /* 0x000ee4000c1e9500 */
[----:B------:R-:W-:Y:S02]  /*0660*/  IMAD.WIDE.U32 R18, R23, 0x2, R12 ;  /* 0x0000000217127825 */ /* 0x000fe400078e000c */
[----:B------:R-:W4:Y:S04]  /*0670*/  LDG.E.U16.CONSTANT R16, desc[UR4][R16.64] ;  /* 0x0000000410107981 */ /* 0x000f28000c1e9500 */
[----:B------:R-:W5:Y:S01]  /*0680*/  LDG.E.U16.CONSTANT R18, desc[UR4][R18.64] ;  /* 0x0000000412127981 */ /* 0x000f62000c1e9500 */
[----:B--2---:R-:W-:-:S04]  /*0690*/  IMAD.U32 R7, R8, 0x10000, RZ ;  /* 0x0001000008077824 */ /* 0x004fc800078e00ff */
[----:B------:R-:W-:Y:S01]  /*06a0*/  FADD R6, R7, R6 ;  /* 0x0000000607067221 */ /* 0x000fe20000000000 */
[----:B------:R-:W-:-:S04]  /*06b0*/  IADD3 R7, PT, PT, R23, R0, RZ ;  /* 0x0000000017077210 */ /* 0x000fc80007ffe0ff */
[----:B------:R-:W-:Y:S01]  /*06c0*/  ISETP.GE.AND P0, PT, R7, UR6, PT ;  /* 0x0000000607007c0c */ /* 0x000fe2000bf06270 */
[----:B---3--:R-:W-:Y:S02]  /*06d0*/  IMAD.U32 R21, R10, 0x10000, RZ ;  /* 0x000100000a157824 */ /* 0x008fe400078e00ff */
[----:B----4-:R-:W-:Y:S02]  /*06e0*/  IMAD.U32 R9, R16, 0x10000, RZ ;  /* 0x0001000010097824 */ /* 0x010fe400078e00ff */
[----:B------:R-:W-:Y:S01]  /*06f0*/  FADD R6, R6, R21 ;  /* 0x0000001506067221 */ /* 0x000fe20000000000 */
[----:B-----5:R-:W-:-:S03]  /*0700*/  IMAD.U32 R11, R18, 0x10000, RZ ;  /* 0x00010000120b7824 */ /* 0x020fc600078e00ff */
[----:B------:R-:W-:-:S04]  /*0710*/  FADD R6, R6, R9 ;  /* 0x0000000906067221 */ /* 0x000fc80000000000 */
[----:B------:R-:W-:Y:S01]  /*0720*/  FADD R6, R6, R11 ;  /* 0x0000000b06067221 */ /* 0x000fe20000000000 */
[----:B------:R-:W-:Y:S06]  /*0730*/  @!P0 BRA `(.L_x_356) ;  /* 0xfffffffc00a88947 */ /* 0x000fec000383ffff */
.L_x_352:
[----:B------:R-:W-:Y:S05]  /*0740*/  BSYNC.RECONVERGENT B0 ;  /* 0x0000000000007941 */ /* 0x000fea0003800200 */
.L_x_351:
[----:B------:R-:W1:Y:S01]  /*0750*/  SHFL.BFLY PT, R7, R6, 0x10, 0x1f ;  /* 0x0e001f0006077f89 */ /* 0x000e6200000e0000 */
[----:B------:R-:W2:Y:S01]  /*0760*/  S2UR UR8, SR_CgaCtaId ;  /* 0x00000000000879c3 */ /* 0x000ea20000008800 */
[----:B------:R-:W-:Y:S01]  /*0770*/  UMOV UR7, 0x400 ;  /* 0x0000040000077882 */ /* 0x000fe20000000000 */
[----:B-1----:R-:W-:-:S05]  /*0780*/  FADD R7, R7, R6 ;  /* 0x0000000607077221 */ /* 0x002fca0000000000 */
[----:B------:R-:W1:Y:S02]  /*0790*/  SHFL.BFLY PT, R8, R7, 0x8, 0x1f ;  /* 0x0d001f0007087f89 */ /* 0x000e6400000e0000 */
[----:B-1----:R-:W-:Y:S01]  /*07a0*/  FADD R9, R7, R8 ;  /* 0x0000000807097221 */ /* 0x002fe20000000000 */
[----:B--2---:R-:W-:-:S04]  /*07b0*/  IMAD.U32 R7, RZ, RZ, UR8 ;  /* 0x00000008ff077e24 */ /* 0x004fc8000f8e00ff */
[----:B------:R-:W1:Y:S02]  /*07c0*/  SHFL.BFLY PT, R8, R9, 0x4, 0x1f ;  /* 0x0c801f0009087f89 */ /* 0x000e6400000e0000 */
[----:B-1----:R-:W-:Y:S01]  /*07d0*/  FADD R10, R9, R8 ;  /* 0x00000008090a7221 */ /* 0x002fe20000000000 */
[----:B0-----:R-:W-:Y:S02]  /*07e0*/  IADD3 R8, PT, PT, R0, 0x1f, RZ ;  /* 0x0000001f00087810 */ /* 0x001fe40007ffe0ff */
[----:B------:R-:W-:Y:S02]  /*07f0*/  LOP3.LUT P0, R9, R15, 0x1f, RZ, 0xc0, !PT ;  /* 0x0000001f0f097812 */ /* 0x000fe4000780c0ff */
[----:B------:R-:W0:Y:S01]  /*0800*/  SHFL.BFLY PT, R11, R10, 0x2, 0x1f ;  /* 0x0c401f000a0b7f89 */ /* 0x000e2200000e0000 */
[----:B------:R-:W-:Y:S01]  /*0810*/  SHF.R.U32.HI R6, RZ, 0x5, R8 ;  /* 0x00000005ff067819 */ /* 0x000fe20000011608 */
[----:B------:R-:W-:-:S03]  /*0820*/  IMAD.U32 R8, RZ, RZ, UR7 ;  /* 0x00000007ff087e24 */ /* 0x000fc6000f8e00ff */
[----:B------:R-:W-:Y:S01]  /*0830*/  ISETP.GE.U32.AND P1, PT, R15, R6, PT ;  /* 0x000000060f00720c */ /* 0x000fe20003f26070 */
[----:B0-----:R-:W-:Y:S01]  /*0840*/  FADD R11, R10, R11 ;  /* 0x0000000b0a0b7221 */ /* 0x001fe20000000000 */
[----:B------:R-:W-:-:S04]  /*0850*/  IADD3 R10, PT, PT, R8, 0x10, RZ ;  /* 0x00000010080a7810 */ /* 0x000fc80007ffe0ff */
[----:B------:R-:W0:Y:S01]  /*0860*/  SHFL.BFLY PT, R14, R11, 0x1, 0x1f ;  /* 0x0c201f000b0e7f89 */ /* 0x000e2200000e0000 */
[----:B------:R-:W-:-:S06]  /*0870*/  LEA R10, R7, R10, 0x18 ;  /* 0x0000000a070a7211 */ /* 0x000fcc00078ec0ff */
[----:B------:R-:W-:Y:S02]  /*0880*/  @!P1 IMAD R17, R15, 0x4, R10 ;  /* 0x000000040f119824 */ /* 0x000fe400078e020a */
[----:B0-----:R-:W-:Y:S01]  /*0890*/  FADD R16, R11, R14 ;  /* 0x0000000e0b107221 */ /* 0x001fe20000000000 */
[----:B------:R-:W-:Y:S01]  /*08a0*/  LEA.HI R11, R15, R10, RZ, 0x1d ;  /* 0x0000000a0f0b7211 */ /* 0x000fe200078fe8ff */
[----:B------:R-:W-:-:S04]  /*08b0*/  IMAD.MOV.U32 R14, RZ, RZ, RZ ;  /* 0x000000ffff0e7224 */ /* 0x000fc800078e00ff */
        /* <DEDUP_REMOVED lines=17> */
.L_x_389:
        /* <DEDUP_REMOVED lines=13> */
[----:B------:R-:W-:Y:S02]  /*0aa0*/  MOV R7, R14 ;  /* 0x0000000e00077202 */ /* 0x000fe40000000f00 */
[----:B------:R-:W-:-:S07]  /*0ab0*/  MOV R14, 0xad0 ;  /* 0x00000ad0000e7802 */ /* 0x000fce0000000f00 */
[----:B0-----:R-:W-:Y:S05]  /*0ac0*/  CALL.REL.NOINC `($__internal_10_$__cuda_sm3x_div_rn_noftz_f32_slowpath) ;  /* 0x0000002800a47944 */ /* 0x001fea0003c00000 */
[----:B------:R-:W-:-:S07]  /*0ad0*/  IMAD.MOV.U32 R16, RZ, RZ, R7 ;  /* 0x000000ffff107224 */ /* 0x000fce00078e0007 */
.L_x_360:
[----:B------:R-:W-:Y:S05]  /*0ae0*/  BSYNC.RECONVERGENT B0 ;  /* 0x0000000000007941 */ /* 0x000fea0003800200 */
.L_x_359:
[----:B------:R-:W1:Y:S01]  /*0af0*/  S2UR UR8, SR_CgaCtaId ;  /* 0x00000000000879c3 */ /* 0x000e620000008800 */
[----:B------:R-:W-:Y:S01]  /*0b00*/  UMOV UR7, 0x400 ;  /* 0x0000040000077882 */ /* 0x000fe20000000000 */
[----:B------:R-:W-:Y:S01]  /*0b10*/  PLOP3.LUT P0, PT, PT, PT, PT, 0x80, 0x8 ;  /* 0x000000000008781c */ /* 0x000fe20003f0f070 */
[----:B------:R-:W-:Y:S01]  /*0b20*/  IMAD.U32 R8, RZ, RZ, UR7 ;  /* 0x00000007ff087e24 */ /* 0x000fe2000f8e00ff */
[----:B-1----:R-:W-:-:S04]  /*0b30*/  MOV R7, UR8 ;  /* 0x0000000800077c02 */ /* 0x002fc80008000f00 */
[----:B------:R-:W-:-:S05]  /*0b40*/  LEA R17, R7, R8, 0x18 ;  /* 0x0000000807117211 */ /* 0x000fca00078ec0ff */
[----:B------:R2:W-:Y:S02]  /*0b50*/  STS [R17], R16 ;  /* 0x0000001011007388 */ /* 0x0005e40000000800 */
.L_x_357:
[----:B-1----:R-:W1:Y:S01]  /*0b60*/  LDC R14, c[0x0][0x3b8] ;  /* 0x0000ee00ff0e7b82 */ /* 0x002e620000000800 */
[----:B------:R-:W-:Y:S05]  /*0b70*/  WARPSYNC.ALL ;  /* 0x0000000000007948 */ /* 0x000fea0003800000 */
[----:B------:R-:W-:Y:S01]  /*0b80*/  BSSY.RECONVERGENT B0, `(.L_x_361) ;  /* 0x0000058000007945 */ /* 0x000fe20003800200 */
[----:B------:R-:W-:Y:S01]  /*0b90*/  IMAD.MOV.U32 R25, RZ, RZ, RZ ;  /* 0x000000ffff197224 */ /* 0x000fe200078e00ff */
[----:B------:R-:W-:Y:S01]  /*0ba0*/  BAR.SYNC.DEFER_BLOCKING 0x0 ;  /* 0x0000000000007b1d */ /* 0x000fe20000010000 */
[----:B-1----:R-:W-:-:S13]  /*0bb0*/  ISETP.GE.AND P1, PT, R15, R14, PT ;  /* 0x0000000e0f00720c */ /* 0x002fda0003f26270 */
[----:B------:R-:W-:Y:S05]  /*0bc0*/  @P1 BRA `(.L_x_362) ;  /* 0x00000004004c1947 */ /* 0x000fea0003800000 */
[----:B------:R-:W1:Y:S01]  /*0bd0*/  I2F.U32.RP R21, R0 ;  /* 0x0000000000157306 */ /* 0x000e620000209000 */
[----:B------:R-:W-:Y:S01]  /*0be0*/  IMAD.IADD R19, R15, 0x1, R0 ;  /* 0x000000010f137824 */ /* 0x000fe200078e0200 */
[----:B------:R-:W-:Y:S01]  /*0bf0*/  ISETP.NE.U32.AND P3, PT, R0, RZ, PT ;  /* 0x000000ff0000720c */ /* 0x000fe20003f65070 */
[----:B------:R-:W-:Y:S01]  /*0c00*/  BSSY.RECONVERGENT B1, `(.L_x_363) ;  /* 0x0000034000017945 */ /* 0x000fe20003800200 */
[----:B------:R-:W-:Y:S01]  /*0c10*/  LEA R24, R7, R8, 0x18 ;  /* 0x0000000807187211 */ /* 0x000fe200078ec0ff */
[----:B------:R-:W-:Y:S01]  /*0c20*/  IMAD.MOV.U32 R25, RZ, RZ, RZ ;  /* 0x000000ffff197224 */ /* 0x000fe200078e00ff */
[CC--:B------:R-:W-:Y:S02]  /*0c30*/  ISETP.GE.U32.AND P1, PT, R19.reuse, R14.reuse, PT ;  /* 0x0000000e1300720c */ /* 0x0c0fe40003f26070 */
[----:B0-----:R-:W-:Y:S02]  /*0c40*/  VIMNMX.U32 R18, PT, PT, R19, R14, !PT ;  /* 0x0000000e13127248 */ /* 0x001fe40007fe0000 */
[----:B------:R-:W-:Y:S01]  /*0c50*/  SEL R20, RZ, 0x1, P1 ;  /* 0x00000001ff147807 */ /* 0x000fe20000800000 */
[----:B------:R-:W0:Y:S01]  /*0c60*/  LDS R24, [R24] ;  /* 0x0000000018187984 */ /* 0x000e220000000800 */
[----:B------:R-:W-:-:S02]  /*0c70*/  MOV R27, R15 ;  /* 0x0000000f001b7202 */ /* 0x000fc40000000f00 */
[----:B------:R-:W-:Y:S01]  /*0c80*/  IADD3 R19, PT, PT, R18, -R19, -R20 ;  /* 0x8000001312137210 */ /* 0x000fe20007ffe814 */
[----:B-1----:R-:W2:Y:S02]  /*0c90*/  MUFU.RCP R21, R21 ;  /* 0x0000001500157308 */ /* 0x002ea40000001000 */
[----:B--2---:R-:W-:-:S06]  /*0ca0*/  VIADD R16, R21, 0xffffffe ;  /* 0x0ffffffe15107836 */ /* 0x004fcc0000000000 */
[----:B------:R1:W2:Y:S02]  /*0cb0*/  F2I.FTZ.U32.TRUNC.NTZ R17, R16 ;  /* 0x0000001000117305 */ /* 0x0002a4000021f000 */
[----:B-1----:R-:W-:Y:S01]  /*0cc0*/  IMAD.MOV.U32 R16, RZ, RZ, RZ ;  /* 0x000000ffff107224 */ /* 0x002fe200078e00ff */
[----:B--2---:R-:W-:-:S05]  /*0cd0*/  IADD3 R23, PT, PT, RZ, -R17, RZ ;  /* 0x80000011ff177210 */ /* 0x004fca0007ffe0ff */
        /* <DEDUP_REMOVED lines=14> */
[----:B------:R-:W-:-:S13]  /*0dc0*/  ISETP.NE.AND P2, PT, R16, 0x3, PT ;  /* 0x000000031000780c */ /* 0x000fda0003f45270 */
[----:B0-----:R-:W-:Y:S05]  /*0dd0*/  @!P2 BRA `(.L_x_364) ;  /* 0x000000000058a947 */ /* 0x001fea0003800000 */
[----:B------:R-:W0:Y:S01]  /*0de0*/  LDCU.64 UR8, c[0x0][0x388] ;  /* 0x00007100ff0877ac */ /* 0x000e220008000a00 */
[C---:B------:R-:W-:Y:S01]  /*0df0*/  SHF.L.U64.HI R17, R2.reuse, 0x1, R5 ;  /* 0x0000000102117819 */ /* 0x040fe20000010205 */
[----:B------:R-:W-:Y:S02]  /*0e00*/  IMAD.SHL.U32 R16, R2, 0x2, RZ ;  /* 0x0000000202107824 */ /* 0x000fe400078e00ff */
[----:B------:R-:W-:Y:S02]  /*0e10*/  HFMA2 R25, -RZ, RZ, 0, 0 ;  /* 0x00000000ff197431 */ /* 0x000fe400000001ff */
[----:B------:R-:W-:Y:S02]  /*0e20*/  VIADD R18, R18, 0x1 ;  /* 0x0000000112127836 */ /* 0x000fe40000000000 */
[----:B------:R-:W-:-:S03]  /*0e30*/  IMAD.WIDE.U32 R16, R15, 0x2, R16 ;  /* 0x000000020f107825 */ /* 0x000fc600078e0010 */
[----:B------:R-:W-:Y:S01]  /*0e40*/  LOP3.LUT R18, R18, 0x3, RZ, 0xc0, !PT ;  /* 0x0000000312127812 */ /* 0x000fe200078ec0ff */
[----:B------:R-:W-:-:S04]  /*0e50*/  IMAD.MOV.U32 R27, RZ, RZ, R15 ;  /* 0x000000ffff1b7224 */ /* 0x000fc800078e000f */
[----:B------:R-:W-:Y:S01]  /*0e60*/  IMAD.MOV R20, RZ, RZ, -R18 ;  /* 0x000000ffff147224 */ /* 0x000fe200078e0a12 */
[----:B0-----:R-:W-:-:S04]  /*0e70*/  IADD3 R16, P2, PT, R16, UR8, RZ ;  /* 0x0000000810107c10 */ /* 0x001fc8000ff5e0ff */
[----:B------:R-:W-:-:S09]  /*0e80*/  IADD3.X R19, PT, PT, R17, UR9, RZ, P2, !PT ;  /* 0x0000000911137c10 */ /* 0x000fd200097fe4ff */
.L_x_365:
[----:B------:R-:W-:-:S05]  /*0e90*/  MOV R17, R19 ;  /* 0x0000001300117202 */ /* 0x000fca0000000f00 */
[----:B------:R-:W2:Y:S01]  /*0ea0*/  LDG.E.U16.CONSTANT R18, desc[UR4][R16.64] ;  /* 0x0000000410127981 */ /* 0x000ea2000c1e9500 */
[----:B------:R-:W-:Y:S02]  /*0eb0*/  VIADD R20, R20, 0x1 ;  /* 0x0000000114147836 */ /* 0x000fe40000000000 */
[----:B------:R-:W-:-:S03]  /*0ec0*/  IMAD.IADD R27, R0, 0x1, R27 ;  /* 0x00000001001b7824 */ /* 0x000fc600078e021b */
[----:B------:R-:W-:Y:S01]  /*0ed0*/  ISETP.NE.AND P2, PT, R20, RZ, PT ;  /* 0x000000ff1400720c */ /* 0x000fe20003f45270 */
[----:B--2---:R-:W-:Y:S02]  /*0ee0*/  IMAD.U32 R21, R18, 0x10000, RZ ;  /* 0x0001000012157824 */ /* 0x004fe400078e00ff */
[----:B------:R-:W-:-:S04]  /*0ef0*/  IMAD.WIDE.U32 R18, R0, 0x2, R16 ;  /* 0x0000000200127825 */ /* 0x000fc800078e0010 */
[----:B------:R-:W-:Y:S01]  /*0f00*/  FADD R22, -R24, R21 ;  /* 0x0000001518167221 */ /* 0x000fe20000000100 */
[----:B------:R-:W-:-:S03]  /*0f10*/  MOV R16, R18 ;  /* 0x0000001200107202 */ /* 0x000fc60000000f00 */
[----:B------:R-:W-:Y:S02]  /*0f20*/  FFMA R25, R22, R22, R25 ;  /* 0x0000001616197223 */ /* 0x000fe40000000019 */
[----:B------:R-:W-:Y:S05]  /*0f30*/  @P2 BRA `(.L_x_365) ;  /* 0xfffffffc00d42947 */ /* 0x000fea000383ffff */
.L_x_364:
[----:B------:R-:W-:Y:S05]  /*0f40*/  BSYNC.RECONVERGENT B1 ;  /* 0x0000000000017941 */ /* 0x000fea0003800200 */
.L_x_363:
[----:B------:R-:W-:Y:S05]  /*0f50*/  @!P1 BRA `(.L_x_362) ;  /* 0x0000000000689947 */ /* 0x000fea0003800000 */
.L_x_366:
[----:B------:R-:W-:-:S04]  /*0f60*/  IMAD.WIDE.U32 R16, R27, 0x2, R12 ;  /* 0x000000021b107825 */ /* 0x000fc800078e000c */
[----:B------:R-:W-:Y:S02]  /*0f70*/  IMAD.IADD R27, R0, 0x1, R27 ;  /* 0x00000001001b7824 */ /* 0x000fe400078e021b */
[----:B------:R-:W2:Y:S02]  /*0f80*/  LDG.E.U16.CONSTANT R16, desc[UR4][R16.64] ;  /* 0x0000000410107981 */ /* 0x000ea4000c1e9500 */
[C---:B------:R-:W-:Y:S01]  /*0f90*/  IMAD.WIDE.U32 R18, R27.reuse, 0x2, R12 ;  /* 0x000000021b127825 */ /* 0x040fe200078e000c */
[----:B------:R-:W-:-:S05]  /*0fa0*/  IADD3 R27, PT, PT, R27, R0, RZ ;  /* 0x000000001b1b7210 */ /* 0x000fca0007ffe0ff */
[----:B------:R-:W3:Y:S01]  /*0fb0*/  LDG.E.U16.CONSTANT R18, desc[UR4][R18.64] ;  /* 0x0000000412127981 */ /* 0x000ee2000c1e9500 */
[----:B------:R-:W-:-:S04]  /*0fc0*/  IMAD.WIDE.U32 R20, R27, 0x2, R12 ;  /* 0x000000021b147825 */ /* 0x000fc800078e000c */
[----:B------:R-:W-:Y:S02]  /*0fd0*/  IMAD.IADD R27, R27, 0x1, R0 ;  /* 0x000000011b1b7824 */ /* 0x000fe400078e0200 */
[----:B------:R-:W4:Y:S02]  /*0fe0*/  LDG.E.U16.CONSTANT R20, desc[UR4][R20.64] ;  /* 0x0000000414147981 */ /* 0x000f24000c1e9500 */
[----:B------:R-:W-:-:S06]  /*0ff0*/  IMAD.WIDE.U32 R22, R27, 0x2, R12 ;  /* 0x000000021b167825 */ /* 0x000fcc00078e000c */
[----:B------:R-:W5:Y:S01]  /*1000*/  LDG.E.U16.CONSTANT R22, desc[UR4][R22.64] ;  /* 0x0000000416167981 */ /* 0x000f62000c1e9500 */
[----:B------:R-:W-:-:S05]  /*1010*/  IMAD.IADD R27, R27, 0x1, R0 ;  /* 0x000000011b1b7824 */ /* 0x000fca00078e0200 */
[----:B------:R-:W-:Y:S01]  /*1020*/  ISETP.GE.AND P1, PT, R27, R14, PT ;  /* 0x0000000e1b00720c */ /* 0x000fe20003f26270 */
[----:B--2---:R-:W-:-:S04]  /*1030*/  IMAD.U32 R29, R16, 0x10000, RZ ;  /* 0x00010000101d7824 */ /* 0x004fc800078e00ff */
[----:B------:R-:W-:Y:S01]  /*1040*/  FADD R26, -R24, R29 ;  /* 0x0000001d181a7221 */ /* 0x000fe20000000100 */
[----:B---3--:R-:W-:-:S03]  /*1050*/  SHF.L.U32 R17, R18, 0x10, RZ ;  /* 0x0000001012117819 */ /* 0x008fc600000006ff */
[----:B------:R-:W-:Y:S02]  /*1060*/  FFMA R25, R26, R26, R25 ;  /* 0x0000001a1a197223 */ /* 0x000fe40000000019 */
[----:B------:R-:W-:Y:S01]  /*1070*/  FADD R16, -R24, R17 ;  /* 0x0000001118107221 */ /* 0x000fe20000000100 */
[----:B----4-:R-:W-:-:S03]  /*1080*/  IMAD.U32 R17, R20, 0x10000, RZ ;  /* 0x0001000014117824 */ /* 0x010fc600078e00ff */
[----:B------:R-:W-:Y:S01]  /*1090*/  FFMA R25, R16, R16, R25 ;  /* 0x0000001010197223 */ /* 0x000fe20000000019 */
[----:B------:R-:W-:Y:S01]  /*10a0*/  FADD R16, -R24, R17 ;  /* 0x0000001118107221 */ /* 0x000fe20000000100 */
[----:B-----5:R-:W-:-:S03]  /*10b0*/  SHF.L.U32 R17, R22, 0x10, RZ ;  /* 0x0000001016117819 */ /* 0x020fc600000006ff */
[----:B------:R-:W-:Y:S02]  /*10c0*/  FFMA R25, R16, R16, R25 ;  /* 0x0000001010197223 */ /* 0x000fe40000000019 */
[----:B------:R-:W-:-:S04]  /*10d0*/  FADD R16, -R24, R17 ;  /* 0x0000001118107221 */ /* 0x000fc80000000100 */
[----:B------:R-:W-:Y:S01]  /*10e0*/  FFMA R25, R16, R16, R25 ;  /* 0x0000001010197223 */ /* 0x000fe20000000019 */
[----:B------:R-:W-:Y:S06]  /*10f0*/  @!P1 BRA `(.L_x_366) ;  /* 0xfffffffc00989947 */ /* 0x000fec000383ffff */
.L_x_362:
[----:B------:R-:W-:Y:S05]  /*1100*/  BSYNC.RECONVERGENT B0 ;  /* 0x0000000000007941 */ /* 0x000fea0003800200 */
.L_x_361:
[----:B--2---:R-:W1:Y:S01]  /*1110*/  SHFL.BFLY PT, R16, R25, 0x10, 0x1f ;  /* 0x0e001f0019107f89 */ /* 0x004e6200000e0000 */
[----:B------:R-:W-:Y:S01]  /*1120*/  ISETP.NE.AND P1, PT, R9, RZ, PT ;  /* 0x000000ff0900720c */ /* 0x000fe20003f25270 */
[----:B------:R-:W-:Y:S01]  /*1130*/  IMAD.MOV.U32 R9, RZ, RZ, RZ ;  /* 0x000000ffff097224 */ /* 0x000fe200078e00ff */
[----:B------:R-:W-:Y:S01]  /*1140*/  ISETP.GE.U32.AND P2, PT, R15, R6, PT ;  /* 0x000000060f00720c */ /* 0x000fe20003f46070 */
[----:B------:R-:W-:-:S12]  /*1150*/  BSSY B0, `(.L_x_367) ;  /* 0x000001c000007945 */ /* 0x000fd80003800000 */
[----:B------:R-:W-:Y:S02]  /*1160*/  @!P2 IMAD R10, R15, 0x4, R10 ;  /* 0x000000040f0aa824 */ /* 0x000fe400078e020a */
[----:B-1----:R-:W-:-:S05]  /*1170*/  FADD R16, R16, R25 ;  /* 0x0000001910107221 */ /* 0x002fca0000000000 */
[----:B------:R-:W1:Y:S02]  /*1180*/  SHFL.BFLY PT, R17, R16, 0x8, 0x1f ;  /* 0x0d001f0010117f89 */ /* 0x000e6400000e0000 */
[----:B-1----:R-:W-:-:S05]  /*1190*/  FADD R17, R16, R17 ;  /* 0x0000001110117221 */ /* 0x002fca0000000000 */
[----:B0-----:R-:W0:Y:S02]  /*11a0*/  SHFL.BFLY PT, R18, R17, 0x4, 0x1f ;  /* 0x0c801f0011127f89 */ /* 0x001e2400000e0000 */
        /* <DEDUP_REMOVED lines=21> */
.L_x_395:
[----:B-1----:R-:W-:-:S07]  /*1300*/  FADD R9, R17, R16 ;  /* 0x0000001011097221 */ /* 0x002fce0000000000 */
.L_x_368:
[----:B------:R-:W-:Y:S05]  /*1310*/  BSYNC B0 ;  /* 0x0000000000007941 */ /* 0x000fea0003800000 */
.L_x_367:
        /* <DEDUP_REMOVED lines=14> */
[----:B0-----:R-:W-:Y:S05]  /*1400*/  CALL.REL.NOINC `($__internal_10_$__cuda_sm3x_div_rn_noftz_f32_slowpath) ;  /* 0x0000002000547944 */ /* 0x001fea0003c00000 */
[----:B------:R-:W-:-:S07]  /*1410*/  IMAD.MOV.U32 R6, RZ, RZ, R7 ;  /* 0x000000ffff067224 */ /* 0x000fce00078e0007 */
.L_x_372:
[----:B------:R-:W-:Y:S05]  /*1420*/  BSYNC.RECONVERGENT B0 ;  /* 0x0000000000007941 */ /* 0x000fea0003800200 */
.L_x_371:
[----:B------:R-:W1:Y:S01]  /*1430*/  LDCU UR6, c[0x0][0x3bc] ;  /* 0x00007780ff0677ac */ /* 0x000e620008000800 */
[----:B------:R-:W2:Y:S01]  /*1440*/  S2UR UR7, SR_CgaCtaId ;  /* 0x00000000000779c3 */ /* 0x000ea20000008800 */
[----:B-1----:R-:W-:Y:S01]  /*1450*/  FADD R6, R6, UR6 ;  /* 0x0000000606067e21 */ /* 0x002fe20008000000 */
[----:B------:R-:W-:Y:S02]  /*1460*/  UMOV UR6, 0x400 ;  /* 0x0000040000067882 */ /* 0x000fe40000000000 */
[----:B------:R-:W-:Y:S02]  /*1470*/  MOV R8, UR6 ;  /* 0x0000000600087c02 */ /* 0x000fe40008000f00 */
[----:B------:R-:W-:Y:S01]  /*1480*/  FSETP.GEU.AND P0, PT, |R6|, 1.175494350822287508e-38, PT ;  /* 0x008000000600780b */ /* 0x000fe20003f0e200 */
[----:B--2---:R-:W-:-:S05]  /*1490*/  IMAD.U32 R7, RZ, RZ, UR7 ;  /* 0x00000007ff077e24 */ /* 0x004fca000f8e00ff */
[----:B------:R-:W-:-:S07]  /*14a0*/  LEA R10, R7, R8, 0x18 ;  /* 0x00000008070a7211 */ /* 0x000fce00078ec0ff */
[----:B------:R-:W-:-:S04]  /*14b0*/  @!P0 FMUL R6, R6, 16777216 ;  /* 0x4b80000006068820 */ /* 0x000fc80000400000 */
[----:B------:R-:W1:Y:S02]  /*14c0*/  MUFU.RSQ R9, R6 ;  /* 0x0000000600097308 */ /* 0x000e640000001400 */
[----:B-1----:R-:W-:-:S05]  /*14d0*/  @!P0 FMUL R9, R9, 4096 ;  /* 0x4580000009098820 */ /* 0x002fca0000400000 */
[----:B------:R2:W-:Y:S02]  /*14e0*/  STS [R10+0x4], R9 ;  /* 0x000004090a007388 */ /* 0x0005e40000000800 */
.L_x_370:
        /* <DEDUP_REMOVED lines=48> */
[----:B------:R-:W-:-:S04]  /*17f0*/  IMAD.WIDE.U32 R14, R15, 0x2, RZ ;  /* 0x000000020f0e7825 */ /* 0x000fc800078e00ff */
[----:B------:R-:W-:Y:S01]  /*1800*/  IMAD.MOV R24, RZ, RZ, -R17 ;  /* 0x000000ffff187224 */ /* 0x000fe200078e0a11 */
[C---:B-1----:R-:W-:Y:S02]  /*1810*/  IADD3 R8, P0, PT, R9.reuse, UR8, RZ ;  /* 0x0000000809087c10 */ /* 0x042fe4000ff1e0ff */
[----:B------:R-:W-:Y:S02]  /*1820*/  IADD3 R9, P1, PT, R9, UR10, RZ ;  /* 0x0000000a09097c10 */ /* 0x000fe4000ff3e0ff */
[C---:B--2---:R-:W-:Y:S02]  /*1830*/  LEA R23, P2, R2.reuse, UR6, 0x1 ;  /* 0x0000000602177c11 */ /* 0x044fe4000f8408ff */
[C---:B------:R-:W-:Y:S02]  /*1840*/  IADD3.X R25, PT, PT, R27.reuse, UR9, RZ, P0, !PT ;  /* 0x000000091b197c10 */ /* 0x040fe400087fe4ff */
[----:B------:R-:W-:Y:S02]  /*1850*/  IADD3.X R27, PT, PT, R27, UR11, RZ, P1, !PT ;  /* 0x0000000b1b1b7c10 */ /* 0x000fe40008ffe4ff */
[----:B------:R-:W-:Y:S01]  /*1860*/  LEA.HI.X R29, R2, UR7, R5, 0x1, P2 ;  /* 0x00000007021d7c11 */ /* 0x000fe200090f0c05 */
[----:B0-----:R-:W-:-:S07]  /*1870*/  IMAD R22, R17, R0, R22 ;  /* 0x0000000011167224 */ /* 0x001fce00078e0216 */
.L_x_377:
[----:B0-----:R-:W-:-:S05]  /*1880*/  IADD3 R18, P0, PT, R12, R14, RZ ;  /* 0x0000000e0c127210 */ /* 0x001fca0007f1e0ff */
[----:B------:R-:W-:Y:S01]  /*1890*/  IMAD.X R19, R13, 0x1, R15, P0 ;  /* 0x000000010d137824 */ /* 0x000fe200000e060f */
[C---:B------:R-:W-:Y:S02]  /*18a0*/  IADD3 R16, P0, PT, R14.reuse, UR12, RZ ;  /* 0x0000000c0e107c10 */ /* 0x040fe4000ff1e0ff */
[----:B------:R-:W-:Y:S02]  /*18b0*/  IADD3 R20, P1, PT, R14, R8, RZ ;  /* 0x000000080e147210 */ /* 0x000fe40007f3e0ff */
[----:B------:R0:W2:Y:S01]  /*18c0*/  LDG.E.U16.CONSTANT R26, desc[UR4][R18.64] ;  /* 0x00000004121a7981 */ /* 0x0000a2000c1e9500 */
[C---:B------:R-:W-:Y:S02]  /*18d0*/  IADD3.X R17, PT, PT, R15.reuse, UR13, RZ, P0, !PT ;  /* 0x0000000d0f117c10 */ /* 0x040fe400087fe4ff */
[----:B------:R-:W-:-:S03]  /*18e0*/  IADD3.X R21, PT, PT, R15, R25, RZ, P1, !PT ;  /* 0x000000190f157210 */ /* 0x000fc60000ffe4ff */
[----:B------:R-:W4:Y:S01]  /*18f0*/  LDG.E.U16.CONSTANT R16, desc[UR4][R16.64] ;  /* 0x0000000410107981 */ /* 0x000f22000c1e9500 */
[----:B0-----:R-:W-:-:S03]  /*1900*/  IADD3 R18, P0, PT, R14, R9, RZ ;  /* 0x000000090e127210 */ /* 0x001fc60007f1e0ff */
[----:B------:R-:W5:Y:S02]  /*1910*/  LDG.E.U16.CONSTANT R20, desc[UR4][R20.64] ;  /* 0x0000000414147981 */ /* 0x000f64000c1e9500 */
[----:B------:R-:W-:-:S05]  /*1920*/  IMAD.X R19, R15, 0x1, R27, P0 ;  /* 0x000000010f137824 */ /* 0x000fca00000e061b */
[----:B------:R-:W5:Y:S01]  /*1930*/  LDG.E.U16.CONSTANT R28, desc[UR4][R18.64] ;  /* 0x00000004121c7981 */ /* 0x000f62000c1e9500 */
[----:B------:R-:W-:Y:S02]  /*1940*/  VIADD R24, R24, 0x1 ;  /* 0x0000000118187836 */ /* 0x000fe40000000000 */
[----:B--2---:R-:W-:-:S04]  /*1950*/  IMAD.U32 R26, R26, 0x10000, RZ ;  /* 0x000100001a1a7824 */ /* 0x004fc800078e00ff */
[----:B---3--:R-:W-:Y:S01]  /*1960*/  FADD R26, -R10, R26 ;  /* 0x0000001a0a1a7221 */ /* 0x008fe20000000100 */
[----:B----4-:R-:W-:-:S03]  /*1970*/  SHF.L.U32 R17, R16, 0x10, RZ ;  /* 0x0000001010117819 */ /* 0x010fc600000006ff */
[----:B------:R-:W-:Y:S01]  /*1980*/  FMUL R26, R26, R11 ;  /* 0x0000000b1a1a7220 */ /* 0x000fe20000400000 */
[----:B------:R-:W-:Y:S01]  /*1990*/  IADD3 R16, P0, PT, R14, R23, RZ ;  /* 0x000000170e107210 */ /* 0x000fe20007f1e0ff */
[----:B-----5:R-:W-:Y:S02]  /*19a0*/  IMAD.U32 R20, R20, 0x10000, RZ ;  /* 0x0001000014147824 */ /* 0x020fe400078e00ff */
[----:B------:R-:W-:Y:S02]  /*19b0*/  FMUL R26, R26, R17 ;  /* 0x000000111a1a7220 */ /* 0x000fe40000400000 */
[----:B------:R-:W-:Y:S01]  /*19c0*/  FADD R17, R20, 1 ;  /* 0x3f80000014117421 */ /* 0x000fe20000000000 */
[----:B------:R-:W-:-:S04]  /*19d0*/  IMAD.U32 R28, R28, 0x10000, RZ ;  /* 0x000100001c1c7824 */ /* 0x000fc800078e00ff */
[----:B------:R-:W-:-:S05]  /*19e0*/  FFMA R17, R26, R17, R28 ;  /* 0x000000111a117223 */ /* 0x000fca000000001c */
[----:B------:R-:W-:Y:S02]  /*19f0*/  F2FP.BF16.F32.PACK_AB R18, RZ, R17 ;  /* 0x00000011ff12723e */ /* 0x000fe400000010ff */
[----:B------:R-:W-:Y:S01]  /*1a00*/  IADD3.X R17, PT, PT, R15, R29, RZ, P0, !PT ;  /* 0x0000001d0f117210 */ /* 0x000fe200007fe4ff */
[----:B------:R-:W-:Y:S01]  /*1a10*/  IMAD.WIDE.U32 R14, R0, 0x2, R14 ;  /* 0x00000002000e7825 */ /* 0x000fe200078e000e */
[----:B------:R-:W-:-:S03]  /*1a20*/  ISETP.NE.AND P0, PT, R24, RZ, PT ;  /* 0x000000ff1800720c */ /* 0x000fc60003f05270 */
[----:B------:R0:W-:Y:S10]  /*1a30*/  STG.E.U16 desc[UR4][R16.64], R18 ;  /* 0x0000001210007986 */ /* 0x0001f4000c101504 */
[----:B------:R-:W-:Y:S05]  /*1a40*/  @P0 BRA `(.L_x_377) ;  /* 0xfffffffc008c0947 */ /* 0x000fea000383ffff */
[----:B------:R-:W-:Y:S05]  /*1a50*/  BSYNC.RECONVERGENT B1 ;  /* 0x0000000000017941 */ /* 0x000fea0003800200 */
.L_x_376:
[----:B------:R-:W-:-:S07]  /*1a60*/  IMAD.MOV.U32 R15, RZ, RZ, R22 ;  /* 0x000000ffff0f7224 */ /* 0x000fce00078e0016 */
.L_x_375:
[----:B------:R-:W-:Y:S05]  /*1a70*/  BSYNC.RECONVERGENT B0 ;  /* 0x0000000000007941 */ /* 0x000fea0003800200 */
.L_x_374:
[----:B------:R-:W1:Y:S01]  /*1a80*/  LDC.64 R8, c[0x0][0x390] ;  /* 0x0000e400ff087b82 */ /* 0x000e620000000a00 */
[----:B------:R-:W-:Y:S01]  /*1a90*/  ISETP.GE.U32.AND P0, PT, R7, 0x3, PT ;  /* 0x000000030700780c */ /* 0x000fe20003f06070 */
[----:B------:R-:W2:Y:S01]  /*1aa0*/  LDCU.64 UR6, c[0x0][0x380] ;  /* 0x00007000ff0677ac */ /* 0x000ea20008000a00 */
[----:B------:R-:W4:Y:S11]  /*1ab0*/  LDCU.128 UR8, c[0x0][0x3a0] ;  /* 0x00007400ff0877ac */ /* 0x000f360008000c00 */
[----:B--2-4-:R-:W-:Y:S05]  /*1ac0*/  @!P0 EXIT ;  /* 0x000000000000894d */ /* 0x014fea0003800000 */
.L_x_378:
[----:B------:R-:W-:Y:S01]  /*1ad0*/  IADD3 R7, P0, PT, R3, R15, RZ ;  /* 0x0000000f03077210 */ /* 0x000fe20007f1e0ff */
[----:B------:R-:W-:Y:S02]  /*1ae0*/  IMAD.IADD R27, R0, 0x1, R15 ;  /* 0x00000001001b7824 */ /* 0x000fe400078e020f */
[----:B01----:R-:W-:Y:S01]  /*1af0*/  IMAD.WIDE.U32 R18, R15, 0x2, R8 ;  /* 0x000000020f127825 */ /* 0x003fe200078e0008 */
[----:B------:R-:W-:-:S03]  /*1b00*/  IADD3.X R14, PT, PT, RZ, R4, RZ, P0, !PT ;  /* 0x00000004ff0e7210 */ /* 0x000fc600007fe4ff */
[C---:B------:R-:W-:Y:S01]  /*1b10*/  IMAD.SHL.U32 R24, R7.reuse, 0x2, RZ ;  /* 0x0000000207187824 */ /* 0x040fe200078e00ff */
[----:B------:R-:W-:Y:S01]  /*1b20*/  SHF.L.U64.HI R7, R7, 0x1, R14 ;  /* 0x0000000107077819 */ /* 0x000fe2000001020e */
[--C-:B------:R-:W-:Y:S01]  /*1b30*/  IMAD.WIDE.U32 R20, R27, 0x2, R12.reuse ;  /* 0x000000021b147825 */ /* 0x100fe200078e000c */
[----:B------:R0:W2:Y:S02]  /*1b40*/  LDG.E.U16.CONSTANT R26, desc[UR4][R18.64] ;  /* 0x00000004121a7981 */ /* 0x0000a4000c1e9500 */
[----:B------:R-:W-:Y:S01]  /*1b50*/  IADD3 R16, P0, PT, R24, UR8, RZ ;  /* 0x0000000818107c10 */ /* 0x000fe2000ff1e0ff */
[----:B------:R-:W-:Y:S02]  /*1b60*/  IMAD.WIDE.U32 R22, R15, 0x2, R12 ;  /* 0x000000020f167825 */ /* 0x000fe400078e000c */
[----:B------:R-:W4:Y:S01]  /*1b70*/  LDG.E.U16.CONSTANT R20, desc[UR4][R20.64] ;  /* 0x0000000414147981 */ /* 0x000f22000c1e9500 */
[----:B------:R-:W-:-:S03]  /*1b80*/  IADD3.X R17, PT, PT, R7, UR9, RZ, P0, !PT ;  /* 0x0000000907117c10 */ /* 0x000fc600087fe4ff */
[----:B------:R1:W5:Y:S01]  /*1b90*/  LDG.E.U16.CONSTANT R14, desc[UR4][R22.64] ;  /* 0x00000004160e7981 */ /* 0x000362000c1e9500 */
[----:B0-----:R-:W-:Y:S01]  /*1ba0*/  IADD3 R18, P0, PT, R3, R27, RZ ;  /* 0x0000001b03127210 */ /* 0x001fe20007f1e0ff */
[----:B------:R-:W-:Y:S02]  /*1bb0*/  IMAD.WIDE.U32 R28, R27, 0x2, R8 ;  /* 0x000000021b1c7825 */ /* 0x000fe400078e0008 */
[----:B------:R0:W2:Y:S01]  /*1bc0*/  LDG.E.U16.CONSTANT R17, desc[UR4][R16.64] ;  /* 0x0000000410117981 */ /* 0x0000a2000c1e9500 */
[----:B------:R-:W-:Y:S01]  /*1bd0*/  IADD3.X R19, PT, PT, RZ, R4, RZ, P0, !PT ;  /* 0x00000004ff137210 */ /* 0x000fe200007fe4ff */
[----:B------:R-:W-:Y:S02]  /*1be0*/  IMAD.SHL.U32 R25, R18, 0x2, RZ ;  /* 0x0000000212197824 */ /* 0x000fe400078e00ff */
[----:B------:R-:W2:Y:S03]  /*1bf0*/  LDG.E.U16.CONSTANT R28, desc[UR4][R28.64] ;  /* 0x000000041c1c7981 */ /* 0x000ea6000c1e9500 */
[----:B-1----:R-:W-:-:S02]  /*1c00*/  IADD3 R22, P1, PT, R25, UR8, RZ ;  /* 0x0000000819167c10 */ /* 0x002fc4000ff3e0ff */
[----:B0-----:R-:W-:-:S04]  /*1c10*/  SHF.L.U64.HI R16, R18, 0x1, R19 ;  /* 0x0000000112107819 */ /* 0x001fc80000010213 */
[----:B------:R-:W-:Y:S02]  /*1c20*/  IADD3.X R23, PT, PT, R16, UR9, RZ, P1, !PT ;  /* 0x0000000910177c10 */ /* 0x000fe40008ffe4ff */
[----:B------:R-:W-:Y:S02]  /*1c30*/  IADD3 R18, P1, PT, R25, UR10, RZ ;  /* 0x0000000a19127c10 */ /* 0x000fe4000ff3e0ff */
[----:B------:R-:W-:Y:S01]  /*1c40*/  IADD3 R24, P0, PT, R24, UR10, RZ ;  /* 0x0000000a18187c10 */ /* 0x000fe2000ff1e0ff */
[----:B------:R-:W2:Y:S01]  /*1c50*/  LDG.E.U16.CONSTANT R22, desc[UR4][R22.64] ;  /* 0x0000000416167981 */ /* 0x000ea2000c1e9500 */
[----:B------:R-:W-:Y:S02]  /*1c60*/  IADD3.X R19, PT, PT, R16, UR11, RZ, P1, !PT ;  /* 0x0000000b10137c10 */ /* 0x000fe40008ffe4ff */
[----:B------:R-:W-:-:S03]  /*1c70*/  IADD3.X R25, PT, PT, R7, UR11, RZ, P0, !PT ;  /* 0x0000000b07197c10 */ /* 0x000fc600087fe4ff */
[----:B------:R0:W2:Y:S04]  /*1c80*/  LDG.E.U16.CONSTANT R18, desc[UR4][R18.64] ;  /* 0x0000000412127981 */ /* 0x0000a8000c1e9500 */
[----:B------:R-:W2:Y:S01]  /*1c90*/  LDG.E.U16.CONSTANT R24, desc[UR4][R24.64] ;  /* 0x0000000418187981 */ /* 0x000ea2000c1e9500 */
[----:B----4-:R-:W-:Y:S01]  /*1ca0*/  SHF.L.U32 R21, R20, 0x10, RZ ;  /* 0x0000001014157819 */ /* 0x010fe200000006ff */
[----:B-----5:R-:W-:-:S04]  /*1cb0*/  IMAD.U32 R7, R14, 0x10000, RZ ;  /* 0x000100000e077824 */ /* 0x020fc800078e00ff */
[C---:B---3--:R-:W-:Y:S01]  /*1cc0*/  FADD R16, -R10.reuse, R21 ;  /* 0x000000150a107221 */ /* 0x048fe20000000100 */
[----:B------:R-:W-:Y:S01]  /*1cd0*/  FADD R14, -R10, R7 ;  /* 0x000000070a0e7221 */ /* 0x000fe20000000100 */
[----:B--2---:R-:W-:Y:S02]  /*1ce0*/  IMAD.U32 R7, R26, 0x10000, RZ ;  /* 0x000100001a077824 */ /* 0x004fe400078e00ff */
[-C--:B------:R-:W-:Y:S01]  /*1cf0*/  FMUL R16, R16, R11.reuse ;  /* 0x0000000b10107220 */ /* 0x080fe20000400000 */
[----:B------:R-:W-:Y:S01]  /*1d00*/  FMUL R14, R14, R11 ;  /* 0x0000000b0e0e7220 */ /* 0x000fe20000400000 */
[----:B------:R-:W-:-:S03]  /*1d10*/  IMAD.U32 R29, R28, 0x10000, RZ ;  /* 0x000100001c1d7824 */ /* 0x000fc600078e00ff */
[----:B------:R-:W-:Y:S01]  /*1d20*/  FMUL R21, R14, R7 ;  /* 0x000000070e157220 */ /* 0x000fe20000400000 */
[----:B------:R-:W-:Y:S01]  /*1d30*/  FMUL R7, R16, R29 ;  /* 0x0000001d10077220 */ /* 0x000fe20000400000 */
[----:B------:R-:W-:-:S04]  /*1d40*/  IADD3 R29, PT, PT, R27, R0, RZ ;  /* 0x000000001b1d7210 */ /* 0x000fc80007ffe0ff */
[----:B0-----:R-:W-:Y:S01]  /*1d50*/  IADD3 R19, P0, PT, R3, R29, RZ ;  /* 0x0000001d03137210 */ /* 0x001fe20007f1e0ff */
[----:B------:R-:W-:Y:S01]  /*1d60*/  IMAD.U32 R22, R22, 0x10000, RZ ;  /* 0x0001000016167824 */ /* 0x000fe200078e00ff */
[----:B------:R-:W-:-:S03]  /*1d70*/  SHF.L.U32 R17, R17, 0x10, RZ ;  /* 0x0000001011117819 */ /* 0x000fc600000006ff */
[----:B------:R-:W-:Y:S01]  /*1d80*/  FADD R22, R22, 1 ;  /* 0x3f80000016167421 */ /* 0x000fe20000000000 */
[----:B------:R-:W-:Y:S02]  /*1d90*/  IMAD.U32 R18, R18, 0x10000, RZ ;  /* 0x0001000012127824 */ /* 0x000fe400078e00ff */
[----:B------:R-:W-:Y:S02]  /*1da0*/  IMAD.X R16, RZ, RZ, R4, P0 ;  /* 0x000000ffff107224 */ /* 0x000fe400000e0604 */
[----:B------:R-:W-:Y:S02]  /*1db0*/  IMAD.U32 R14, R24, 0x10000, RZ ;  /* 0x00010000180e7824 */ /* 0x000fe400078e00ff */
[----:B------:R-:W-:Y:S01]  /*1dc0*/  FFMA R7, R7, R22, R18 ;  /* 0x0000001607077223 */ /* 0x000fe20000000012 */
[----:B------:R-:W-:Y:S01]  /*1dd0*/  IMAD.WIDE.U32 R24, R29, 0x2, R12 ;  /* 0x000000021d187825 */ /* 0x000fe200078e000c */
[----:B------:R-:W-:-:S03]  /*1de0*/  SHF.L.U32 R18, R19, 0x1, RZ ;  /* 0x0000000113127819 */ /* 0x000fc600000006ff */
[----:B------:R-:W-:Y:S01]  /*1df0*/  FADD R17, R17, 1 ;  /* 0x3f80000011117421 */ /* 0x000fe20000000000 */
[----:B------:R-:W-:Y:S01]  /*1e00*/  SHF.L.U64.HI R19, R19, 0x1, R16 ;  /* 0x0000000113137819 */ /* 0x000fe20000010210 */
[----:B------:R-:W-:Y:S01]  /*1e10*/  IMAD.IADD R26, R29, 0x1, R0 ;  /* 0x000000011d1a7824 */ /* 0x000fe200078e0200 */
[C---:B------:R-:W-:Y:S01]  /*1e20*/  IADD3 R16, P0, PT, R18.reuse, UR8, RZ ;  /* 0x0000000812107c10 */ /* 0x040fe2000ff1e0ff */
[----:B------:R0:W2:Y:S01]  /*1e30*/  LDG.E.U16.CONSTANT R28, desc[UR4][R24.64] ;  /* 0x00000004181c7981 */ /* 0x0000a2000c1e9500 */
[----:B------:R-:W-:Y:S01]  /*1e40*/  FFMA R14, R21, R17, R14 ;  /* 0x00000011150e7223 */ /* 0x000fe2000000000e */
[----:B------:R-:W-:Y:S01]  /*1e50*/  IMAD.WIDE.U32 R22, R29, 0x2, R8 ;  /* 0x000000021d167825 */ /* 0x000fe200078e0008 */
[----:B------:R-:W-:Y:S02]  /*1e60*/  IADD3 R18, P1, PT, R18, UR10, RZ ;  /* 0x0000000a12127c10 */ /* 0x000fe4000ff3e0ff */
[C---:B------:R-:W-:Y:S01]  /*1e70*/  IADD3.X R17, PT, PT, R19.reuse, UR9, RZ, P0, !PT ;  /* 0x0000000913117c10 */ /* 0x040fe200087fe4ff */
[C---:B------:R-:W-:Y:S01]  /*1e80*/  IMAD.WIDE.U32 R20, R26.reuse, 0x2, R12 ;  /* 0x000000021a147825 */ /* 0x040fe200078e000c */
[----:B------:R-:W-:Y:S01]  /*1e90*/  IADD3.X R19, PT, PT, R19, UR11, RZ, P1, !PT ;  /* 0x0000000b13137c10 */ /* 0x000fe20008ffe4ff */
[----:B------:R-:W3:Y:S02]  /*1ea0*/  LDG.E.U16.CONSTANT R22, desc[UR4][R22.64] ;  /* 0x0000000416167981 */ /* 0x000ee4000c1e9500 */
[----:B0-----:R-:W-:-:S02]  /*1eb0*/  IMAD.WIDE.U32 R24, R26, 0x2, R8 ;  /* 0x000000021a187825 */ /* 0x001fc400078e0008 */
[----:B------:R-:W4:Y:S04]  /*1ec0*/  LDG.E.U16.CONSTANT R20, desc[UR4][R20.64] ;  /* 0x0000000414147981 */ /* 0x000f28000c1e9500 */
[----:B------:R-:W5:Y:S04]  /*1ed0*/  LDG.E.U16.CONSTANT R16, desc[UR4][R16.64] ;  /* 0x0000000410107981 */ /* 0x000f68000c1e9500 */
[----:B------:R-:W5:Y:S04]  /*1ee0*/  LDG.E.U16.CONSTANT R18, desc[UR4][R18.64] ;  /* 0x0000000412127981 */ /* 0x000f68000c1e9500 */
[----:B------:R0:W5:Y:S01]  /*1ef0*/  LDG.E.U16.CONSTANT R24, desc[UR4][R24.64] ;  /* 0x0000000418187981 */ /* 0x000162000c1e9500 */
[----:B------:R-:W-:-:S02]  /*1f00*/  IADD3 R15, P0, PT, R2, R15, RZ ;  /* 0x0000000f020f7210 */ /* 0x000fc40007f1e0ff */
[----:B0-----:R-:W-:Y:S01]  /*1f10*/  F2FP.BF16.F32.PACK_AB R25, RZ, R14 ;  /* 0x0000000eff19723e */ /* 0x001fe200000010ff */
[----:B--2---:R-:W-:-:S04]  /*1f20*/  IMAD.U32 R28, R28, 0x10000, RZ ;  /* 0x000100001c1c7824 */ /* 0x004fc800078e00ff */
[----:B------:R-:W-:Y:S01]  /*1f30*/  FADD R28, -R10, R28 ;  /* 0x0000001c0a1c7221 */ /* 0x000fe20000000100 */
[----:B---3--:R-:W-:-:S03]  /*1f40*/  SHF.L.U32 R23, R22, 0x10, RZ ;  /* 0x0000001016177819 */ /* 0x008fc600000006ff */
[----:B------:R-:W-:Y:S01]  /*1f50*/  FMUL R28, R28, R11 ;  /* 0x0000000b1c1c7220 */ /* 0x000fe20000400000 */
[----:B----4-:R-:W-:Y:S02]  /*1f60*/  IMAD.U32 R17, R20, 0x10000, RZ ;  /* 0x0001000014117824 */ /* 0x010fe400078e00ff */
[----:B-----5:R-:W-:Y:S02]  /*1f70*/  IMAD.U32 R22, R16, 0x10000, RZ ;  /* 0x0001000010167824 */ /* 0x020fe400078e00ff */
[----:B------:R-:W-:Y:S01]  /*1f80*/  FMUL R23, R28, R23 ;  /* 0x000000171c177220 */ /* 0x000fe20000400000 */
[----:B------:R-:W-:Y:S01]  /*1f90*/  FADD R16, -R10, R17 ;  /* 0x000000110a107221 */ /* 0x000fe20000000100 */
[----:B------:R-:W-:Y:S01]  /*1fa0*/  IADD3 R20, P2, PT, R3, R26, RZ ;  /* 0x0000001a03147210 */ /* 0x000fe20007f5e0ff */
[----:B------:R-:W-:Y:S01]  /*1fb0*/  FADD R22, R22, 1 ;  /* 0x3f80000016167421 */ /* 0x000fe20000000000 */
[----:B------:R-:W-:Y:S01]  /*1fc0*/  SHF.L.U32 R18, R18, 0x10, RZ ;  /* 0x0000001012127819 */ /* 0x000fe200000006ff */
[----:B------:R-:W-:Y:S01]  /*1fd0*/  FMUL R16, R16, R11 ;  /* 0x0000000b10107220 */ /* 0x000fe20000400000 */
[----:B------:R-:W-:-:S02]  /*1fe0*/  IMAD.X R28, RZ, RZ, R5, P0 ;  /* 0x000000ffff1c7224 */ /* 0x000fc400000e0605 */
[----:B------:R-:W-:Y:S02]  /*1ff0*/  IMAD.U32 R19, R24, 0x10000, RZ ;  /* 0x0001000018137824 */ /* 0x000fe400078e00ff */
[----:B------:R-:W-:Y:S01]  /*2000*/  FFMA R24, R23, R22, R18 ;  /* 0x0000001617187223 */ /* 0x000fe20000000012 */
[----:B------:R-:W-:Y:S01]  /*2010*/  IADD3 R17, P1, PT, R2, R27, RZ ;  /* 0x0000001b02117210 */ /* 0x000fe20007f3e0ff */
[----:B------:R-:W-:Y:S01]  /*2020*/  IMAD.X R21, RZ, RZ, R4, P2 ;  /* 0x000000ffff157224 */ /* 0x000fe200010e0604 */
[C---:B------:R-:W-:Y:S01]  /*2030*/  LEA R18, P0, R15.reuse, UR6, 0x1 ;  /* 0x000000060f127c11 */ /* 0x040fe2000f8008ff */
[----:B------:R-:W-:Y:S01]  /*2040*/  FMUL R27, R16, R19 ;  /* 0x00000013101b7220 */ /* 0x000fe20000400000 */
[----:B------:R-:W-:Y:S02]  /*2050*/  IADD3.X R22, PT, PT, RZ, R5, RZ, P1, !PT ;  /* 0x00000005ff167210 */ /* 0x000fe40000ffe4ff */
[----:B------:R-:W-:Y:S02]  /*2060*/  LEA.HI.X R19, R15, UR7, R28, 0x1, P0 ;  /* 0x000000070f137c11 */ /* 0x000fe400080f0c1c */
[----:B------:R-:W-:-:S02]  /*2070*/  LEA R16, P1, R17, UR6, 0x1 ;  /* 0x0000000611107c11 */ /* 0x000fc4000f8208ff */
[----:B------:R-:W-:Y:S02]  /*2080*/  IADD3 R29, P0, PT, R2, R29, RZ ;  /* 0x0000001d021d7210 */ /* 0x000fe40007f1e0ff */
[C---:B------:R-:W-:Y:S01]  /*2090*/  SHF.L.U64.HI R21, R20.reuse, 0x1, R21 ;  /* 0x0000000114157819 */ /* 0x040fe20000010215 */
[----:B------:R-:W-:Y:S01]  /*20a0*/  IMAD.SHL.U32 R20, R20, 0x2, RZ ;  /* 0x0000000214147824 */ /* 0x000fe200078e00ff */
[----:B------:R-:W-:Y:S02]  /*20b0*/  LEA.HI.X R17, R17, UR7, R22, 0x1, P1 ;  /* 0x0000000711117c11 */ /* 0x000fe400088f0c16 */
[----:B------:R-:W-:Y:S02]  /*20c0*/  IADD3.X R28, PT, PT, RZ, R5, RZ, P0, !PT ;  /* 0x00000005ff1c7210 */ /* 0x000fe400007fe4ff */
[----:B------:R-:W-:Y:S02]  /*20d0*/  LEA R22, P0, R29, UR6, 0x1 ;  /* 0x000000061d167c11 */ /* 0x000fe4000f8008ff */
[----:B------:R-:W-:-:S02]  /*20e0*/  IADD3 R14, P1, PT, R20, UR8, RZ ;  /* 0x00000008140e7c10 */ /* 0x000fc4000ff3e0ff */
[----:B------:R-:W-:Y:S02]  /*20f0*/  LEA.HI.X R23, R29, UR7, R28, 0x1, P0 ;  /* 0x000000071d177c11 */ /* 0x000fe400080f0c1c */
[----:B------:R-:W-:Y:S02]  /*2100*/  IADD3.X R15, PT, PT, R21, UR9, RZ, P1, !PT ;  /* 0x00000009150f7c10 */ /* 0x000fe40008ffe4ff */
[----:B------:R-:W-:-:S03]  /*2110*/  IADD3 R20, P0, PT, R20, UR10, RZ ;  /* 0x0000000a14147c10 */ /* 0x000fc6000ff1e0ff */
[----:B------:R0:W2:Y:S01]  /*2120*/  LDG.E.U16.CONSTANT R14, desc[UR4][R14.64] ;  /* 0x000000040e0e7981 */ /* 0x0000a2000c1e9500 */
[----:B------:R-:W-:-:S05]  /*2130*/  IADD3.X R21, PT, PT, R21, UR11, RZ, P0, !PT ;  /* 0x0000000b15157c10 */ /* 0x000fca00087fe4ff */
[----:B------:R-:W3:Y:S01]  /*2140*/  LDG.E.U16.CONSTANT R20, desc[UR4][R20.64] ;  /* 0x0000000414147981 */ /* 0x000ee2000c1e9500 */
[----:B------:R-:W-:Y:S02]  /*2150*/  IADD3 R29, P0, PT, R2, R26, RZ ;  /* 0x0000001a021d7210 */ /* 0x000fe40007f1e0ff */
[----:B------:R-:W-:Y:S02]  /*2160*/  F2FP.BF16.F32.PACK_AB R7, RZ, R7 ;  /* 0x00000007ff07723e */ /* 0x000fe400000010ff */
[----:B------:R-:W-:Y:S01]  /*2170*/  F2FP.BF16.F32.PACK_AB R24, RZ, R24 ;  /* 0x00000018ff18723e */ /* 0x000fe200000010ff */
[----:B------:R4:W-:Y:S01]  /*2180*/  STG.E.U16 desc[UR4][R18.64], R25 ;  /* 0x0000001912007986 */ /* 0x0009e2000c101504 */
[----:B0-----:R-:W-:-:S03]  /*2190*/  IMAD.IADD R15, R26, 0x1, R0 ;  /* 0x000000011a0f7824 */ /* 0x001fc600078e0200 */
[----:B------:R4:W-:Y:S04]  /*21a0*/  STG.E.U16 desc[UR4][R16.64], R7 ;  /* 0x0000000710007986 */ /* 0x0009e8000c101504 */
[----:B------:R4:W-:Y:S01]  /*21b0*/  STG.E.U16 desc[UR4][R22.64], R24 ;  /* 0x0000001816007986 */ /* 0x0009e2000c101504 */
[----:B--2---:R-:W-:-:S04]  /*21c0*/  IMAD.U32 R28, R14, 0x10000, RZ ;  /* 0x000100000e1c7824 */ /* 0x004fc800078e00ff */
[----:B------:R-:W-:Y:S01]  /*21d0*/  FADD R28, R28, 1 ;  /* 0x3f8000001c1c7421 */ /* 0x000fe20000000000 */
[----:B---3--:R-:W-:Y:S01]  /*21e0*/  IMAD.U32 R20, R20, 0x10000, RZ ;  /* 0x0001000014147824 */ /* 0x008fe200078e00ff */
[----:B------:R-:W-:-:S03]  /*21f0*/  IADD3.X R14, PT, PT, RZ, R5, RZ, P0, !PT ;  /* 0x00000005ff0e7210 */ /* 0x000fc600007fe4ff */
[----:B------:R-:W-:Y:S01]  /*2200*/  FFMA R27, R27, R28, R20 ;  /* 0x0000001c1b1b7223 */ /* 0x000fe20000000014 */
[----:B------:R-:W-:-:S04]  /*2210*/  LEA R28, P0, R29, UR6, 0x1 ;  /* 0x000000061d1c7c11 */ /* 0x000fc8000f8008ff */
[----:B------:R-:W-:Y:S02]  /*2220*/  LEA.HI.X R29, R29, UR7, R14, 0x1, P0 ;  /* 0x000000071d1d7c11 */ /* 0x000fe400080f0c0e */
[----:B------:R-:W-:-:S05]  /*2230*/  F2FP.BF16.F32.PACK_AB R27, RZ, R27 ;  /* 0x0000001bff1b723e */ /* 0x000fca00000010ff */
[----:B------:R4:W-:Y:S01]  /*2240*/  STG.E.U16 desc[UR4][R28.64], R27 ;  /* 0x0000001b1c007986 */ /* 0x0009e2000c101504 */
[----:B------:R-:W-:-:S13]  /*2250*/  ISETP.GE.AND P0, PT, R15, R6, PT ;  /* 0x000000060f00720c */ /* 0x000fda0003f06270 */
[----:B----4-:R-:W-:Y:S05]  /*2260*/  @!P0 BRA `(.L_x_378) ;  /* 0xfffffff800188947 */ /* 0x010fea000383ffff */
[----:B------:R-:W-:Y:S05]  /*2270*/  EXIT ;  /* 0x000000000000794d */ /* 0x000fea0003800000 */
.L_x_373:
        /* <DEDUP_REMOVED lines=46> */
.L_x_382:
[----:B------:R-:W-:-:S05]  /*2560*/  IADD3 R16, P0, PT, R12, R14, RZ ;  /* 0x0000000e0c107210 */ /* 0x000fca0007f1e0ff */
[----:B0-----:R-:W-:Y:S01]  /*2570*/  IMAD.X R17, R13, 0x1, R15, P0 ;  /* 0x000000010d117824 */ /* 0x001fe200000e060f */
[----:B------:R-:W-:-:S04]  /*2580*/  IADD3 R18, P0, PT, R14, UR14, RZ ;  /* 0x0000000e0e127c10 */ /* 0x000fc8000ff1e0ff */
[----:B------:R-:W2:Y:S01]  /*2590*/  LDG.E.U16.CONSTANT R16, desc[UR4][R16.64] ;  /* 0x0000000410107981 */ /* 0x000ea2000c1e9500 */
[----:B------:R-:W-:-:S05]  /*25a0*/  IADD3.X R19, PT, PT, R15, UR15, RZ, P0, !PT ;  /* 0x0000000f0f137c10 */ /* 0x000fca00087fe4ff */
[----:B------:R0:W4:Y:S02]  /*25b0*/  LDG.E.U16.CONSTANT R26, desc[UR4][R18.64] ;  /* 0x00000004121a7981 */ /* 0x000124000c1e9500 */
[----:B0-----:R-:W-:-:S04]  /*25c0*/  IADD3 R18, P0, PT, R14, R8, RZ ;  /* 0x000000080e127210 */ /* 0x001fc80007f1e0ff */
[----:B------:R-:W-:Y:S02]  /*25d0*/  IADD3.X R19, PT, PT, R15, R23, RZ, P0, !PT ;  /* 0x000000170f137210 */ /* 0x000fe400007fe4ff */
[----:B------:R-:W-:-:S03]  /*25e0*/  IADD3 R28, P0, PT, R14, R9, RZ ;  /* 0x000000090e1c7210 */ /* 0x000fc60007f1e0ff */
[----:B------:R-:W5:Y:S01]  /*25f0*/  LDG.E.U16.CONSTANT R24, desc[UR4][R18.64] ;  /* 0x0000000412187981 */ /* 0x000f62000c1e9500 */
[----:B--2---:R-:W-:-:S04]  /*2600*/  IMAD.U32 R29, R16, 0x10000, RZ ;  /* 0x00010000101d7824 */ /* 0x004fc800078e00ff */
[----:B---3--:R-:W-:Y:S01]  /*2610*/  FADD R16, -R10, R29 ;  /* 0x0000001d0a107221 */ /* 0x008fe20000000100 */
[----:B------:R-:W-:Y:S01]  /*2620*/  IMAD.X R29, R15, 0x1, R25, P0 ;  /* 0x000000010f1d7824 */ /* 0x000fe200000e0619 */
[----:B----4-:R-:W-:Y:S02]  /*2630*/  SHF.L.U32 R26, R26, 0x10, RZ ;  /* 0x000000101a1a7819 */ /* 0x010fe400000006ff */
[----:B------:R-:W-:Y:S02]  /*2640*/  FMUL R16, R16, R11 ;  /* 0x0000000b10107220 */ /* 0x000fe40000400000 */
[----:B------:R-:W2:Y:S02]  /*2650*/  LDG.E.U16.CONSTANT R28, desc[UR4][R28.64] ;  /* 0x000000041c1c7981 */ /* 0x000ea4000c1e9500 */
[----:B------:R-:W-:Y:S01]  /*2660*/  FMUL R26, R16, R26 ;  /* 0x0000001a101a7220 */ /* 0x000fe20000400000 */
[----:B------:R-:W-:-:S04]  /*2670*/  IADD3 R16, P0, PT, R14, UR6, RZ ;  /* 0x000000060e107c10 */ /* 0x000fc8000ff1e0ff */
[----:B------:R-:W-:-:S05]  /*2680*/  IADD3.X R17, PT, PT, R15, UR7, RZ, P0, !PT ;  /* 0x000000070f117c10 */ /* 0x000fca00087fe4ff */
[----:B------:R-:W3:Y:S01]  /*2690*/  LDG.E.U16.CONSTANT R16, desc[UR4][R16.64] ;  /* 0x0000000410107981 */ /* 0x000ee2000c1e9500 */
[----:B------:R-:W-:Y:S02]  /*26a0*/  VIADD R22, R22, 0x1 ;  /* 0x0000000116167836 */ /* 0x000fe40000000000 */
[----:B-----5:R-:W-:-:S04]  /*26b0*/  IMAD.U32 R24, R24, 0x10000, RZ ;  /* 0x0001000018187824 */ /* 0x020fc800078e00ff */
[----:B------:R-:W-:Y:S01]  /*26c0*/  FADD R24, R24, 1 ;  /* 0x3f80000018187421 */ /* 0x000fe20000000000 */
[----:B--2---:R-:W-:-:S04]  /*26d0*/  IMAD.U32 R19, R28, 0x10000, RZ ;  /* 0x000100001c137824 */ /* 0x004fc800078e00ff */
[----:B------:R-:W-:Y:S01]  /*26e0*/  FFMA R19, R26, R24, R19 ;  /* 0x000000181a137223 */ /* 0x000fe20000000013 */
[----:B---3--:R-:W-:-:S05]  /*26f0*/  SHF.L.U32 R18, R16, 0x10, RZ ;  /* 0x0000001010127819 */ /* 0x008fca00000006ff */
[----:B------:R-:W-:Y:S01]  /*2700*/  FADD R19, R19, R18 ;  /* 0x0000001213137221 */ /* 0x000fe20000000000 */
        /* <DEDUP_REMOVED lines=8> */
.L_x_381:
[----:B------:R-:W-:-:S07]  /*2790*/  MOV R15, R20 ;  /* 0x00000014000f7202 */ /* 0x000fce0000000f00 */
.L_x_380:
[----:B------:R-:W-:Y:S05]  /*27a0*/  BSYNC.RECONVERGENT B0 ;  /* 0x0000000000007941 */ /* 0x000fea0003800200 */
.L_x_379:
[----:B0-----:R-:W0:Y:S01]  /*27b0*/  LDC.64 R16, c[0x0][0x390] ;  /* 0x0000e400ff107b82 */ /* 0x001e220000000a00 */
[----:B------:R-:W-:Y:S01]  /*27c0*/  ISETP.GE.U32.AND P0, PT, R7, 0x3, PT ;  /* 0x000000030700780c */ /* 0x000fe20003f06070 */
[----:B------:R-:W1:Y:S01]  /*27d0*/  LDCU.64 UR12, c[0x0][0x380] ;  /* 0x00007000ff0c77ac */ /* 0x000e620008000a00 */
[----:B------:R-:W2:Y:S05]  /*27e0*/  LDCU.128 UR8, c[0x0][0x3a0] ;  /* 0x00007400ff0877ac */ /* 0x000eaa0008000c00 */
[----:B------:R-:W4:Y:S06]  /*27f0*/  LDC.64 R8, c[0x0][0x398] ;  /* 0x0000e600ff087b82 */ /* 0x000f2c0000000a00 */
[----:B-12---:R-:W-:Y:S05]  /*2800*/  @!P0 EXIT ;  /* 0x000000000000894d */ /* 0x006fea0003800000 */
.L_x_383:
[----:B------:R-:W-:Y:S01]  /*2810*/  IADD3 R7, P0, PT, R3, R15, RZ ;  /* 0x0000000f03077210 */ /* 0x000fe20007f1e0ff */
[----:B------:R-:W-:-:S04]  /*2820*/  IMAD.WIDE.U32 R20, R15, 0x2, R12 ;  /* 0x000000020f147825 */ /* 0x000fc800078e000c */
[----:B------:R-:W-:Y:S01]  /*2830*/  IMAD.X R18, RZ, RZ, R4, P0 ;  /* 0x000000ffff127224 */ /* 0x000fe200000e0604 */
[----:B------:R-:W2:Y:S01]  /*2840*/  LDG.E.U16.CONSTANT R14, desc[UR4][R20.64] ;  /* 0x00000004140e7981 */ /* 0x000ea2000c1e9500 */
[----:B------:R-:W-:-:S03]  /*2850*/  IMAD.SHL.U32 R24, R7, 0x2, RZ ;  /* 0x0000000207187824 */ /* 0x000fc600078e00ff */
[----:B------:R-:W-:Y:S02]  /*2860*/  SHF.L.U64.HI R7, R7, 0x1, R18 ;  /* 0x0000000107077819 */ /* 0x000fe40000010212 */
[C---:B------:R-:W-:Y:S01]  /*2870*/  IADD3 R18, P0, PT, R24.reuse, UR8, RZ ;  /* 0x0000000818127c10 */ /* 0x040fe2000ff1e0ff */
[----:B0-----:R-:W-:Y:S01]  /*2880*/  IMAD.WIDE.U32 R22, R15, 0x2, R16 ;  /* 0x000000020f167825 */ /* 0x001fe200078e0010 */
[----:B------:R-:W-:Y:S02]  /*2890*/  IADD3 R24, P1, PT, R24, UR10, RZ ;  /* 0x0000000a18187c10 */ /* 0x000fe4000ff3e0ff */
[C---:B------:R-:W-:Y:S02]  /*28a0*/  IADD3.X R19, PT, PT, R7.reuse, UR9, RZ, P0, !PT ;  /* 0x0000000907137c10 */ /* 0x040fe400087fe4ff */
[----:B------:R-:W-:Y:S01]  /*28b0*/  IADD3.X R25, PT, PT, R7, UR11, RZ, P1, !PT ;  /* 0x0000000b07197c10 */ /* 0x000fe20008ffe4ff */
[----:B------:R-:W5:Y:S04]  /*28c0*/  LDG.E.U16.CONSTANT R22, desc[UR4][R22.64] ;  /* 0x0000000416167981 */ /* 0x000f68000c1e9500 */
[----:B------:R4:W5:Y:S04]  /*28d0*/  LDG.E.U16.CONSTANT R29, desc[UR4][R18.64] ;  /* 0x00000004121d7981 */ /* 0x000968000c1e9500 */
[----:B------:R-:W5:Y:S01]  /*28e0*/  LDG.E.U16.CONSTANT R24, desc[UR4][R24.64] ;  /* 0x0000000418187981 */ /* 0x000f62000c1e9500 */
[----:B----4-:R-:W-:Y:S01]  /*28f0*/  IMAD.WIDE.U32 R18, R15, 0x2, R8 ;  /* 0x000000020f127825 */ /* 0x010fe200078e0008 */
[----:B------:R-:W-:-:S05]  /*2900*/  IADD3 R7, PT, PT, R0, R15, RZ ;  /* 0x0000000f00077210 */ /* 0x000fca0007ffe0ff */
[----:B------:R-:W4:Y:S01]  /*2910*/  LDG.E.U16.CONSTANT R18, desc[UR4][R18.64] ;  /* 0x0000000412127981 */ /* 0x000f22000c1e9500 */
[----:B------:R-:W-:-:S04]  /*2920*/  IMAD.WIDE.U32 R26, R7, 0x2, R12 ;  /* 0x00000002071a7825 */ /* 0x000fc800078e000c */
[----:B------:R-:W-:Y:S01]  /*2930*/  IMAD.WIDE.U32 R20, R7, 0x2, R16 ;  /* 0x0000000207147825 */ /* 0x000fe200078e0010 */
[----:B------:R-:W4:Y:S05]  /*2940*/  LDG.E.U16.CONSTANT R28, desc[UR4][R26.64] ;  /* 0x000000041a1c7981 */ /* 0x000f2a000c1e9500 */
[----:B------:R0:W4:Y:S01]  /*2950*/  LDG.E.U16.CONSTANT R20, desc[UR4][R20.64] ;  /* 0x0000000414147981 */ /* 0x000122000c1e9500 */
[----:B--2---:R-:W-:-:S04]  /*2960*/  IMAD.U32 R23, R14, 0x10000, RZ ;  /* 0x000100000e177824 */ /* 0x004fc800078e00ff */
[----:B---3--:R-:W-:-:S04]  /*2970*/  FADD R14, -R10, R23 ;  /* 0x000000170a0e7221 */ /* 0x008fc80000000100 */
[----:B------:R-:W-:Y:S01]  /*2980*/  FMUL R14, R14, R11 ;  /* 0x0000000b0e0e7220 */ /* 0x000fe20000400000 */
[----:B-----5:R-:W-:Y:S01]  /*2990*/  IMAD.U32 R23, R22, 0x10000, RZ ;  /* 0x0001000016177824 */ /* 0x020fe200078e00ff */
[----:B------:R-:W-:-:S03]  /*29a0*/  SHF.L.U32 R29, R29, 0x10, RZ ;  /* 0x000000101d1d7819 */ /* 0x000fc600000006ff */
[----:B------:R-:W-:Y:S01]  /*29b0*/  FMUL R23, R14, R23 ;  /* 0x000000170e177220 */ /* 0x000fe20000400000 */
[----:B------:R-:W-:Y:S01]  /*29c0*/  IADD3 R22, P0, PT, R3, R7, RZ ;  /* 0x0000000703167210 */ /* 0x000fe20007f1e0ff */
[----:B------:R-:W-:Y:S02]  /*29d0*/  IMAD.U32 R24, R24, 0x10000, RZ ;  /* 0x0001000018187824 */ /* 0x000fe400078e00ff */
[----:B------:R-:W-:Y:S02]  /*29e0*/  FADD R29, R29, 1 ;  /* 0x3f8000001d1d7421 */ /* 0x000fe40000000000 */
[----:B------:R-:W-:Y:S02]  /*29f0*/  IMAD.SHL.U32 R14, R22, 0x2, RZ ;  /* 0x00000002160e7824 */ /* 0x000fe400078e00ff */
[----:B0-----:R-:W-:Y:S01]  /*2a00*/  FFMA R21, R23, R29, R24 ;  /* 0x0000001d17157223 */ /* 0x001fe20000000018 */
[----:B------:R-:W-:Y:S02]  /*2a10*/  IADD3.X R23, PT, PT, RZ, R4, RZ, P0, !PT ;  /* 0x00000004ff177210 */ /* 0x000fe400007fe4ff */
[----:B------:R-:W-:-:S02]  /*2a20*/  IADD3 R19, P0, PT, R2, R15, RZ ;  /* 0x0000000f02137210 */ /* 0x000fc40007f1e0ff */
[----:B------:R-:W-:Y:S01]  /*2a30*/  SHF.L.U64.HI R15, R22, 0x1, R23 ;  /* 0x00000001160f7819 */ /* 0x000fe20000010217 */
[----:B----4-:R-:W-:Y:S01]  /*2a40*/  IMAD.U32 R18, R18, 0x10000, RZ ;  /* 0x0001000012127824 */ /* 0x010fe200078e00ff */
[----:B------:R-:W-:Y:S01]  /*2a50*/  IADD3 R26, P1, PT, R14, UR8, RZ ;  /* 0x000000080e1a7c10 */ /* 0x000fe2000ff3e0ff */
[----:B------:R-:W-:Y:S02]  /*2a60*/  IMAD.X R22, RZ, RZ, R5, P0 ;  /* 0x000000ffff167224 */ /* 0x000fe400000e0605 */
[----:B------:R-:W-:Y:S01]  /*2a70*/  FADD R21, R21, R18 ;  /* 0x0000001215157221 */ /* 0x000fe20000000000 */
[----:B------:R-:W-:Y:S02]  /*2a80*/  LEA R18, P0, R19, UR12, 0x1 ;  /* 0x0000000c13127c11 */ /* 0x000fe4000f8008ff */
[----:B------:R-:W-:Y:S02]  /*2a90*/  IADD3.X R27, PT, PT, R15, UR9, RZ, P1, !PT ;  /* 0x000000090f1b7c10 */ /* 0x000fe40008ffe4ff */
[----:B------:R-:W-:-:S02]  /*2aa0*/  LEA.HI.X R19, R19, UR13, R22, 0x1, P0 ;  /* 0x0000000d13137c11 */ /* 0x000fc400080f0c16 */
[----:B------:R-:W-:Y:S01]  /*2ab0*/  F2FP.BF16.F32.PACK_AB R21, RZ, R21 ;  /* 0x00000015ff15723e */ /* 0x000fe200000010ff */
[----:B------:R0:W2:Y:S01]  /*2ac0*/  LDG.E.U16.CONSTANT R26, desc[UR4][R26.64] ;  /* 0x000000041a1a7981 */ /* 0x0000a2000c1e9500 */
[----:B------:R-:W-:Y:S01]  /*2ad0*/  IADD3 R14, P0, PT, R14, UR10, RZ ;  /* 0x0000000a0e0e7c10 */ /* 0x000fe2000ff1e0ff */
[----:B------:R-:W-:Y:S01]  /*2ae0*/  IMAD.U32 R25, R28, 0x10000, RZ ;  /* 0x000100001c197824 */ /* 0x000fe200078e00ff */
[----:B------:R-:W-:Y:S02]  /*2af0*/  PRMT R23, R21, 0x7610, R23 ;  /* 0x0000761015177816 */ /* 0x000fe40000000017 */
[----:B------:R-:W-:Y:S02]  /*2b00*/  IADD3.X R15, PT, PT, R15, UR11, RZ, P0, !PT ;  /* 0x0000000b0f0f7c10 */ /* 0x000fe400087fe4ff */
[----:B0-----:R-:W-:-:S03]  /*2b10*/  IADD3 R27, PT, PT, R7, R0, RZ ;  /* 0x00000000071b7210 */ /* 0x001fc60007ffe0ff */
[----:B------:R0:W3:Y:S01]  /*2b20*/  LDG.E.U16.CONSTANT R28, desc[UR4][R14.64] ;  /* 0x000000040e1c7981 */ /* 0x0000e2000c1e9500 */
[----:B------:R-:W-:Y:S01]  /*2b30*/  IADD3 R21, P0, PT, R3, R27, RZ ;  /* 0x0000001b03157210 */ /* 0x000fe20007f1e0ff */
[----:B------:R-:W-:Y:S02]  /*2b40*/  FADD R29, -R10, R25 ;  /* 0x000000190a1d7221 */ /* 0x000fe40000000100 */
[----:B------:R1:W-:Y:S01]  /*2b50*/  STG.E.U16 desc[UR4][R18.64], R23 ;  /* 0x0000001712007986 */ /* 0x0003e2000c101504 */
[----:B------:R-:W-:Y:S01]  /*2b60*/  IMAD.WIDE.U32 R24, R27, 0x2, R12 ;  /* 0x000000021b187825 */ /* 0x000fe200078e000c */
[----:B------:R-:W-:-:S03]  /*2b70*/  SHF.L.U32 R20, R20, 0x10, RZ ;  /* 0x0000001014147819 */ /* 0x000fc600000006ff */
[----:B0-----:R-:W-:Y:S02]  /*2b80*/  IMAD.X R14, RZ, RZ, R4, P0 ;  /* 0x000000ffff0e7224 */ /* 0x001fe400000e0604 */
[----:B------:R-:W-:Y:S01]  /*2b90*/  FMUL R29, R29, R11 ;  /* 0x0000000b1d1d7220 */ /* 0x000fe20000400000 */
[----:B------:R-:W4:Y:S01]  /*2ba0*/  LDG.E.U16.CONSTANT R24, desc[UR4][R24.64] ;  /* 0x0000000418187981 */ /* 0x000f22000c1e9500 */
[C---:B-1----:R-:W-:Y:S01]  /*2bb0*/  IMAD.SHL.U32 R18, R21.reuse, 0x2, RZ ;  /* 0x0000000215127824 */ /* 0x042fe200078e00ff */
[----:B------:R-:W-:Y:S01]  /*2bc0*/  SHF.L.U64.HI R19, R21, 0x1, R14 ;  /* 0x0000000115137819 */ /* 0x000fe2000001020e */
[----:B------:R-:W-:Y:S01]  /*2bd0*/  FMUL R29, R29, R20 ;  /* 0x000000141d1d7220 */ /* 0x000fe20000400000 */
[----:B------:R-:W-:Y:S02]  /*2be0*/  IMAD.WIDE.U32 R20, R27, 0x2, R16 ;  /* 0x000000021b147825 */ /* 0x000fe400078e0010 */
[----:B------:R-:W-:-:S04]  /*2bf0*/  IADD3 R14, P0, PT, R18, UR8, RZ ;  /* 0x00000008120e7c10 */ /* 0x000fc8000ff1e0ff */
[----:B------:R-:W-:Y:S01]  /*2c00*/  IADD3.X R15, PT, PT, R19, UR9, RZ, P0, !PT ;  /* 0x00000009130f7c10 */ /* 0x000fe200087fe4ff */
[----:B------:R-:W5:Y:S01]  /*2c10*/  LDG.E.U16.CONSTANT R20, desc[UR4][R20.64] ;  /* 0x0000000414147981 */ /* 0x000f62000c1e9500 */
[----:B------:R-:W-:-:S03]  /*2c20*/  IADD3 R18, P0, PT, R18, UR10, RZ ;  /* 0x0000000a12127c10 */ /* 0x000fc6000ff1e0ff */
[----:B------:R0:W3:Y:S01]  /*2c30*/  LDG.E.U16.CONSTANT R14, desc[UR4][R14.64] ;  /* 0x000000040e0e7981 */ /* 0x0000e2000c1e9500 */
[----:B------:R-:W-:-:S05]  /*2c40*/  IADD3.X R19, PT, PT, R19, UR11, RZ, P0, !PT ;  /* 0x0000000b13137c10 */ /* 0x000fca00087fe4ff */
[----:B------:R-:W3:Y:S01]  /*2c50*/  LDG.E.U16.CONSTANT R18, desc[UR4][R18.64] ;  /* 0x0000000412127981 */ /* 0x000ee2000c1e9500 */
[----:B------:R-:W-:-:S06]  /*2c60*/  IMAD.WIDE.U32 R22, R7, 0x2, R8 ;  /* 0x0000000207167825 */ /* 0x000fcc00078e0008 */
[----:B------:R4:W3:Y:S01]  /*2c70*/  LDG.E.U16.CONSTANT R22, desc[UR4][R22.64] ;  /* 0x0000000416167981 */ /* 0x0008e2000c1e9500 */
[----:B0-----:R-:W-:Y:S02]  /*2c80*/  IMAD.IADD R15, R27, 0x1, R0 ;  /* 0x000000011b0f7824 */ /* 0x001fe400078e0200 */
[----:B--2---:R-:W-:-:S04]  /*2c90*/  IMAD.U32 R26, R26, 0x10000, RZ ;  /* 0x000100001a1a7824 */ /* 0x004fc800078e00ff */
[----:B------:R-:W-:Y:S01]  /*2ca0*/  FADD R26, R26, 1 ;  /* 0x3f8000001a1a7421 */ /* 0x000fe20000000000 */
[----:B----4-:R-:W-:-:S04]  /*2cb0*/  IMAD.U32 R23, R24, 0x10000, RZ ;  /* 0x0001000018177824 */ /* 0x010fc800078e00ff */
[----:B------:R-:W-:-:S04]  /*2cc0*/  FADD R24, -R10, R23 ;  /* 0x000000170a187221 */ /* 0x000fc80000000100 */
[----:B------:R-:W-:Y:S01]  /*2cd0*/  FMUL R24, R24, R11 ;  /* 0x0000000b18187220 */ /* 0x000fe20000400000 */
[----:B-----5:R-:W-:Y:S01]  /*2ce0*/  SHF.L.U32 R23, R20, 0x10, RZ ;  /* 0x0000001014177819 */ /* 0x020fe200000006ff */
[----:B---3--:R-:W-:-:S04]  /*2cf0*/  IMAD.U32 R21, R14, 0x10000, RZ ;  /* 0x000100000e157824 */ /* 0x008fc800078e00ff */
[----:B------:R-:W-:Y:S01]  /*2d00*/  FMUL R20, R24, R23 ;  /* 0x0000001718147220 */ /* 0x000fe20000400000 */
[----:B------:R-:W-:Y:S01]  /*2d10*/  FADD R14, R21, 1 ;  /* 0x3f800000150e7421 */ /* 0x000fe20000000000 */
[----:B------:R-:W-:Y:S01]  /*2d20*/  IMAD.U32 R23, R18, 0x10000, RZ ;  /* 0x0001000012177824 */ /* 0x000fe200078e00ff */
[----:B------:R-:W-:Y:S01]  /*2d30*/  SHF.L.U32 R28, R28, 0x10, RZ ;  /* 0x000000101c1c7819 */ /* 0x000fe200000006ff */
[----:B------:R-:W-:-:S04]  /*2d40*/  IMAD.WIDE.U32 R18, R27, 0x2, R8 ;  /* 0x000000021b127825 */ /* 0x000fc800078e0008 */
[----:B------:R-:W-:Y:S01]  /*2d50*/  FFMA R14, R20, R14, R23 ;  /* 0x0000000e140e7223 */ /* 0x000fe20000000017 */
[----:B------:R-:W-:Y:S01]  /*2d60*/  IADD3 R23, P0, PT, R3, R15, RZ ;  /* 0x0000000f03177210 */ /* 0x000fe20007f1e0ff */
[----:B------:R-:W-:Y:S02]  /*2d70*/  FFMA R28, R29, R26, R28 ;  /* 0x0000001a1d1c7223 */ /* 0x000fe4000000001c */
[----:B------:R0:W2:Y:S01]  /*2d80*/  LDG.E.U16.CONSTANT R26, desc[UR4][R18.64] ;  /* 0x00000004121a7981 */ /* 0x0000a2000c1e9500 */
[----:B------:R-:W-:Y:S01]  /*2d90*/  IMAD.WIDE.U32 R20, R15, 0x2, R12 ;  /* 0x000000020f147825 */ /* 0x000fe200078e000c */
[----:B------:R-:W-:-:S03]  /*2da0*/  IADD3.X R24, PT, PT, RZ, R4, RZ, P0, !PT ;  /* 0x00000004ff187210 */ /* 0x000fc600007fe4ff */
[----:B------:R-:W-:Y:S01]  /*2db0*/  IMAD.U32 R25, R22, 0x10000, RZ ;  /* 0x0001000016197824 */ /* 0x000fe200078e00ff */
[----:B------:R1:W3:Y:S01]  /*2dc0*/  LDG.E.U16.CONSTANT R29, desc[UR4][R20.64] ;  /* 0x00000004141d7981 */ /* 0x0002e2000c1e9500 */
[C---:B0-----:R-:W-:Y:S01]  /*2dd0*/  IMAD.SHL.U32 R18, R23.reuse, 0x2, RZ ;  /* 0x0000000217127824 */ /* 0x041fe200078e00ff */
[----:B------:R-:W-:Y:S01]  /*2de0*/  SHF.L.U64.HI R19, R23, 0x1, R24 ;  /* 0x0000000117137819 */ /* 0x000fe20000010218 */
[----:B------:R-:W-:-:S03]  /*2df0*/  FADD R28, R28, R25 ;  /* 0x000000191c1c7221 */ /* 0x000fc60000000000 */
[----:B------:R-:W-:Y:S01]  /*2e00*/  IADD3 R22, P0, PT, R18, UR8, RZ ;  /* 0x0000000812167c10 */ /* 0x000fe2000ff1e0ff */
[----:B------:R-:W-:-:S03]  /*2e10*/  IMAD.WIDE.U32 R24, R15, 0x2, R16 ;  /* 0x000000020f187825 */ /* 0x000fc600078e0010 */
[C---:B------:R-:W-:Y:S02]  /*2e20*/  IADD3.X R23, PT, PT, R19.reuse, UR9, RZ, P0, !PT ;  /* 0x0000000913177c10 */ /* 0x040fe400087fe4ff */
[----:B------:R-:W-:Y:S01]  /*2e30*/  IADD3 R18, P0, PT, R18, UR10, RZ ;  /* 0x0000000a12127c10 */ /* 0x000fe2000ff1e0ff */
[----:B------:R-:W4:Y:S03]  /*2e40*/  LDG.E.U16.CONSTANT R24, desc[UR4][R24.64] ;  /* 0x0000000418187981 */ /* 0x000f26000c1e9500 */
[----:B------:R-:W-:Y:S01]  /*2e50*/  IADD3.X R19, PT, PT, R19, UR11, RZ, P0, !PT ;  /* 0x0000000b13137c10 */ /* 0x000fe200087fe4ff */
[----:B------:R-:W5:Y:S04]  /*2e60*/  LDG.E.U16.CONSTANT R22, desc[UR4][R22.64] ;  /* 0x0000000416167981 */ /* 0x000f68000c1e9500 */
[----:B------:R-:W2:Y:S01]  /*2e70*/  LDG.E.U16.CONSTANT R18, desc[UR4][R18.64] ;  /* 0x0000000412127981 */ /* 0x000ea2000c1e9500 */
[----:B-1----:R-:W-:-:S06]  /*2e80*/  IMAD.WIDE.U32 R20, R15, 0x2, R8 ;  /* 0x000000020f147825 */ /* 0x002fcc00078e0008 */
[----:B------:R-:W2:Y:S01]  /*2e90*/  LDG.E.U16.CONSTANT R20, desc[UR4][R20.64] ;  /* 0x0000000414147981 */ /* 0x000ea2000c1e9500 */
[----:B------:R-:W-:Y:S02]  /*2ea0*/  IADD3 R7, P0, PT, R2, R7, RZ ;  /* 0x0000000702077210 */ /* 0x000fe40007f1e0ff */
[----:B------:R-:W-:Y:S02]  /*2eb0*/  F2FP.BF16.F32.PACK_AB R28, RZ, R28 ;  /* 0x0000001cff1c723e */ /* 0x000fe400000010ff */
[----:B---3--:R-:W-:-:S05]  /*2ec0*/  SHF.L.U32 R29, R29, 0x10, RZ ;  /* 0x000000101d1d7819 */ /* 0x008fca00000006ff */
[----:B------:R-:W-:-:S04]  /*2ed0*/  FADD R29, -R10, R29 ;  /* 0x0000001d0a1d7221 */ /* 0x000fc80000000100 */
[----:B------:R-:W-:Y:S01]  /*2ee0*/  FMUL R29, R29, R11 ;  /* 0x0000000b1d1d7220 */ /* 0x000fe20000400000 */
[----:B----4-:R-:W-:Y:S02]  /*2ef0*/  IMAD.U32 R24, R24, 0x10000, RZ ;  /* 0x0001000018187824 */ /* 0x010fe400078e00ff */
[----:B-----5:R-:W-:Y:S02]  /*2f00*/  IMAD.U32 R25, R22, 0x10000, RZ ;  /* 0x0001000016197824 */ /* 0x020fe400078e00ff */
[----:B------:R-:W-:Y:S01]  /*2f10*/  FMUL R29, R29, R24 ;  /* 0x000000181d1d7220 */ /* 0x000fe20000400000 */
[----:B--2---:R-:W-:Y:S02]  /*2f20*/  IMAD.U32 R22, R18, 0x10000, RZ ;  /* 0x0001000012167824 */ /* 0x004fe400078e00ff */
[----:B------:R-:W-:Y:S01]  /*2f30*/  FADD R25, R25, 1 ;  /* 0x3f80000019197421 */ /* 0x000fe20000000000 */
[----:B------:R-:W-:-:S03]  /*2f40*/  SHF.L.U32 R23, R26, 0x10, RZ ;  /* 0x000000101a177819 */ /* 0x000fc600000006ff */
[----:B------:R-:W-:Y:S01]  /*2f50*/  FFMA R25, R29, R25, R22 ;  /* 0x000000191d197223 */ /* 0x000fe20000000016 */
[----:B------:R-:W-:Y:S01]  /*2f60*/  IMAD.X R22, RZ, RZ, R5, P0 ;  /* 0x000000ffff167224 */ /* 0x000fe200000e0605 */
[C---:B------:R-:W-:Y:S01]  /*2f70*/  LEA R18, P0, R7.reuse, UR12, 0x1 ;  /* 0x0000000c07127c11 */ /* 0x040fe2000f8008ff */
[----:B------:R-:W-:Y:S01]  /*2f80*/  FADD R14, R14, R23 ;  /* 0x000000170e0e7221 */ /* 0x000fe20000000000 */
[----:B------:R-:W-:Y:S02]  /*2f90*/  SHF.L.U32 R20, R20, 0x10, RZ ;  /* 0x0000001014147819 */ /* 0x000fe400000006ff */
[----:B------:R-:W-:Y:S02]  /*2fa0*/  LEA.HI.X R19, R7, UR13, R22, 0x1, P0 ;  /* 0x0000000d07137c11 */ /* 0x000fe400080f0c16 */
[C---:B------:R-:W-:Y:S02]  /*2fb0*/  IADD3 R27, P0, PT, R2.reuse, R27, RZ ;  /* 0x0000001b021b7210 */ /* 0x040fe40007f1e0ff */
[----:B------:R-:W-:Y:S01]  /*2fc0*/  IADD3 R23, P1, PT, R2, R15, RZ ;  /* 0x0000000f02177210 */ /* 0x000fe20007f3e0ff */
[----:B------:R-:W-:-:S02]  /*2fd0*/  FADD R7, R25, R20 ;  /* 0x0000001419077221 */ /* 0x000fc40000000000 */
[--C-:B------:R-:W-:Y:S01]  /*2fe0*/  IMAD.X R26, RZ, RZ, R5.reuse, P0 ;  /* 0x000000ffff1a7224 */ /* 0x100fe200000e0605 */
[----:B------:R-:W-:Y:S01]  /*2ff0*/  LEA R20, P0, R27, UR12, 0x1 ;  /* 0x0000000c1b147c11 */ /* 0x000fe2000f8008ff */
[----:B------:R-:W-:Y:S01]  /*3000*/  IMAD.X R24, RZ, RZ, R5, P1 ;  /* 0x000000ffff187224 */ /* 0x000fe200008e0605 */
[----:B------:R-:W-:Y:S02]  /*3010*/  LEA R22, P1, R23, UR12, 0x1 ;  /* 0x0000000c17167c11 */ /* 0x000fe4000f8208ff */
[----:B------:R-:W-:Y:S02]  /*3020*/  F2FP.BF16.F32.PACK_AB R14, RZ, R14 ;  /* 0x0000000eff0e723e */ /* 0x000fe400000010ff */
[----:B------:R-:W-:Y:S02]  /*3030*/  LEA.HI.X R21, R27, UR13, R26, 0x1, P0 ;  /* 0x0000000d1b157c11 */ /* 0x000fe400080f0c1a */
[----:B------:R-:W-:Y:S02]  /*3040*/  F2FP.BF16.F32.PACK_AB R7, RZ, R7 ;  /* 0x00000007ff07723e */ /* 0x000fe400000010ff */
[----:B------:R-:W-:Y:S01]  /*3050*/  LEA.HI.X R23, R23, UR13, R24, 0x1, P1 ;  /* 0x0000000d17177c11 */ /* 0x000fe200088f0c18 */
[----:B------:R1:W-:Y:S01]  /*3060*/  STG.E.U16 desc[UR4][R18.64], R28 ;  /* 0x0000001c12007986 */ /* 0x0003e2000c101504 */
[----:B------:R-:W-:-:S03]  /*3070*/  IADD3 R15, PT, PT, R15, R0, RZ ;  /* 0x000000000f0f7210 */ /* 0x000fc60007ffe0ff */
[----:B------:R1:W-:Y:S04]  /*3080*/  STG.E.U16 desc[UR4][R20.64], R14 ;  /* 0x0000000e14007986 */ /* 0x0003e8000c101504 */
[----:B------:R1:W-:Y:S01]  /*3090*/  STG.E.U16 desc[UR4][R22.64], R7 ;  /* 0x0000000716007986 */ /* 0x0003e2000c101504 */
[----:B------:R-:W-:-:S13]  /*30a0*/  ISETP.GE.AND P0, PT, R15, R6, PT ;  /* 0x000000060f00720c */ /* 0x000fda0003f06270 */
[----:B-1----:R-:W-:Y:S05]  /*30b0*/  @!P0 BRA `(.L_x_383) ;  /* 0xfffffff400d48947 */ /* 0x002fea000383ffff */
[----:B------:R-:W-:Y:S05]  /*30c0*/  EXIT ;  /* 0x000000000000794d */ /* 0x000fea0003800000 */
.L_x_358:
[----:B------:R-:W-:Y:S02]  /*30d0*/  HFMA2 R22, -RZ, RZ, 0, 9.5367431640625e-07 ;  /* 0x00000010ff167431 */ /* 0x000fe400000001ff */
[----:B-1----:R-:W-:Y:S01]  /*30e0*/  IMAD.MOV.U32 R23, RZ, RZ, R14 ;  /* 0x000000ffff177224 */ /* 0x002fe200078e000e */
[----:B------:R-:W-:Y:S01]  /*30f0*/  MOV R20, 0xffffffff ;  /* 0xffffffff00147802 */ /* 0x000fe20000000f00 */
[----:B------:R-:W-:-:S07]  /*3100*/  IMAD.MOV.U32 R25, RZ, RZ, 0x1f ;  /* 0x0000001fff197424 */ /* 0x000fce00078e00ff */
[----:B------:R-:W-:Y:S05]  /*3110*/  WARPSYNC.COLLECTIVE R20, `(.L_x_384) ;  /* 0x0000000014087348 */ /* 0x000fea0003c00000 */
[----:B------:R0:W1:Y:S02]  /*3120*/  SHFL.BFLY P1, R21, R23, R22, R25 ;  /* 0x0c00001617157389 */ /* 0x0000640000020019 */
[----:B01----:R-:W-:Y:S05]  /*3130*/  ENDCOLLECTIVE ;  /* 0x000000000000791b */ /* 0x003fea0003800000 */
.L_x_384:
[----:B------:R-:W-:Y:S02]  /*3140*/  IMAD.MOV.U32 R22, RZ, RZ, 0x8 ;  /* 0x00000008ff167424 */ /* 0x000fe400078e00ff */
[----:B------:R-:W-:-:S04]  /*3150*/  IMAD.MOV.U32 R17, RZ, RZ, R21 ;  /* 0x000000ffff117224 */ /* 0x000fc800078e0015 */
[----:B------:R-:W-:-:S05]  /*3160*/  FADD R17, R17, R14 ;  /* 0x0000000e11117221 */ /* 0x000fca0000000000 */
[----:B------:R-:W-:-:S07]  /*3170*/  MOV R23, R17 ;  /* 0x0000001100177202 */ /* 0x000fce0000000f00 */
[----:B------:R-:W-:Y:S05]  /*3180*/  WARPSYNC.COLLECTIVE R20, `(.L_x_385) ;  /* 0x0000000014087348 */ /* 0x000fea0003c00000 */
[----:B------:R0:W1:Y:S02]  /*3190*/  SHFL.BFLY P1, R21, R23, R22, R25 ;  /* 0x0c00001617157389 */ /* 0x0000640000020019 */
[----:B01----:R-:W-:Y:S05]  /*31a0*/  ENDCOLLECTIVE ;  /* 0x000000000000791b */ /* 0x003fea0003800000 */
.L_x_385:
[----:B------:R-:W-:Y:S01]  /*31b0*/  HFMA2 R22, -RZ, RZ, 0, 2.384185791015625e-07 ;  /* 0x00000004ff167431 */ /* 0x000fe200000001ff */
[----:B------:R-:W-:-:S05]  /*31c0*/  MOV R16, R21 ;  /* 0x0000001500107202 */ /* 0x000fca0000000f00 */
[----:B------:R-:W-:-:S04]  /*31d0*/  FADD R16, R17, R16 ;  /* 0x0000001011107221 */ /* 0x000fc80000000000 */
[----:B------:R-:W-:-:S07]  /*31e0*/  IMAD.MOV.U32 R23, RZ, RZ, R16 ;  /* 0x000000ffff177224 */ /* 0x000fce00078e0010 */
[----:B------:R-:W-:Y:S05]  /*31f0*/  WARPSYNC.COLLECTIVE R20, `(.L_x_386) ;  /* 0x0000000014087348 */ /* 0x000fea0003c00000 */
[----:B------:R0:W1:Y:S02]  /*3200*/  SHFL.BFLY P1, R21, R23, R22, R25 ;  /* 0x0c00001617157389 */ /* 0x0000640000020019 */
[----:B01----:R-:W-:Y:S05]  /*3210*/  ENDCOLLECTIVE ;  /* 0x000000000000791b */ /* 0x003fea0003800000 */
.L_x_386:
[----:B------:R-:W-:Y:S02]  /*3220*/  IMAD.MOV.U32 R22, RZ, RZ, 0x2 ;  /* 0x00000002ff167424 */ /* 0x000fe400078e00ff */
[----:B------:R-:W-:-:S04]  /*3230*/  IMAD.MOV.U32 R19, RZ, RZ, R21 ;  /* 0x000000ffff137224 */ /* 0x000fc800078e0015 */
[----:B------:R-:W-:-:S05]  /*3240*/  FADD R19, R16, R19 ;  /* 0x0000001310137221 */ /* 0x000fca0000000000 */
[----:B------:R-:W-:-:S07]  /*3250*/  MOV R23, R19 ;  /* 0x0000001300177202 */ /* 0x000fce0000000f00 */
[----:B------:R-:W-:Y:S05]  /*3260*/  WARPSYNC.COLLECTIVE R20, `(.L_x_387) ;  /* 0x0000000014087348 */ /* 0x000fea0003c00000 */
[----:B------:R0:W1:Y:S02]  /*3270*/  SHFL.BFLY P1, R21, R23, R22, R25 ;  /* 0x0c00001617157389 */ /* 0x0000640000020019 */
[----:B01----:R-:W-:Y:S05]  /*3280*/  ENDCOLLECTIVE ;  /* 0x000000000000791b */ /* 0x003fea0003800000 */
.L_x_387:
[----:B------:R-:W-:Y:S01]  /*3290*/  HFMA2 R22, -RZ, RZ, 0, 5.9604644775390625e-08 ;  /* 0x00000001ff167431 */ /* 0x000fe200000001ff */
[----:B------:R-:W-:-:S05]  /*32a0*/  MOV R18, R21 ;  /* 0x0000001500127202 */ /* 0x000fca0000000f00 */
[----:B------:R-:W-:-:S04]  /*32b0*/  FADD R18, R19, R18 ;  /* 0x0000001213127221 */ /* 0x000fc80000000000 */
[----:B------:R-:W-:-:S07]  /*32c0*/  IMAD.MOV.U32 R23, RZ, RZ, R18 ;  /* 0x000000ffff177224 */ /* 0x000fce00078e0012 */
[----:B------:R-:W-:Y:S05]  /*32d0*/  WARPSYNC.COLLECTIVE R20, `(.L_x_388) ;  /* 0x0000000014087348 */ /* 0x000fea0003c00000 */
[----:B------:R0:W1:Y:S02]  /*32e0*/  SHFL.BFLY P1, R21, R23, R22, R25 ;  /* 0x0c00001617157389 */ /* 0x0000640000020019 */
[----:B01----:R-:W-:Y:S05]  /*32f0*/  ENDCOLLECTIVE ;  /* 0x000000000000791b */ /* 0x003fea0003800000 */
.L_x_388:
[----:B------:R-:W-:Y:S05]  /*3300*/  BRA `(.L_x_389) ;  /* 0xffffffd400b07947 */ /* 0x000fea000383ffff */
.L_x_369:
[----:B-1----:R-:W-:Y:S01]  /*3310*/  IMAD.MOV.U32 R23, RZ, RZ, R9 ;  /* 0x000000ffff177224 */ /* 0x002fe200078e0009 */
[----:B------:R-:W-:Y:S01]  /*3320*/  MOV R22, 0x10 ;  /* 0x0000001000167802 */ /* 0x000fe20000000f00 */
[----:B------:R-:W-:Y:S01]  /*3330*/  IMAD.MOV.U32 R25, RZ, RZ, 0x1f ;  /* 0x0000001fff197424 */ /* 0x000fe200078e00ff */
[----:B------:R-:W-:-:S07]  /*3340*/  MOV R20, 0xffffffff ;  /* 0xffffffff00147802 */ /* 0x000fce0000000f00 */
[----:B------:R-:W-:Y:S05]  /*3350*/  WARPSYNC.COLLECTIVE R20, `(.L_x_390) ;  /* 0x0000000014087348 */ /* 0x000fea0003c00000 */
[----:B------:R0:W1:Y:S02]  /*3360*/  SHFL.BFLY P1, R21, R23, R22, R25 ;  /* 0x0c00001617157389 */ /* 0x0000640000020019 */
[----:B01----:R-:W-:Y:S05]  /*3370*/  ENDCOLLECTIVE ;  /* 0x000000000000791b */ /* 0x003fea0003800000 */
.L_x_390:
[----:B------:R-:W-:Y:S02]  /*3380*/  IMAD.MOV.U32 R22, RZ, RZ, 0x8 ;  /* 0x00000008ff167424 */ /* 0x000fe400078e00ff */
[----:B------:R-:W-:-:S04]  /*3390*/  IMAD.MOV.U32 R6, RZ, RZ, R21 ;  /* 0x000000ffff067224 */ /* 0x000fc800078e0015 */
[----:B------:R-:W-:-:S05]  /*33a0*/  FADD R6, R9, R6 ;  /* 0x0000000609067221 */ /* 0x000fca0000000000 */
[----:B------:R-:W-:-:S07]  /*33b0*/  MOV R23, R6 ;  /* 0x0000000600177202 */ /* 0x000fce0000000f00 */
[----:B------:R-:W-:Y:S05]  /*33c0*/  WARPSYNC.COLLECTIVE R20, `(.L_x_391) ;  /* 0x0000000014087348 */ /* 0x000fea0003c00000 */
[----:B------:R0:W1:Y:S02]  /*33d0*/  SHFL.BFLY P1, R21, R23, R22, R25 ;  /* 0x0c00001617157389 */ /* 0x0000640000020019 */
[----:B01----:R-:W-:Y:S05]  /*33e0*/  ENDCOLLECTIVE ;  /* 0x000000000000791b */ /* 0x003fea0003800000 */
.L_x_391:
[----:B------:R-:W-:Y:S01]  /*33f0*/  HFMA2 R22, -RZ, RZ, 0, 2.384185791015625e-07 ;  /* 0x00000004ff167431 */ /* 0x000fe200000001ff */
[----:B------:R-:W-:-:S05]  /*3400*/  MOV R11, R21 ;  /* 0x00000015000b7202 */ /* 0x000fca0000000f00 */
[----:B------:R-:W-:-:S04]  /*3410*/  FADD R11, R6, R11 ;  /* 0x0000000b060b7221 */ /* 0x000fc80000000000 */
[----:B------:R-:W-:-:S07]  /*3420*/  IMAD.MOV.U32 R23, RZ, RZ, R11 ;  /* 0x000000ffff177224 */ /* 0x000fce00078e000b */
[----:B------:R-:W-:Y:S05]  /*3430*/  WARPSYNC.COLLECTIVE R20, `(.L_x_392) ;  /* 0x0000000014087348 */ /* 0x000fea0003c00000 */
[----:B------:R0:W1:Y:S02]  /*3440*/  SHFL.BFLY P1, R21, R23, R22, R25 ;  /* 0x0c00001617157389 */ /* 0x0000640000020019 */
[----:B01----:R-:W-:Y:S05]  /*3450*/  ENDCOLLECTIVE ;  /* 0x000000000000791b */ /* 0x003fea0003800000 */
.L_x_392:
[----:B------:R-:W-:Y:S02]  /*3460*/  IMAD.MOV.U32 R22, RZ, RZ, 0x2 ;  /* 0x00000002ff167424 */ /* 0x000fe400078e00ff */
[----:B------:R-:W-:-:S04]  /*3470*/  IMAD.MOV.U32 R10, RZ, RZ, R21 ;  /* 0x000000ffff0a7224 */ /* 0x000fc800078e0015 */
[----:B------:R-:W-:-:S05]  /*3480*/  FADD R10, R11, R10 ;  /* 0x0000000a0b0a7221 */ /* 0x000fca0000000000 */
[----:B------:R-:W-:-:S07]  /*3490*/  MOV R23, R10 ;  /* 0x0000000a00177202 */ /* 0x000fce0000000f00 */
[----:B------:R-:W-:Y:S05]  /*34a0*/  WARPSYNC.COLLECTIVE R20, `(.L_x_393) ;  /* 0x0000000014087348 */ /* 0x000fea0003c00000 */
[----:B------:R0:W1:Y:S02]  /*34b0*/  SHFL.BFLY P1, R21, R23, R22, R25 ;  /* 0x0c00001617157389 */ /* 0x0000640000020019 */
[----:B01----:R-:W-:Y:S05]  /*34c0*/  ENDCOLLECTIVE ;  /* 0x000000000000791b */ /* 0x003fea0003800000 */
.L_x_393:
[----:B------:R-:W-:Y:S01]  /*34d0*/  HFMA2 R22, -RZ, RZ, 0, 5.9604644775390625e-08 ;  /* 0x00000001ff167431 */ /* 0x000fe200000001ff */
[----:B------:R-:W-:-:S05]  /*34e0*/  MOV R17, R21 ;  /* 0x0000001500117202 */ /* 0x000fca0000000f00 */
[----:B------:R-:W-:-:S04]  /*34f0*/  FADD R17, R10, R17 ;  /* 0x000000110a117221 */ /* 0x000fc80000000000 */
[----:B------:R-:W-:-:S07]  /*3500*/  IMAD.MOV.U32 R23, RZ, RZ, R17 ;  /* 0x000000ffff177224 */ /* 0x000fce00078e0011 */
[----:B------:R-:W-:Y:S05]  /*3510*/  WARPSYNC.COLLECTIVE R20, `(.L_x_394) ;  /* 0x0000000014087348 */ /* 0x000fea0003c00000 */
[----:B------:R0:W1:Y:S02]  /*3520*/  SHFL.BFLY P1, R21, R23, R22, R25 ;  /* 0x0c00001617157389 */ /* 0x0000640000020019 */
[----:B01----:R-:W-:Y:S05]  /*3530*/  ENDCOLLECTIVE ;  /* 0x000000000000791b */ /* 0x003fea0003800000 */
.L_x_394:
[----:B------:R-:W-:Y:S01]  /*3540*/  IMAD.MOV.U32 R16, RZ, RZ, R21 ;  /* 0x000000ffff107224 */ /* 0x000fe200078e0015 */
[----:B------:R-:W-:Y:S06]  /*3550*/  BRA `(.L_x_395) ;  /* 0xffffffdc00687947 */ /* 0x000fec000383ffff */
        .weak           $__internal_10_$__cuda_sm3x_div_rn_noftz_f32_slowpath
        .type           $__internal_10_$__cuda_sm3x_div_rn_noftz_f32_slowpath,@function
        .size           $__internal_10_$__cuda_sm3x_div_rn_noftz_f32_slowpath,(.L_x_475 - $__internal_10_$__cuda_sm3x_div_rn_noftz_f32_slowpath)
$__internal_10_$__cuda_sm3x_div_rn_noftz_f32_slowpath:
[----:B------:R-:W-:Y:S01]  /*3560*/  SHF.R.U32.HI R16, RZ, 0x17, R8 ;  /* 0x00000017ff107819 */ /* 0x000fe20000011608 */
[----:B------:R-:W-:Y:S01]  /*3570*/  BSSY.RECONVERGENT B1, `(.L_x_396) ;  /* 0x0000062000017945 */ /* 0x000fe20003800200 */
[----:B------:R-:W-:Y:S02]  /*3580*/  SHF.R.U32.HI R17, RZ, 0x17, R7 ;  /* 0x00000017ff117819 */ /* 0x000fe40000011607 */
[----:B------:R-:W-:Y:S02]  /*3590*/  LOP3.LUT R16, R16, 0xff, RZ, 0xc0, !PT ;  /* 0x000000ff10107812 */ /* 0x000fe400078ec0ff */
[----:B------:R-:W-:Y:S02]  /*35a0*/  LOP3.LUT R18, R17, 0xff, RZ, 0xc0, !PT ;  /* 0x000000ff11127812 */ /* 0x000fe400078ec0ff */
[----:B------:R-:W-:-:S03]  /*35b0*/  IADD3 R20, PT, PT, R16, -0x1, RZ ;  /* 0xffffffff10147810 */ /* 0x000fc60007ffe0ff */
[----:B------:R-:W-:Y:S01]  /*35c0*/  VIADD R19, R18, 0xffffffff ;  /* 0xffffffff12137836 */ /* 0x000fe20000000000 */
        /* <DEDUP_REMOVED lines=22> */
[----:B------:R-:W-:Y:S01]  /*3730*/  @P0 IMAD.MOV.U32 R17, RZ, RZ, RZ ;  /* 0x000000ffff110224 */ /* 0x000fe200078e00ff */
[----:B------:R-:W-:Y:S01]  /*3740*/  @!P0 MOV R17, 0xffffffc0 ;  /* 0xffffffc000118802 */ /* 0x000fe20000000f00 */
[----:B------:R-:W-:Y:S01]  /*3750*/  @!P0 FFMA R7, R7, 1.84467440737095516160e+19, RZ ;  /* 0x5f80000007078823 */ /* 0x000fe200000000ff */
[----:B------:R-:W-:-:S03]  /*3760*/  @!P1 FFMA R8, R8, 1.84467440737095516160e+19, RZ ;  /* 0x5f80000008089823 */ /* 0x000fc600000000ff */
[----:B------:R-:W-:-:S07]  /*3770*/  @!P1 VIADD R17, R17, 0x40 ;  /* 0x0000004011119836 */ /* 0x000fce0000000000 */
.L_x_397:
[----:B------:R-:W-:Y:S01]  /*3780*/  LEA R19, R16, 0xc0800000, 0x17 ;  /* 0xc080000010137811 */ /* 0x000fe200078eb8ff */
[----:B------:R-:W-:Y:S01]  /*3790*/  VIADD R18, R18, 0xffffff81 ;  /* 0xffffff8112127836 */ /* 0x000fe20000000000 */
[----:B------:R-:W-:Y:S02]  /*37a0*/  BSSY.RECONVERGENT B2, `(.L_x_402) ;  /* 0x0000035000027945 */ /* 0x000fe40003800200 */
[----:B------:R-:W-:Y:S01]  /*37b0*/  IADD3 R20, PT, PT, -R19, R8, RZ ;  /* 0x0000000813147210 */ /* 0x000fe20007ffe1ff */
[C---:B------:R-:W-:Y:S01]  /*37c0*/  IMAD R7, R18.reuse, -0x800000, R7 ;  /* 0xff80000012077824 */ /* 0x040fe200078e0207 */
[----:B------:R-:W-:Y:S02]  /*37d0*/  IADD3 R18, PT, PT, R18, 0x7f, -R16 ;  /* 0x0000007f12127810 */ /* 0x000fe40007ffe810 */
        /* <DEDUP_REMOVED lines=12> */
[----:B------:R-:W-:-:S05]  /*38a0*/  IMAD.IADD R20, R16, 0x1, R18 ;  /* 0x0000000110147824 */ /* 0x000fca00078e0212 */
[----:B------:R-:W-:-:S04]  /*38b0*/  IADD3 R16, PT, PT, R20, -0x1, RZ ;  /* 0xffffffff14107810 */ /* 0x000fc80007ffe0ff */
        /* <DEDUP_REMOVED lines=10> */
[C---:B------:R-:W-:Y:S02]  /*3960*/  ISETP.NE.AND P2, PT, R20.reuse, RZ, PT ;  /* 0x000000ff1400720c */ /* 0x040fe40003f45270 */
[----:B------:R-:W-:Y:S02]  /*3970*/  ISETP.NE.AND P1, PT, R20, RZ, PT ;  /* 0x000000ff1400720c */ /* 0x000fe40003f25270 */
[----:B------:R-:W-:Y:S01]  /*3980*/  LOP3.LUT R17, R16, 0x7fffff, RZ, 0xc0, !PT ;  /* 0x007fffff10117812 */ /* 0x000fe200078ec0ff */
[CCC-:B------:R-:W-:Y:S01]  /*3990*/  FFMA.RP R16, R8.reuse, R22.reuse, R19.reuse ;  /* 0x0000001608107223 */ /* 0x1c0fe20000008013 */
[----:B------:R-:W-:Y:S01]  /*39a0*/  FFMA.RM R19, R8, R22, R19 ;  /* 0x0000001608137223 */ /* 0x000fe20000004013 */
[C---:B------:R-:W-:Y:S01]  /*39b0*/  VIADD R8, R20.reuse, 0x20 ;  /* 0x0000002014087836 */ /* 0x040fe20000000000 */
[----:B------:R-:W-:Y:S02]  /*39c0*/  LOP3.LUT R17, R17, 0x800000, RZ, 0xfc, !PT ;  /* 0x0080000011117812 */ /* 0x000fe400078efcff */
[----:B------:R-:W-:-:S02]  /*39d0*/  IADD3 R18, PT, PT, -R20, RZ, RZ ;  /* 0x000000ff14127210 */ /* 0x000fc40007ffe1ff */
        /* <DEDUP_REMOVED lines=13> */
.L_x_404:
[----:B------:R-:W-:-:S04]  /*3ab0*/  LOP3.LUT R7, R7, 0x80000000, RZ, 0xc0, !PT ;  /* 0x8000000007077812 */ /* 0x000fc800078ec0ff */
[----:B------:R-:W-:Y:S01]  /*3ac0*/  LOP3.LUT R7, R7, 0x7f800000, RZ, 0xfc, !PT ;  /* 0x7f80000007077812 */ /* 0x000fe200078efcff */
[----:B------:R-:W-:Y:S06]  /*3ad0*/  BRA `(.L_x_405) ;  /* 0x0000000000047947 */ /* 0x000fec0003800000 */
.L_x_403:
[----:B------:R-:W-:-:S07]  /*3ae0*/  LEA R7, R18, R7, 0x17 ;  /* 0x0000000712077211 */ /* 0x000fce00078eb8ff */
.L_x_405:
[----:B------:R-:W-:Y:S05]  /*3af0*/  BSYNC.RECONVERGENT B2 ;  /* 0x0000000000027941 */ /* 0x000fea0003800200 */
.L_x_402:
[----:B------:R-:W-:Y:S05]  /*3b00*/  BRA `(.L_x_406) ;  /* 0x0000000000207947 */ /* 0x000fea0003800000 */
.L_x_401:
[----:B------:R-:W-:-:S04]  /*3b10*/  LOP3.LUT R7, R8, 0x80000000, R7, 0x48, !PT ;  /* 0x8000000008077812 */ /* 0x000fc800078e4807 */
[----:B------:R-:W-:Y:S01]  /*3b20*/  LOP3.LUT R7, R7, 0x7f800000, RZ, 0xfc, !PT ;  /* 0x7f80000007077812 */ /* 0x000fe200078efcff */
[----:B------:R-:W-:Y:S06]  /*3b30*/  BRA `(.L_x_406) ;  /* 0x0000000000147947 */ /* 0x000fec0003800000 */
.L_x_400:
[----:B------:R-:W-:Y:S01]  /*3b40*/  LOP3.LUT R7, R8, 0x80000000, R7, 0x48, !PT ;  /* 0x8000000008077812 */ /* 0x000fe200078e4807 */
[----:B------:R-:W-:Y:S06]  /*3b50*/  BRA `(.L_x_406) ;  /* 0x00000000000c7947 */ /* 0x000fec0003800000 */
.L_x_399:
[----:B------:R-:W0:Y:S01]  /*3b60*/  MUFU.RSQ R7, -QNAN ;  /* 0xffc0000000077908 */ /* 0x000e220000001400 */
[----:B------:R-:W-:Y:S05]  /*3b70*/  BRA `(.L_x_406) ;  /* 0x0000000000047947 */ /* 0x000fea0003800000 */
.L_x_398:
[----:B------:R-:W-:-:S07]  /*3b80*/  FADD.FTZ R7, R7, R8 ;  /* 0x0000000807077221 */ /* 0x000fce0000010000 */
.L_x_406:
[----:B------:R-:W-:Y:S05]  /*3b90*/  BSYNC.RECONVERGENT B1 ;  /* 0x0000000000017941 */ /* 0x000fea0003800200 */
.L_x_396:
[----:B------:R-:W-:Y:S02]  /*3ba0*/  HFMA2 R17, -RZ, RZ, 0, 0 ;  /* 0x00000000ff117431 */ /* 0x000fe400000001ff */
[----:B------:R-:W-:-:S04]  /*3bb0*/  IMAD.MOV.U32 R16, RZ, RZ, R14 ;  /* 0x000000ffff107224 */ /* 0x000fc800078e000e */
[----:B0-----:R-:W-:Y:S05]  /*3bc0*/  RET.REL.NODEC R16 `(_Z22adaln_layernorm_kernelI13__nv_bfloat16fEvPT_PKS1_S4_S4_S4_S4_iiif) ;  /* 0xffffffc4100c7950 */ /* 0x001fea0003c3ffff */
.L_x_407:
        /* <DEDUP_REMOVED lines=11> */
.L_x_475:


//--------------------- .text._Z22adaln_layernorm_kernelI6__halffEvPT_PKS1_S4_S4_S4_S4_iiif --------------------------
	.section	.text._Z22adaln_layernorm_kernelI6__halffEvPT_PKS1_S4_S4_S4_S4_iiif,"ax",@progbits
	.align	128
        .global         _Z22adaln_layernorm_kernelI6__halffEvPT_PKS1_S4_S4_S4_S4_iiif
        .type           _Z22adaln_layernorm_kernelI6__halffEvPT_PKS1_S4_S4_S4_S4_iiif,@function
        .size           _Z22adaln_layernorm_kernelI6__halffEvPT_PKS1_S4_S4_S4_S4_iiif,(.L_x_476 - _Z22adaln_layernorm_kernelI6__halffEvPT_PKS1_S4_S4_S4_S4_iiif)
        .other          _Z22adaln_layernorm_kernelI6__halffEvPT_PKS1_S4_S4_S4_S4_iiif,@"STO_CUDA_ENTRY STV_DEFAULT"
_Z22adaln_layernorm_kernelI6__halffEvPT_PKS1_S4_S4_S4_S4_iiif:
.text._Z22adaln_layernorm_kernelI6__halffEvPT_PKS1_S4_S4_S4_S4_iiif:
        /* <DEDUP_REMOVED lines=82> */
.L_x_412:
[----:B------:R-:W-:-:S05]  /*0520*/  IMAD.MOV.U32 R11, RZ, RZ, R9 ;  /* 0x000000ffff0b7224 */ /* 0x000fca00078e0009 */
[----:B------:R0:W2:Y:S01]  /*0530*/  LDG.E.U16.CONSTANT R16, desc[UR4][R10.64] ;  /* 0x000000040a107981 */ /* 0x0000a2000c1e9500 */
[----:B------:R-:W-:Y:S01]  /*0540*/  IADD3 R14, PT, PT, R14, 0x1, RZ ;  /* 0x000000010e0e7810 */ /* 0x000fe20007ffe0ff */
[----:B------:R-:W-:-:S03]  /*0550*/  IMAD.WIDE.U32 R8, R0, 0x2, R10 ;  /* 0x0000000200087825 */ /* 0x000fc600078e000a */
[----:B------:R-:W-:Y:S01]  /*0560*/  ISETP.NE.AND P0, PT, R14, RZ, PT ;  /* 0x000000ff0e00720c */ /* 0x000fe20003f05270 */
[----:B------:R-:W-:Y:S02]  /*0570*/  IMAD.IADD R7, R0, 0x1, R7 ;  /* 0x0000000100077824 */ /* 0x000fe400078e0207 */
[----:B0-----:R-:W-:Y:S02]  /*0580*/  IMAD.MOV.U32 R10, RZ, RZ, R8 ;  /* 0x000000ffff0a7224 */ /* 0x001fe400078e0008 */
[----:B--2---:R-:W-:-:S05]  /*0590*/  HADD2.F32 R17, -RZ, R16.H0_H0 ;  /* 0x20000010ff117230 */ /* 0x004fca0000004100 */
[----:B------:R-:W-:-:S03]  /*05a0*/  FADD R6, R17, R6 ;  /* 0x0000000611067221 */ /* 0x000fc60000000000 */
[----:B------:R-:W-:Y:S05]  /*05b0*/  @P0 BRA `(.L_x_412) ;  /* 0xfffffffc00d80947 */ /* 0x000fea000383ffff */
.L_x_411:
[----:B------:R-:W-:Y:S05]  /*05c0*/  BSYNC.RECONVERGENT B1 ;  /* 0x0000000000017941 */ /* 0x000fea0003800200 */
.L_x_410:
[----:B------:R-:W-:Y:S05]  /*05d0*/  @!P1 BRA `(.L_x_409) ;  /* 0x0000000000589947 */ /* 0x000fea0003800000 */
.L_x_413:
[----:B------:R-:W-:Y:S01]  /*05e0*/  IMAD.WIDE.U32 R8, R7, 0x2, R12 ;  /* 0x0000000207087825 */ /* 0x000fe200078e000c */
[----:B------:R-:W-:-:S05]  /*05f0*/  IADD3 R11, PT, PT, R0, R7, RZ ;  /* 0x00000007000b7210 */ /* 0x000fca0007ffe0ff */
[----:B------:R-:W2:Y:S01]  /*0600*/  LDG.E.U16.CONSTANT R8, desc[UR4][R8.64] ;  /* 0x0000000408087981 */ /* 0x000ea2000c1e9500 */
[C---:B------:R-:W-:Y:S02]  /*0610*/  IMAD.IADD R17, R11.reuse, 0x1, R0 ;  /* 0x000000010b117824 */ /* 0x040fe400078e0200 */
[----:B------:R-:W-:-:S04]  /*0620*/  IMAD.WIDE.U32 R10, R11, 0x2, R12 ;  /* 0x000000020b0a7825 */ /* 0x000fc800078e000c */
[C---:B------:R-:W-:Y:S02]  /*0630*/  IMAD.IADD R23, R17.reuse, 0x1, R0 ;  /* 0x0000000111177824 */ /* 0x040fe400078e0200 */
[--C-:B------:R-:W-:Y:S01]  /*0640*/  IMAD.WIDE.U32 R16, R17, 0x2, R12.reuse ;  /* 0x0000000211107825 */ /* 0x100fe200078e000c */
[----:B------:R-:W3:Y:S03]  /*0650*/  LDG.E.U16.CONSTANT R10, desc[UR4][R10.64] ;  /* 0x000000040a0a7981 */ /* 0x000ee6000c1e9500 */
[----:B------:R-:W-:Y:S02]  /*0660*/  IMAD.WIDE.U32 R18, R23, 0x2, R12 ;  /* 0x0000000217127825 */ /* 0x000fe400078e000c */
[----:B------:R-:W4:Y:S04]  /*0670*/  LDG.E.U16.CONSTANT R16, desc[UR4][R16.64] ;  /* 0x0000000410107981 */ /* 0x000f28000c1e9500 */
[----:B------:R-:W5:Y:S01]  /*0680*/  LDG.E.U16.CONSTANT R18, desc[UR4][R18.64] ;  /* 0x0000000412127981 */ /* 0x000f62000c1e9500 */
[----:B--2---:R-:W-:-:S05]  /*0690*/  HADD2.F32 R7, -RZ, R8.H0_H0 ;  /* 0x20000008ff077230 */ /* 0x004fca0000004100 */
[----:B------:R-:W-:Y:S01]  /*06a0*/  FADD R6, R7, R6 ;  /* 0x0000000607067221 */ /* 0x000fe20000000000 */
[----:B------:R-:W-:-:S04]  /*06b0*/  IADD3 R7, PT, PT, R23, R0, RZ ;  /* 0x0000000017077210 */ /* 0x000fc80007ffe0ff */
[----:B------:R-:W-:Y:S01]  /*06c0*/  ISETP.GE.AND P0, PT, R7, UR6, PT ;  /* 0x0000000607007c0c */ /* 0x000fe2000bf06270 */
[----:B---3--:R-:W-:Y:S02]  /*06d0*/  HADD2.F32 R21, -RZ, R10.H0_H0 ;  /* 0x2000000aff157230 */ /* 0x008fe40000004100 */
[----:B----4-:R-:W-:-:S03]  /*06e0*/  HADD2.F32 R9, -RZ, R16.H0_H0 ;  /* 0x20000010ff097230 */ /* 0x010fc60000004100 */
[----:B------:R-:W-:Y:S01]  /*06f0*/  FADD R6, R6, R21 ;  /* 0x0000001506067221 */ /* 0x000fe20000000000 */
[----:B-----5:R-:W-:-:S03]  /*0700*/  HADD2.F32 R11, -RZ, R18.H0_H0 ;  /* 0x20000012ff0b7230 */ /* 0x020fc60000004100 */
[----:B------:R-:W-:-:S04]  /*0710*/  FADD R6, R6, R9 ;  /* 0x0000000906067221 */ /* 0x000fc80000000000 */
[----:B------:R-:W-:Y:S01]  /*0720*/  FADD R6, R6, R11 ;  /* 0x0000000b06067221 */ /* 0x000fe20000000000 */
[----:B------:R-:W-:Y:S06]  /*0730*/  @!P0 BRA `(.L_x_413) ;  /* 0xfffffffc00a88947 */ /* 0x000fec000383ffff */
.L_x_409:
[----:B------:R-:W-:Y:S05]  /*0740*/  BSYNC.RECONVERGENT B0 ;  /* 0x0000000000007941 */ /* 0x000fea0003800200 */
.L_x_408:
        /* <DEDUP_REMOVED lines=9> */
[----:B0-----:R-:W-:Y:S01]  /*07e0*/  VIADD R8, R0, 0x1f ;  /* 0x0000001f00087836 */ /* 0x001fe20000000000 */
[----:B------:R-:W-:-:S03]  /*07f0*/  LOP3.LUT P0, R9, R15, 0x1f, RZ, 0xc0, !PT ;  /* 0x0000001f0f097812 */ /* 0x000fc6000780c0ff */
[----:B------:R-:W0:Y:S01]  /*0800*/  SHFL.BFLY PT, R11, R10, 0x2, 0x1f ;  /* 0x0c401f000a0b7f89 */ /* 0x000e2200000e0000 */
[----:B------:R-:W-:Y:S02]  /*0810*/  SHF.R.U32.HI R6, RZ, 0x5, R8 ;  /* 0x00000005ff067819 */ /* 0x000fe40000011608 */
[----:B------:R-:W-:Y:S02]  /*0820*/  MOV R8, UR7 ;  /* 0x0000000700087c02 */ /* 0x000fe40008000f00 */
[----:B------:R-:W-:Y:S01]  /*0830*/  ISETP.GE.U32.AND P1, PT, R15, R6, PT ;  /* 0x000000060f00720c */ /* 0x000fe20003f26070 */
[----:B0-----:R-:W-:Y:S01]  /*0840*/  FADD R11, R10, R11 ;  /* 0x0000000b0a0b7221 */ /* 0x001fe20000000000 */
[----:B------:R-:W-:-:S04]  /*0850*/  IADD3 R10, PT, PT, R8, 0x10, RZ ;  /* 0x00000010080a7810 */ /* 0x000fc80007ffe0ff */
[----:B------:R-:W0:Y:S01]  /*0860*/  SHFL.BFLY PT, R14, R11, 0x1, 0x1f ;  /* 0x0c201f000b0e7f89 */ /* 0x000e2200000e0000 */
[----:B------:R-:W-:-:S06]  /*0870*/  LEA R10, R7, R10, 0x18 ;  /* 0x0000000a070a7211 */ /* 0x000fcc00078ec0ff */
[-C--:B------:R-:W-:Y:S01]  /*0880*/  @!P1 LEA R17, R15, R10.reuse, 0x2 ;  /* 0x0000000a0f119211 */ /* 0x080fe200078e10ff */
        /* <DEDUP_REMOVED lines=20> */
.L_x_446:
        /* <DEDUP_REMOVED lines=15> */
[----:B0-----:R-:W-:Y:S05]  /*0ac0*/  CALL.REL.NOINC `($__internal_11_$__cuda_sm3x_div_rn_noftz_f32_slowpath) ;  /* 0x0000002800a47944 */ /* 0x001fea0003c00000 */
[----:B------:R-:W-:-:S07]  /*0ad0*/  MOV R16, R7 ;  /* 0x0000000700107202 */ /* 0x000fce0000000f00 */
.L_x_417:
[----:B------:R-:W-:Y:S05]  /*0ae0*/  BSYNC.RECONVERGENT B0 ;  /* 0x0000000000007941 */ /* 0x000fea0003800200 */
.L_x_416:
[----:B------:R-:W1:Y:S01]  /*0af0*/  S2UR UR8, SR_CgaCtaId ;  /* 0x00000000000879c3 */ /* 0x000e620000008800 */
[----:B------:R-:W-:Y:S01]  /*0b00*/  UMOV UR7, 0x400 ;  /* 0x0000040000077882 */ /* 0x000fe20000000000 */
[----:B------:R-:W-:Y:S01]  /*0b10*/  PLOP3.LUT P0, PT, PT, PT, PT, 0x80, 0x8 ;  /* 0x000000000008781c */ /* 0x000fe20003f0f070 */
[----:B------:R-:W-:Y:S01]  /*0b20*/  IMAD.U32 R8, RZ, RZ, UR7 ;  /* 0x00000007ff087e24 */ /* 0x000fe2000f8e00ff */
[----:B-1----:R-:W-:-:S04]  /*0b30*/  MOV R7, UR8 ;  /* 0x0000000800077c02 */ /* 0x002fc80008000f00 */
[----:B------:R-:W-:-:S05]  /*0b40*/  LEA R17, R7, R8, 0x18 ;  /* 0x0000000807117211 */ /* 0x000fca00078ec0ff */
[----:B------:R2:W-:Y:S02]  /*0b50*/  STS [R17], R16 ;  /* 0x0000001011007388 */ /* 0x0005e40000000800 */
.L_x_414:
        /* <DEDUP_REMOVED lines=8> */
[----:B------:R-:W-:Y:S01]  /*0be0*/  IADD3 R19, PT, PT, R15, R0, RZ ;  /* 0x000000000f137210 */ /* 0x000fe20007ffe0ff */
[----:B------:R-:W-:Y:S01]  /*0bf0*/  BSSY.RECONVERGENT B1, `(.L_x_420) ;  /* 0x0000035000017945 */ /* 0x000fe20003800200 */
[----:B------:R-:W-:Y:S01]  /*0c00*/  LEA R24, R7, R8, 0x18 ;  /* 0x0000000807187211 */ /* 0x000fe200078ec0ff */
[----:B------:R-:W-:Y:S01]  /*0c10*/  IMAD.MOV.U32 R25, RZ, RZ, RZ ;  /* 0x000000ffff197224 */ /* 0x000fe200078e00ff */
[CC--:B------:R-:W-:Y:S02]  /*0c20*/  ISETP.GE.U32.AND P1, PT, R19.reuse, R14.reuse, PT ;  /* 0x0000000e1300720c */ /* 0x0c0fe40003f26070 */
[----:B0-----:R-:W-:Y:S02]  /*0c30*/  VIMNMX.U32 R18, PT, PT, R19, R14, !PT ;  /* 0x0000000e13127248 */ /* 0x001fe40007fe0000 */
[----:B------:R-:W-:Y:S01]  /*0c40*/  SEL R20, RZ, 0x1, P1 ;  /* 0x00000001ff147807 */ /* 0x000fe20000800000 */
[----:B------:R-:W0:Y:S01]  /*0c50*/  LDS R24, [R24] ;  /* 0x0000000018187984 */ /* 0x000e220000000800 */
[----:B------:R-:W-:-:S02]  /*0c60*/  ISETP.NE.U32.AND P3, PT, R0, RZ, PT ;  /* 0x000000ff0000720c */ /* 0x000fc40003f65070 */
[----:B------:R-:W-:Y:S01]  /*0c70*/  IADD3 R19, PT, PT, R18, -R19, -R20 ;  /* 0x8000001312137210 */ /* 0x000fe20007ffe814 */
[----:B-1----:R-:W2:Y:S01]  /*0c80*/  MUFU.RCP R21, R21 ;  /* 0x0000001500157308 */ /* 0x002ea20000001000 */
[----:B------:R-:W-:Y:S02]  /*0c90*/  MOV R27, R15 ;  /* 0x0000000f001b7202 */ /* 0x000fe40000000f00 */
[----:B--2---:R-:W-:-:S05]  /*0ca0*/  IADD3 R16, PT, PT, R21, 0xffffffe, RZ ;  /* 0x0ffffffe15107810 */ /* 0x004fca0007ffe0ff */
[----:B------:R1:W2:Y:S02]  /*0cb0*/  F2I.FTZ.U32.TRUNC.NTZ R17, R16 ;  /* 0x0000001000117305 */ /* 0x0002a4000021f000 */
[----:B-1----:R-:W-:Y:S02]  /*0cc0*/  IMAD.MOV.U32 R16, RZ, RZ, RZ ;  /* 0x000000ffff107224 */ /* 0x002fe400078e00ff */
[----:B--2---:R-:W-:-:S04]  /*0cd0*/  IMAD.MOV R23, RZ, RZ, -R17 ;  /* 0x000000ffff177224 */ /* 0x004fc800078e0a11 */
[----:B------:R-:W-:-:S04]  /*0ce0*/  IMAD R23, R23, R0, RZ ;  /* 0x0000000017177224 */ /* 0x000fc800078e02ff */
[----:B------:R-:W-:-:S06]  /*0cf0*/  IMAD.HI.U32 R22, R17, R23, R16 ;  /* 0x0000001711167227 */ /* 0x000fcc00078e0010 */
[----:B------:R-:W-:-:S05]  /*0d00*/  IMAD.HI.U32 R17, R22, R19, RZ ;  /* 0x0000001316117227 */ /* 0x000fca00078e00ff */
[----:B------:R-:W-:-:S05]  /*0d10*/  IADD3 R16, PT, PT, -R17, RZ, RZ ;  /* 0x000000ff11107210 */ /* 0x000fca0007ffe1ff */
[----:B------:R-:W-:-:S05]  /*0d20*/  IMAD R19, R0, R16, R19 ;  /* 0x0000001000137224 */ /* 0x000fca00078e0213 */
[----:B------:R-:W-:-:S13]  /*0d30*/  ISETP.GE.U32.AND P1, PT, R19, R0, PT ;  /* 0x000000001300720c */ /* 0x000fda0003f26070 */
[----:B------:R-:W-:Y:S01]  /*0d40*/  @P1 IMAD.IADD R19, R19, 0x1, -R0 ;  /* 0x0000000113131824 */ /* 0x000fe200078e0a00 */
[----:B------:R-:W-:-:S04]  /*0d50*/  @P1 IADD3 R17, PT, PT, R17, 0x1, RZ ;  /* 0x0000000111111810 */ /* 0x000fc80007ffe0ff */
[----:B------:R-:W-:-:S13]  /*0d60*/  ISETP.GE.U32.AND P2, PT, R19, R0, PT ;  /* 0x000000001300720c */ /* 0x000fda0003f46070 */
[----:B------:R-:W-:Y:S01]  /*0d70*/  @P2 VIADD R17, R17, 0x1 ;  /* 0x0000000111112836 */ /* 0x000fe20000000000 */
[----:B------:R-:W-:-:S04]  /*0d80*/  @!P3 LOP3.LUT R17, RZ, R0, RZ, 0x33, !PT ;  /* 0x00000000ff11b212 */ /* 0x000fc800078e33ff */
[----:B------:R-:W-:-:S04]  /*0d90*/  IADD3 R18, PT, PT, R20, R17, RZ ;  /* 0x0000001114127210 */ /* 0x000fc80007ffe0ff */
[C---:B------:R-:W-:Y:S02]  /*0da0*/  LOP3.LUT R16, R18.reuse, 0x3, RZ, 0xc0, !PT ;  /* 0x0000000312107812 */ /* 0x040fe400078ec0ff */
[----:B------:R-:W-:Y:S02]  /*0db0*/  ISETP.GE.U32.AND P1, PT, R18, 0x3, PT ;  /* 0x000000031200780c */ /* 0x000fe40003f26070 */
[----:B------:R-:W-:-:S13]  /*0dc0*/  ISETP.NE.AND P2, PT, R16, 0x3, PT ;  /* 0x000000031000780c */ /* 0x000fda0003f45270 */
[----:B0-----:R-:W-:Y:S05]  /*0dd0*/  @!P2 BRA `(.L_x_421) ;  /* 0x000000000058a947 */ /* 0x001fea0003800000 */
[----:B------:R-:W0:Y:S01]  /*0de0*/  LDCU.64 UR8, c[0x0][0x388] ;  /* 0x00007100ff0877ac */ /* 0x000e220008000a00 */
[C---:B------:R-:W-:Y:S01]  /*0df0*/  SHF.L.U64.HI R17, R2.reuse, 0x1, R5 ;  /* 0x0000000102117819 */ /* 0x040fe20000010205 */
[----:B------:R-:W-:Y:S01]  /*0e00*/  IMAD.SHL.U32 R16, R2, 0x2, RZ ;  /* 0x0000000202107824 */ /* 0x000fe200078e00ff */
[----:B------:R-:W-:Y:S01]  /*0e10*/  IADD3 R18, PT, PT, R18, 0x1, RZ ;  /* 0x0000000112127810 */ /* 0x000fe20007ffe0ff */
[----:B------:R-:W-:Y:S01]  /*0e20*/  IMAD.MOV.U32 R25, RZ, RZ, RZ ;  /* 0x000000ffff197224 */ /* 0x000fe200078e00ff */
[----:B------:R-:W-:Y:S01]  /*0e30*/  MOV R27, R15 ;  /* 0x0000000f001b7202 */ /* 0x000fe20000000f00 */
[----:B------:R-:W-:Y:S01]  /*0e40*/  IMAD.WIDE.U32 R16, R15, 0x2, R16 ;  /* 0x000000020f107825 */ /* 0x000fe200078e0010 */
[----:B------:R-:W-:-:S05]  /*0e50*/  LOP3.LUT R18, R18, 0x3, RZ, 0xc0, !PT ;  /* 0x0000000312127812 */ /* 0x000fca00078ec0ff */
[----:B------:R-:W-:Y:S01]  /*0e60*/  IMAD.MOV R20, RZ, RZ, -R18 ;  /* 0x000000ffff147224 */ /* 0x000fe200078e0a12 */
[----:B0-----:R-:W-:-:S04]  /*0e70*/  IADD3 R16, P2, PT, R16, UR8, RZ ;  /* 0x0000000810107c10 */ /* 0x001fc8000ff5e0ff */
[----:B------:R-:W-:-:S09]  /*0e80*/  IADD3.X R19, PT, PT, R17, UR9, RZ, P2, !PT ;  /* 0x0000000911137c10 */ /* 0x000fd200097fe4ff */
.L_x_422:
[----:B------:R-:W-:-:S05]  /*0e90*/  MOV R17, R19 ;  /* 0x0000001300117202 */ /* 0x000fca0000000f00 */
[----:B------:R-:W2:Y:S01]  /*0ea0*/  LDG.E.U16.CONSTANT R18, desc[UR4][R16.64] ;  /* 0x0000000410127981 */ /* 0x000ea2000c1e9500 */
[----:B------:R-:W-:Y:S02]  /*0eb0*/  VIADD R20, R20, 0x1 ;  /* 0x0000000114147836 */ /* 0x000fe40000000000 */
[----:B------:R-:W-:-:S03]  /*0ec0*/  IMAD.IADD R27, R0, 0x1, R27 ;  /* 0x00000001001b7824 */ /* 0x000fc600078e021b */
[----:B------:R-:W-:Y:S01]  /*0ed0*/  ISETP.NE.AND P2, PT, R20, RZ, PT ;  /* 0x000000ff1400720c */ /* 0x000fe20003f45270 */
[----:B--2---:R-:W-:Y:S02]  /*0ee0*/  HADD2.F32 R21, -RZ, R18.H0_H0 ;  /* 0x20000012ff157230 */ /* 0x004fe40000004100 */
[----:B------:R-:W-:-:S04]  /*0ef0*/  IMAD.WIDE.U32 R18, R0, 0x2, R16 ;  /* 0x0000000200127825 */ /* 0x000fc800078e0010 */
[----:B------:R-:W-:Y:S01]  /*0f00*/  FADD R22, -R24, R21 ;  /* 0x0000001518167221 */ /* 0x000fe20000000100 */
[----:B------:R-:W-:-:S03]  /*0f10*/  MOV R16, R18 ;  /* 0x0000001200107202 */ /* 0x000fc60000000f00 */
[----:B------:R-:W-:Y:S02]  /*0f20*/  FFMA R25, R22, R22, R25 ;  /* 0x0000001616197223 */ /* 0x000fe40000000019 */
[----:B------:R-:W-:Y:S05]  /*0f30*/  @P2 BRA `(.L_x_422) ;  /* 0xfffffffc00d42947 */ /* 0x000fea000383ffff */
.L_x_421:
[----:B------:R-:W-:Y:S05]  /*0f40*/  BSYNC.RECONVERGENT B1 ;  /* 0x0000000000017941 */ /* 0x000fea0003800200 */
.L_x_420:
[----:B------:R-:W-:Y:S05]  /*0f50*/  @!P1 BRA `(.L_x_419) ;  /* 0x0000000000689947 */ /* 0x000fea0003800000 */
.L_x_423:
[----:B------:R-:W-:Y:S01]  /*0f60*/  IMAD.WIDE.U32 R16, R27, 0x2, R12 ;  /* 0x000000021b107825 */ /* 0x000fe200078e000c */
[----:B------:R-:W-:-:S05]  /*0f70*/  IADD3 R27, PT, PT, R0, R27, RZ ;  /* 0x0000001b001b7210 */ /* 0x000fca0007ffe0ff */
[C---:B------:R-:W-:Y:S01]  /*0f80*/  IMAD.WIDE.U32 R18, R27.reuse, 0x2, R12 ;  /* 0x000000021b127825 */ /* 0x040fe200078e000c */
[----:B------:R-:W2:Y:S03]  /*0f90*/  LDG.E.U16.CONSTANT R16, desc[UR4][R16.64] ;  /* 0x0000000410107981 */ /* 0x000ea6000c1e9500 */
[----:B------:R-:W-:Y:S02]  /*0fa0*/  IMAD.IADD R27, R27, 0x1, R0 ;  /* 0x000000011b1b7824 */ /* 0x000fe400078e0200 */
[----:B------:R-:W3:Y:S02]  /*0fb0*/  LDG.E.U16.CONSTANT R18, desc[UR4][R18.64] ;  /* 0x0000000412127981 */ /* 0x000ee4000c1e9500 */
[C---:B------:R-:W-:Y:S01]  /*0fc0*/  IMAD.WIDE.U32 R20, R27.reuse, 0x2, R12 ;  /* 0x000000021b147825 */ /* 0x040fe200078e000c */
[----:B------:R-:W-:-:S05]  /*0fd0*/  IADD3 R27, PT, PT, R27, R0, RZ ;  /* 0x000000001b1b7210 */ /* 0x000fca0007ffe0ff */
[----:B------:R-:W4:Y:S01]  /*0fe0*/  LDG.E.U16.CONSTANT R20, desc[UR4][R20.64] ;  /* 0x0000000414147981 */ /* 0x000f22000c1e9500 */
[----:B------:R-:W-:-:S06]  /*0ff0*/  IMAD.WIDE.U32 R22, R27, 0x2, R12 ;  /* 0x000000021b167825 */ /* 0x000fcc00078e000c */
[----:B------:R-:W5:Y:S01]  /*1000*/  LDG.E.U16.CONSTANT R22, desc[UR4][R22.64] ;  /* 0x0000000416167981 */ /* 0x000f62000c1e9500 */
[----:B------:R-:W-:-:S05]  /*1010*/  IMAD.IADD R27, R27, 0x1, R0 ;  /* 0x000000011b1b7824 */ /* 0x000fca00078e0200 */
[----:B------:R-:W-:Y:S01]  /*1020*/  ISETP.GE.AND P1, PT, R27, R14, PT ;  /* 0x0000000e1b00720c */ /* 0x000fe20003f26270 */
[----:B--2---:R-:W-:Y:S02]  /*1030*/  HADD2.F32 R29, -RZ, R16.H0_H0 ;  /* 0x20000010ff1d7230 */ /* 0x004fe40000004100 */
[----:B---3--:R-:W-:-:S03]  /*1040*/  HADD2.F32 R17, -RZ, R18.H0_H0 ;  /* 0x20000012ff117230 */ /* 0x008fc60000004100 */
[C---:B------:R-:W-:Y:S02]  /*1050*/  FADD R26, -R24.reuse, R29 ;  /* 0x0000001d181a7221 */ /* 0x040fe40000000100 */
[----:B------:R-:W-:Y:S02]  /*1060*/  FADD R16, -R24, R17 ;  /* 0x0000001118107221 */ /* 0x000fe40000000100 */
[----:B------:R-:W-:Y:S01]  /*1070*/  FFMA R25, R26, R26, R25 ;  /* 0x0000001a1a197223 */ /* 0x000fe20000000019 */
[----:B----4-:R-:W-:-:S03]  /*1080*/  HADD2.F32 R17, -RZ, R20.H0_H0 ;  /* 0x20000014ff117230 */ /* 0x010fc60000004100 */
[----:B------:R-:W-:Y:S02]  /*1090*/  FFMA R25, R16, R16, R25 ;  /* 0x0000001010197223 */ /* 0x000fe40000000019 */
[----:B------:R-:W-:Y:S01]  /*10a0*/  FADD R16, -R24, R17 ;  /* 0x0000001118107221 */ /* 0x000fe20000000100 */
[----:B-----5:R-:W-:-:S03]  /*10b0*/  HADD2.F32 R17, -RZ, R22.H0_H0 ;  /* 0x20000016ff117230 */ /* 0x020fc60000004100 */
[----:B------:R-:W-:Y:S02]  /*10c0*/  FFMA R25, R16, R16, R25 ;  /* 0x0000001010197223 */ /* 0x000fe40000000019 */
[----:B------:R-:W-:-:S04]  /*10d0*/  FADD R16, -R24, R17 ;  /* 0x0000001118107221 */ /* 0x000fc80000000100 */
[----:B------:R-:W-:Y:S01]  /*10e0*/  FFMA R25, R16, R16, R25 ;  /* 0x0000001010197223 */ /* 0x000fe20000000019 */
[----:B------:R-:W-:Y:S06]  /*10f0*/  @!P1 BRA `(.L_x_423) ;  /* 0xfffffffc00989947 */ /* 0x000fec000383ffff */
.L_x_419:
[----:B------:R-:W-:Y:S05]  /*1100*/  BSYNC.RECONVERGENT B0 ;  /* 0x0000000000007941 */ /* 0x000fea0003800200 */
.L_x_418:
[----:B--2---:R-:W1:Y:S01]  /*1110*/  SHFL.BFLY PT, R16, R25, 0x10, 0x1f ;  /* 0x0e001f0019107f89 */ /* 0x004e6200000e0000 */
[----:B------:R-:W-:Y:S01]  /*1120*/  ISETP.NE.AND P1, PT, R9, RZ, PT ;  /* 0x000000ff0900720c */ /* 0x000fe20003f25270 */
[----:B------:R-:W-:Y:S01]  /*1130*/  HFMA2 R9, -RZ, RZ, 0, 0 ;  /* 0x00000000ff097431 */ /* 0x000fe200000001ff */
        /* <DEDUP_REMOVED lines=28> */
.L_x_452:
[----:B-1----:R-:W-:-:S07]  /*1300*/  FADD R9, R17, R16 ;  /* 0x0000001011097221 */ /* 0x002fce0000000000 */
.L_x_425:
[----:B------:R-:W-:Y:S05]  /*1310*/  BSYNC B0 ;  /* 0x0000000000007941 */ /* 0x000fea0003800000 */
.L_x_424:
        /* <DEDUP_REMOVED lines=14> */
[----:B0-----:R-:W-:Y:S05]  /*1400*/  CALL.REL.NOINC `($__internal_11_$__cuda_sm3x_div_rn_noftz_f32_slowpath) ;  /* 0x0000002000547944 */ /* 0x001fea0003c00000 */
[----:B------:R-:W-:-:S07]  /*1410*/  MOV R6, R7 ;  /* 0x0000000700067202 */ /* 0x000fce0000000f00 */
.L_x_429:
[----:B------:R-:W-:Y:S05]  /*1420*/  BSYNC.RECONVERGENT B0 ;  /* 0x0000000000007941 */ /* 0x000fea0003800200 */
.L_x_428:
        /* <DEDUP_REMOVED lines=12> */
.L_x_427:
        /* <DEDUP_REMOVED lines=23> */
[----:B0-----:R-:W-:Y:S01]  /*1660*/  HFMA2 R8, -RZ, RZ, 0, 0 ;  /* 0x00000000ff087431 */ /* 0x001fe200000001ff */
[----:B-1----:R-:W-:-:S05]  /*1670*/  IADD3 R19, PT, PT, RZ, -R9, RZ ;  /* 0x80000009ff137210 */ /* 0x002fca0007ffe0ff */
        /* <DEDUP_REMOVED lines=17> */
[----:B------:R-:W-:Y:S01]  /*1790*/  VIADD R14, R7, 0x1 ;  /* 0x00000001070e7836 */ /* 0x000fe20000000000 */
[C---:B------:R-:W-:Y:S01]  /*17a0*/  SHF.L.U32 R9, R3.reuse, 0x1, RZ ;  /* 0x0000000103097819 */ /* 0x040fe200000006ff */
[----:B------:R-:W-:Y:S01]  /*17b0*/  BSSY.RECONVERGENT B1, `(.L_x_433) ;  /* 0x000002a000017945 */ /* 0x000fe20003800200 */
[----:B------:R-:W2:Y:S01]  /*17c0*/  LDCU.64 UR6, c[0x0][0x380] ;  /* 0x00007000ff0677ac */ /* 0x000ea20008000a00 */
[----:B------:R-:W-:Y:S02]  /*17d0*/  SHF.L.U64.HI R27, R3, 0x1, R4 ;  /* 0x00000001031b7819 */ /* 0x000fe40000010204 */
[----:B------:R-:W-:Y:S01]  /*17e0*/  LOP3.LUT R17, R14, 0x3, RZ, 0xc0, !PT ;  /* 0x000000030e117812 */ /* 0x000fe200078ec0ff */
[----:B------:R-:W-:-:S03]  /*17f0*/  IMAD.WIDE.U32 R14, R15, 0x2, RZ ;  /* 0x000000020f0e7825 */ /* 0x000fc600078e00ff */
[----:B------:R-:W-:Y:S02]  /*1800*/  IADD3 R24, PT, PT, -R17, RZ, RZ ;  /* 0x000000ff11187210 */ /* 0x000fe40007ffe1ff */
[C---:B-1----:R-:W-:Y:S02]  /*1810*/  IADD3 R8, P0, PT, R9.reuse, UR8, RZ ;  /* 0x0000000809087c10 */ /* 0x042fe4000ff1e0ff */
[----:B------:R-:W-:Y:S02]  /*1820*/  IADD3 R9, P1, PT, R9, UR10, RZ ;  /* 0x0000000a09097c10 */ /* 0x000fe4000ff3e0ff */
[----:B--2---:R-:W-:Y:S02]  /*1830*/  LEA R23, P2, R2, UR6, 0x1 ;  /* 0x0000000602177c11 */ /* 0x004fe4000f8408ff */
[C---:B------:R-:W-:Y:S02]  /*1840*/  IADD3.X R25, PT, PT, R27.reuse, UR9, RZ, P0, !PT ;  /* 0x000000091b197c10 */ /* 0x040fe400087fe4ff */
[----:B------:R-:W-:-:S02]  /*1850*/  IADD3.X R27, PT, PT, R27, UR11, RZ, P1, !PT ;  /* 0x0000000b1b1b7c10 */ /* 0x000fc40008ffe4ff */
[----:B------:R-:W-:Y:S01]  /*1860*/  LEA.HI.X R29, R2, UR7, R5, 0x1, P2 ;  /* 0x00000007021d7c11 */ /* 0x000fe200090f0c05 */
[----:B0-----:R-:W-:-:S07]  /*1870*/  IMAD R22, R17, R0, R22 ;  /* 0x0000000011167224 */ /* 0x001fce00078e0216 */
.L_x_434:
        /* <DEDUP_REMOVED lines=13> */
[----:B--2---:R-:W-:-:S05]  /*1950*/  HADD2.F32 R26, -RZ, R26.H0_H0 ;  /* 0x2000001aff1a7230 */ /* 0x004fca0000004100 */
[----:B---3--:R-:W-:Y:S01]  /*1960*/  FADD R26, -R10, R26 ;  /* 0x0000001a0a1a7221 */ /* 0x008fe20000000100 */
[----:B----4-:R-:W-:Y:S01]  /*1970*/  HADD2.F32 R17, -RZ, R16.H0_H0 ;  /* 0x20000010ff117230 */ /* 0x010fe20000004100 */
[----:B------:R-:W-:Y:S02]  /*1980*/  IADD3 R16, P0, PT, R14, R23, RZ ;  /* 0x000000170e107210 */ /* 0x000fe40007f1e0ff */
[----:B------:R-:W-:Y:S01]  /*1990*/  FMUL R26, R26, R11 ;  /* 0x0000000b1a1a7220 */ /* 0x000fe20000400000 */
[----:B-----5:R-:W-:-:S03]  /*19a0*/  HADD2.F32 R20, -RZ, R20.H0_H0 ;  /* 0x20000014ff147230 */ /* 0x020fc60000004100 */
[----:B------:R-:W-:Y:S02]  /*19b0*/  FMUL R26, R26, R17 ;  /* 0x000000111a1a7220 */ /* 0x000fe40000400000 */
[----:B------:R-:W-:Y:S01]  /*19c0*/  FADD R17, R20, 1 ;  /* 0x3f80000014117421 */ /* 0x000fe20000000000 */
[----:B------:R-:W-:-:S05]  /*19d0*/  HADD2.F32 R28, -RZ, R28.H0_H0 ;  /* 0x2000001cff1c7230 */ /* 0x000fca0000004100 */
[----:B------:R-:W-:-:S05]  /*19e0*/  FFMA R17, R26, R17, R28 ;  /* 0x000000111a117223 */ /* 0x000fca000000001c */
[----:B------:R-:W-:Y:S02]  /*19f0*/  F2FP.F16.F32.PACK_AB R18, RZ, R17 ;  /* 0x00000011ff12723e */ /* 0x000fe400000000ff */
[----:B------:R-:W-:Y:S01]  /*1a00*/  IADD3.X R17, PT, PT, R15, R29, RZ, P0, !PT ;  /* 0x0000001d0f117210 */ /* 0x000fe200007fe4ff */
[----:B------:R-:W-:Y:S01]  /*1a10*/  IMAD.WIDE.U32 R14, R0, 0x2, R14 ;  /* 0x00000002000e7825 */ /* 0x000fe200078e000e */
[----:B------:R-:W-:-:S03]  /*1a20*/  ISETP.NE.AND P0, PT, R24, RZ, PT ;  /* 0x000000ff1800720c */ /* 0x000fc60003f05270 */
[----:B------:R0:W-:Y:S10]  /*1a30*/  STG.E.U16 desc[UR4][R16.64], R18 ;  /* 0x0000001210007986 */ /* 0x0001f4000c101504 */
[----:B------:R-:W-:Y:S05]  /*1a40*/  @P0 BRA `(.L_x_434) ;  /* 0xfffffffc008c0947 */ /* 0x000fea000383ffff */
[----:B------:R-:W-:Y:S05]  /*1a50*/  BSYNC.RECONVERGENT B1 ;  /* 0x0000000000017941 */ /* 0x000fea0003800200 */
.L_x_433:
[----:B------:R-:W-:-:S07]  /*1a60*/  MOV R15, R22 ;  /* 0x00000016000f7202 */ /* 0x000fce0000000f00 */
.L_x_432:
[----:B------:R-:W-:Y:S05]  /*1a70*/  BSYNC.RECONVERGENT B0 ;  /* 0x0000000000007941 */ /* 0x000fea0003800200 */
.L_x_431:
[----:B------:R-:W1:Y:S01]  /*1a80*/  LDC.64 R8, c[0x0][0x390] ;  /* 0x0000e400ff087b82 */ /* 0x000e620000000a00 */
[----:B------:R-:W-:Y:S01]  /*1a90*/  ISETP.GE.U32.AND P0, PT, R7, 0x3, PT ;  /* 0x000000030700780c */ /* 0x000fe20003f06070 */
[----:B------:R-:W2:Y:S01]  /*1aa0*/  LDCU.64 UR6, c[0x0][0x380] ;  /* 0x00007000ff0677ac */ /* 0x000ea20008000a00 */
[----:B------:R-:W4:Y:S11]  /*1ab0*/  LDCU.128 UR8, c[0x0][0x3a0] ;  /* 0x00007400ff0877ac */ /* 0x000f360008000c00 */
[----:B--2-4-:R-:W-:Y:S05]  /*1ac0*/  @!P0 EXIT ;  /* 0x000000000000894d */ /* 0x014fea0003800000 */
.L_x_435:
[----:B------:R-:W-:Y:S01]  /*1ad0*/  IADD3 R7, P0, PT, R3, R15, RZ ;  /* 0x0000000f03077210 */ /* 0x000fe20007f1e0ff */
[----:B01----:R-:W-:-:S03]  /*1ae0*/  IMAD.WIDE.U32 R18, R15, 0x2, R8 ;  /* 0x000000020f127825 */ /* 0x003fc600078e0008 */
[----:B------:R-:W-:Y:S01]  /*1af0*/  SHF.L.U32 R24, R7, 0x1, RZ ;  /* 0x0000000107187819 */ /* 0x000fe200000006ff */
[----:B------:R-:W-:Y:S01]  /*1b00*/  IMAD.X R14, RZ, RZ, R4, P0 ;  /* 0x000000ffff0e7224 */ /* 0x000fe200000e0604 */
[----:B------:R0:W2:Y:S01]  /*1b10*/  LDG.E.U16.CONSTANT R26, desc[UR4][R18.64] ;  /* 0x00000004121a7981 */ /* 0x0000a2000c1e9500 */
[----:B------:R-:W-:Y:S01]  /*1b20*/  IMAD.IADD R27, R0, 0x1, R15 ;  /* 0x00000001001b7824 */ /* 0x000fe200078e020f */
[----:B------:R-:W-:Y:S01]  /*1b30*/  IADD3 R16, P0, PT, R24, UR8, RZ ;  /* 0x0000000818107c10 */ /* 0x000fe2000ff1e0ff */
[----:B------:R-:W-:Y:S01]  /*1b40*/  IMAD.WIDE.U32 R22, R15, 0x2, R12 ;  /* 0x000000020f167825 */ /* 0x000fe200078e000c */
[----:B------:R-:W-:-:S03]  /*1b50*/  SHF.L.U64.HI R7, R7, 0x1, R14 ;  /* 0x0000000107077819 */ /* 0x000fc6000001020e */
[----:B------:R-:W-:Y:S01]  /*1b60*/  IMAD.WIDE.U32 R20, R27, 0x2, R12 ;  /* 0x000000021b147825 */ /* 0x000fe200078e000c */
[----:B------:R-:W-:Y:S01]  /*1b70*/  IADD3.X R17, PT, PT, R7, UR9, RZ, P0, !PT ;  /* 0x0000000907117c10 */ /* 0x000fe200087fe4ff */
[----:B------:R1:W4:Y:S01]  /*1b80*/  LDG.E.U16.CONSTANT R14, desc[UR4][R22.64] ;  /* 0x00000004160e7981 */ /* 0x000322000c1e9500 */
[----:B0-----:R-:W-:Y:S01]  /*1b90*/  IADD3 R18, P0, PT, R3, R27, RZ ;  /* 0x0000001b03127210 */ /* 0x001fe20007f1e0ff */
[----:B------:R-:W-:Y:S02]  /*1ba0*/  IMAD.WIDE.U32 R28, R27, 0x2, R8 ;  /* 0x000000021b1c7825 */ /* 0x000fe400078e0008 */
[----:B------:R-:W5:Y:S01]  /*1bb0*/  LDG.E.U16.CONSTANT R20, desc[UR4][R20.64] ;  /* 0x0000000414147981 */ /* 0x000f62000c1e9500 */
[----:B------:R-:W-:Y:S01]  /*1bc0*/  IADD3.X R19, PT, PT, RZ, R4, RZ, P0, !PT ;  /* 0x00000004ff137210 */ /* 0x000fe200007fe4ff */
[C---:B------:R-:W-:Y:S02]  /*1bd0*/  IMAD.SHL.U32 R25, R18.reuse, 0x2, RZ ;  /* 0x0000000212197824 */ /* 0x040fe400078e00ff */
[----:B------:R0:W2:Y:S03]  /*1be0*/  LDG.E.U16.CONSTANT R17, desc[UR4][R16.64] ;  /* 0x0000000410117981 */ /* 0x0000a6000c1e9500 */
[----:B-1----:R-:W-:Y:S01]  /*1bf0*/  IADD3 R22, P1, PT, R25, UR8, RZ ;  /* 0x0000000819167c10 */ /* 0x002fe2000ff3e0ff */
[----:B------:R-:W2:Y:S01]  /*1c00*/  LDG.E.U16.CONSTANT R28, desc[UR4][R28.64] ;  /* 0x000000041c1c7981 */ /* 0x000ea2000c1e9500 */
        /* <DEDUP_REMOVED lines=9> */
[----:B----4-:R-:W-:Y:S02]  /*1ca0*/  HADD2.F32 R7, -RZ, R14.H0_H0 ;  /* 0x2000000eff077230 */ /* 0x010fe40000004100 */
[----:B-----5:R-:W-:-:S03]  /*1cb0*/  HADD2.F32 R21, -RZ, R20.H0_H0 ;  /* 0x20000014ff157230 */ /* 0x020fc60000004100 */
[C---:B---3--:R-:W-:Y:S01]  /*1cc0*/  FADD R14, -R10.reuse, R7 ;  /* 0x000000070a0e7221 */ /* 0x048fe20000000100 */
[----:B--2---:R-:W-:Y:S02]  /*1cd0*/  HADD2.F32 R7, -RZ, R26.H0_H0 ;  /* 0x2000001aff077230 */ /* 0x004fe40000004100 */
[----:B------:R-:W-:Y:S01]  /*1ce0*/  FADD R16, -R10, R21 ;  /* 0x000000150a107221 */ /* 0x000fe20000000100 */
[-C--:B------:R-:W-:Y:S01]  /*1cf0*/  FMUL R14, R14, R11.reuse ;  /* 0x0000000b0e0e7220 */ /* 0x080fe20000400000 */
[----:B------:R-:W-:Y:S02]  /*1d00*/  HADD2.F32 R29, -RZ, R28.H0_H0 ;  /* 0x2000001cff1d7230 */ /* 0x000fe40000004100 */
[----:B------:R-:W-:Y:S01]  /*1d10*/  FMUL R16, R16, R11 ;  /* 0x0000000b10107220 */ /* 0x000fe20000400000 */
[----:B------:R-:W-:-:S03]  /*1d20*/  FMUL R21, R14, R7 ;  /* 0x000000070e157220 */ /* 0x000fc60000400000 */
[----:B------:R-:W-:Y:S01]  /*1d30*/  FMUL R7, R16, R29 ;  /* 0x0000001d10077220 */ /* 0x000fe20000400000 */
[----:B------:R-:W-:-:S04]  /*1d40*/  IADD3 R29, PT, PT, R27, R0, RZ ;  /* 0x000000001b1d7210 */ /* 0x000fc80007ffe0ff */
[----:B0-----:R-:W-:Y:S01]  /*1d50*/  IADD3 R19, P0, PT, R3, R29, RZ ;  /* 0x0000001d03137210 */ /* 0x001fe20007f1e0ff */
[----:B------:R-:W-:Y:S02]  /*1d60*/  HADD2.F32 R22, -RZ, R22.H0_H0 ;  /* 0x20000016ff167230 */ /* 0x000fe40000004100 */
[----:B------:R-:W-:-:S03]  /*1d70*/  HADD2.F32 R17, -RZ, R17.H0_H0 ;  /* 0x20000011ff117230 */ /* 0x000fc60000004100 */
[----:B------:R-:W-:Y:S01]  /*1d80*/  FADD R22, R22, 1 ;  /* 0x3f80000016167421 */ /* 0x000fe20000000000 */
[----:B------:R-:W-:Y:S02]  /*1d90*/  HADD2.F32 R18, -RZ, R18.H0_H0 ;  /* 0x20000012ff127230 */ /* 0x000fe40000004100 */
[----:B------:R-:W-:Y:S02]  /*1da0*/  IMAD.X R16, RZ, RZ, R4, P0 ;  /* 0x000000ffff107224 */ /* 0x000fe400000e0604 */
[----:B------:R-:W-:Y:S02]  /*1db0*/  HADD2.F32 R14, -RZ, R24.H0_H0 ;  /* 0x20000018ff0e7230 */ /* 0x000fe40000004100 */
        /* <DEDUP_REMOVED lines=21> */
[----:B0-----:R-:W-:Y:S01]  /*1f10*/  F2FP.F16.F32.PACK_AB R25, RZ, R14 ;  /* 0x0000000eff19723e */ /* 0x001fe200000000ff */
[----:B--2---:R-:W-:-:S05]  /*1f20*/  HADD2.F32 R28, -RZ, R28.H0_H0 ;  /* 0x2000001cff1c7230 */ /* 0x004fca0000004100 */
[----:B------:R-:W-:Y:S01]  /*1f30*/  FADD R28, -R10, R28 ;  /* 0x0000001c0a1c7221 */ /* 0x000fe20000000100 */
[----:B---3--:R-:W-:-:S03]  /*1f40*/  HADD2.F32 R23, -RZ, R22.H0_H0 ;  /* 0x20000016ff177230 */ /* 0x008fc60000004100 */
[----:B------:R-:W-:Y:S01]  /*1f50*/  FMUL R28, R28, R11 ;  /* 0x0000000b1c1c7220 */ /* 0x000fe20000400000 */
[----:B----4-:R-:W-:Y:S02]  /*1f60*/  HADD2.F32 R17, -RZ, R20.H0_H0 ;  /* 0x20000014ff117230 */ /* 0x010fe40000004100 */
[----:B-----5:R-:W-:Y:S02]  /*1f70*/  HADD2.F32 R22, -RZ, R16.H0_H0 ;  /* 0x20000010ff167230 */ /* 0x020fe40000004100 */
[----:B------:R-:W-:Y:S01]  /*1f80*/  FMUL R23, R28, R23 ;  /* 0x000000171c177220 */ /* 0x000fe20000400000 */
[----:B------:R-:W-:Y:S01]  /*1f90*/  FADD R16, -R10, R17 ;  /* 0x000000110a107221 */ /* 0x000fe20000000100 */
[----:B------:R-:W-:Y:S02]  /*1fa0*/  HADD2.F32 R18, -RZ, R18.H0_H0 ;  /* 0x20000012ff127230 */ /* 0x000fe40000004100 */
[----:B------:R-:W-:Y:S01]  /*1fb0*/  FADD R22, R22, 1 ;  /* 0x3f80000016167421 */ /* 0x000fe20000000000 */
[----:B------:R-:W-:Y:S01]  /*1fc0*/  IADD3 R20, P2, PT, R3, R26, RZ ;  /* 0x0000001a03147210 */ /* 0x000fe20007f5e0ff */
[----:B------:R-:W-:Y:S01]  /*1fd0*/  FMUL R16, R16, R11 ;  /* 0x0000000b10107220 */ /* 0x000fe20000400000 */
[----:B------:R-:W-:-:S02]  /*1fe0*/  HADD2.F32 R19, -RZ, R24.H0_H0 ;  /* 0x20000018ff137230 */ /* 0x000fc40000004100 */
[----:B------:R-:W-:Y:S01]  /*1ff0*/  FFMA R24, R23, R22, R18 ;  /* 0x0000001617187223 */ /* 0x000fe20000000012 */
[----:B------:R-:W-:Y:S02]  /*2000*/  IADD3 R17, P1, PT, R2, R27, RZ ;  /* 0x0000001b02117210 */ /* 0x000fe40007f3e0ff */
[----:B------:R-:W-:Y:S02]  /*2010*/  IADD3.X R28, PT, PT, RZ, R5, RZ, P0, !PT ;  /* 0x00000005ff1c7210 */ /* 0x000fe400007fe4ff */
[C---:B------:R-:W-:Y:S02]  /*2020*/  LEA R18, P0, R15.reuse, UR6, 0x1 ;  /* 0x000000060f127c11 */ /* 0x040fe4000f8008ff */
[----:B------:R-:W-:Y:S01]  /*2030*/  IADD3.X R21, PT, PT, RZ, R4, RZ, P2, !PT ;  /* 0x00000004ff157210 */ /* 0x000fe200017fe4ff */
[----:B------:R-:W-:Y:S01]  /*2040*/  FMUL R27, R16, R19 ;  /* 0x00000013101b7220 */ /* 0x000fe20000400000 */
[----:B------:R-:W-:Y:S01]  /*2050*/  IMAD.X R22, RZ, RZ, R5, P1 ;  /* 0x000000ffff167224 */ /* 0x000fe200008e0605 */
[----:B------:R-:W-:-:S02]  /*2060*/  LEA.HI.X R19, R15, UR7, R28, 0x1, P0 ;  /* 0x000000070f137c11 */ /* 0x000fc400080f0c1c */
[C---:B------:R-:W-:Y:S02]  /*2070*/  LEA R16, P1, R17.reuse, UR6, 0x1 ;  /* 0x0000000611107c11 */ /* 0x040fe4000f8208ff */
[----:B------:R-:W-:Y:S02]  /*2080*/  IADD3 R29, P0, PT, R2, R29, RZ ;  /* 0x0000001d021d7210 */ /* 0x000fe40007f1e0ff */
[C---:B------:R-:W-:Y:S01]  /*2090*/  SHF.L.U64.HI R21, R20.reuse, 0x1, R21 ;  /* 0x0000000114157819 */ /* 0x040fe20000010215 */
[----:B------:R-:W-:Y:S01]  /*20a0*/  IMAD.SHL.U32 R20, R20, 0x2, RZ ;  /* 0x0000000214147824 */ /* 0x000fe200078e00ff */
[----:B------:R-:W-:Y:S02]  /*20b0*/  LEA.HI.X R17, R17, UR7, R22, 0x1, P1 ;  /* 0x0000000711117c11 */ /* 0x000fe400088f0c16 */
[----:B------:R-:W-:Y:S02]  /*20c0*/  IADD3.X R28, PT, PT, RZ, R5, RZ, P0, !PT ;  /* 0x00000005ff1c7210 */ /* 0x000fe400007fe4ff */
[----:B------:R-:W-:-:S02]  /*20d0*/  LEA R22, P0, R29, UR6, 0x1 ;  /* 0x000000061d167c11 */ /* 0x000fc4000f8008ff */
[C---:B------:R-:W-:Y:S02]  /*20e0*/  IADD3 R14, P1, PT, R20.reuse, UR8, RZ ;  /* 0x00000008140e7c10 */ /* 0x040fe4000ff3e0ff */
[----:B------:R-:W-:Y:S02]  /*20f0*/  LEA.HI.X R23, R29, UR7, R28, 0x1, P0 ;  /* 0x000000071d177c11 */ /* 0x000fe400080f0c1c */
[----:B------:R-:W-:Y:S02]  /*2100*/  IADD3.X R15, PT, PT, R21, UR9, RZ, P1, !PT ;  /* 0x00000009150f7c10 */ /* 0x000fe40008ffe4ff */
[----:B------:R-:W-:-:S03]  /*2110*/  IADD3 R20, P0, PT, R20, UR10, RZ ;  /* 0x0000000a14147c10 */ /* 0x000fc6000ff1e0ff */
[----:B------:R0:W2:Y:S01]  /*2120*/  LDG.E.U16.CONSTANT R14, desc[UR4][R14.64] ;  /* 0x000000040e0e7981 */ /* 0x0000a2000c1e9500 */
[----:B------:R-:W-:-:S05]  /*2130*/  IADD3.X R21, PT, PT, R21, UR11, RZ, P0, !PT ;  /* 0x0000000b15157c10 */ /* 0x000fca00087fe4ff */
[----:B------:R-:W3:Y:S01]  /*2140*/  LDG.E.U16.CONSTANT R20, desc[UR4][R20.64] ;  /* 0x0000000414147981 */ /* 0x000ee2000c1e9500 */
[----:B------:R-:W-:Y:S02]  /*2150*/  IADD3 R29, P0, PT, R2, R26, RZ ;  /* 0x0000001a021d7210 */ /* 0x000fe40007f1e0ff */
[----:B------:R-:W-:Y:S02]  /*2160*/  F2FP.F16.F32.PACK_AB R7, RZ, R7 ;  /* 0x00000007ff07723e */ /* 0x000fe400000000ff */
[----:B------:R-:W-:Y:S01]  /*2170*/  F2FP.F16.F32.PACK_AB R24, RZ, R24 ;  /* 0x00000018ff18723e */ /* 0x000fe200000000ff */
[----:B------:R4:W-:Y:S01]  /*2180*/  STG.E.U16 desc[UR4][R18.64], R25 ;  /* 0x0000001912007986 */ /* 0x0009e2000c101504 */
[----:B0-----:R-:W-:-:S03]  /*2190*/  IADD3 R15, PT, PT, R26, R0, RZ ;  /* 0x000000001a0f7210 */ /* 0x001fc60007ffe0ff */
[----:B------:R4:W-:Y:S04]  /*21a0*/  STG.E.U16 desc[UR4][R16.64], R7 ;  /* 0x0000000710007986 */ /* 0x0009e8000c101504 */
[----:B------:R4:W-:Y:S01]  /*21b0*/  STG.E.U16 desc[UR4][R22.64], R24 ;  /* 0x0000001816007986 */ /* 0x0009e2000c101504 */
[----:B--2---:R-:W-:-:S05]  /*21c0*/  HADD2.F32 R28, -RZ, R14.H0_H0 ;  /* 0x2000000eff1c7230 */ /* 0x004fca0000004100 */
[----:B------:R-:W-:Y:S01]  /*21d0*/  FADD R28, R28, 1 ;  /* 0x3f8000001c1c7421 */ /* 0x000fe20000000000 */
[----:B---3--:R-:W-:Y:S02]  /*21e0*/  HADD2.F32 R20, -RZ, R20.H0_H0 ;  /* 0x20000014ff147230 */ /* 0x008fe40000004100 */
[----:B------:R-:W-:-:S03]  /*21f0*/  IMAD.X R14, RZ, RZ, R5, P0 ;  /* 0x000000ffff0e7224 */ /* 0x000fc600000e0605 */
[----:B------:R-:W-:Y:S01]  /*2200*/  FFMA R27, R27, R28, R20 ;  /* 0x0000001c1b1b7223 */ /* 0x000fe20000000014 */
[----:B------:R-:W-:-:S04]  /*2210*/  LEA R28, P0, R29, UR6, 0x1 ;  /* 0x000000061d1c7c11 */ /* 0x000fc8000f8008ff */
[----:B------:R-:W-:Y:S02]  /*2220*/  LEA.HI.X R29, R29, UR7, R14, 0x1, P0 ;  /* 0x000000071d1d7c11 */ /* 0x000fe400080f0c0e */
[----:B------:R-:W-:-:S05]  /*2230*/  F2FP.F16.F32.PACK_AB R27, RZ, R27 ;  /* 0x0000001bff1b723e */ /* 0x000fca00000000ff */
[----:B------:R4:W-:Y:S01]  /*2240*/  STG.E.U16 desc[UR4][R28.64], R27 ;  /* 0x0000001b1c007986 */ /* 0x0009e2000c101504 */
[----:B------:R-:W-:-:S13]  /*2250*/  ISETP.GE.AND P0, PT, R15, R6, PT ;  /* 0x000000060f00720c */ /* 0x000fda0003f06270 */
[----:B----4-:R-:W-:Y:S05]  /*2260*/  @!P0 BRA `(.L_x_435) ;  /* 0xfffffff800188947 */ /* 0x010fea000383ffff */
[----:B------:R-:W-:Y:S05]  /*2270*/  EXIT ;  /* 0x000000000000794d */ /* 0x000fea0003800000 */
.L_x_430:
        /* <DEDUP_REMOVED lines=46> */
.L_x_439:
        /* <DEDUP_REMOVED lines=10> */
[----:B--2---:R-:W-:-:S05]  /*2600*/  HADD2.F32 R29, -RZ, R16.H0_H0 ;  /* 0x20000010ff1d7230 */ /* 0x004fca0000004100 */
[----:B---3--:R-:W-:Y:S01]  /*2610*/  FADD R16, -R10, R29 ;  /* 0x0000001d0a107221 */ /* 0x008fe20000000100 */
[----:B----4-:R-:W-:Y:S02]  /*2620*/  HADD2.F32 R26, -RZ, R26.H0_H0 ;  /* 0x2000001aff1a7230 */ /* 0x010fe40000004100 */
[----:B------:R-:W-:Y:S02]  /*2630*/  IMAD.X R29, R15, 0x1, R25, P0 ;  /* 0x000000010f1d7824 */ /* 0x000fe400000e0619 */
[----:B------:R-:W-:-:S04]  /*2640*/  FMUL R16, R16, R11 ;  /* 0x0000000b10107220 */ /* 0x000fc80000400000 */
[----:B------:R-:W-:Y:S01]  /*2650*/  FMUL R26, R16, R26 ;  /* 0x0000001a101a7220 */ /* 0x000fe20000400000 */
[----:B------:R-:W-:Y:S01]  /*2660*/  IADD3 R16, P0, PT, R14, UR6, RZ ;  /* 0x000000060e107c10 */ /* 0x000fe2000ff1e0ff */
[----:B------:R-:W2:Y:S03]  /*2670*/  LDG.E.U16.CONSTANT R28, desc[UR4][R28.64] ;  /* 0x000000041c1c7981 */ /* 0x000ea6000c1e9500 */
[----:B------:R-:W-:-:S05]  /*2680*/  IADD3.X R17, PT, PT, R15, UR7, RZ, P0, !PT ;  /* 0x000000070f117c10 */ /* 0x000fca00087fe4ff */
[----:B------:R-:W3:Y:S01]  /*2690*/  LDG.E.U16.CONSTANT R16, desc[UR4][R16.64] ;  /* 0x0000000410107981 */ /* 0x000ee2000c1e9500 */
[----:B------:R-:W-:Y:S02]  /*26a0*/  VIADD R22, R22, 0x1 ;  /* 0x0000000116167836 */ /* 0x000fe40000000000 */
[----:B-----5:R-:W-:-:S05]  /*26b0*/  HADD2.F32 R24, -RZ, R24.H0_H0 ;  /* 0x20000018ff187230 */ /* 0x020fca0000004100 */
[----:B------:R-:W-:Y:S01]  /*26c0*/  FADD R24, R24, 1 ;  /* 0x3f80000018187421 */ /* 0x000fe20000000000 */
[----:B--2---:R-:W-:-:S05]  /*26d0*/  HADD2.F32 R19, -RZ, R28.H0_H0 ;  /* 0x2000001cff137230 */ /* 0x004fca0000004100 */
[----:B------:R-:W-:Y:S01]  /*26e0*/  FFMA R19, R26, R24, R19 ;  /* 0x000000181a137223 */ /* 0x000fe20000000013 */
[----:B---3--:R-:W-:-:S05]  /*26f0*/  HADD2.F32 R18, -RZ, R16.H0_H0 ;  /* 0x20000010ff127230 */ /* 0x008fca0000004100 */
[----:B------:R-:W-:Y:S01]  /*2700*/  FADD R19, R19, R18 ;  /* 0x0000001213137221 */ /* 0x000fe20000000000 */
        /* <DEDUP_REMOVED lines=8> */
.L_x_438:
[----:B------:R-:W-:-:S07]  /*2790*/  MOV R15, R20 ;  /* 0x00000014000f7202 */ /* 0x000fce0000000f00 */
.L_x_437:
[----:B------:R-:W-:Y:S05]  /*27a0*/  BSYNC.RECONVERGENT B0 ;  /* 0x0000000000007941 */ /* 0x000fea0003800200 */
.L_x_436:
[----:B0-----:R-:W0:Y:S01]  /*27b0*/  LDC.64 R16, c[0x0][0x390] ;  /* 0x0000e400ff107b82 */ /* 0x001e220000000a00 */
[----:B------:R-:W-:Y:S01]  /*27c0*/  ISETP.GE.U32.AND P0, PT, R7, 0x3, PT ;  /* 0x000000030700780c */ /* 0x000fe20003f06070 */
[----:B------:R-:W1:Y:S01]  /*27d0*/  LDCU.64 UR12, c[0x0][0x380] ;  /* 0x00007000ff0c77ac */ /* 0x000e620008000a00 */
[----:B------:R-:W2:Y:S05]  /*27e0*/  LDCU.128 UR8, c[0x0][0x3a0] ;  /* 0x00007400ff0877ac */ /* 0x000eaa0008000c00 */
[----:B------:R-:W4:Y:S06]  /*27f0*/  LDC.64 R8, c[0x0][0x398] ;  /* 0x0000e600ff087b82 */ /* 0x000f2c0000000a00 */
[----:B-12---:R-:W-:Y:S05]  /*2800*/  @!P0 EXIT ;  /* 0x000000000000894d */ /* 0x006fea0003800000 */
.L_x_440:
[----:B------:R-:W-:Y:S01]  /*2810*/  IADD3 R7, P0, PT, R3, R15, RZ ;  /* 0x0000000f03077210 */ /* 0x000fe20007f1e0ff */
[----:B------:R-:W-:-:S03]  /*2820*/  IMAD.WIDE.U32 R20, R15, 0x2, R12 ;  /* 0x000000020f147825 */ /* 0x000fc600078e000c */
[----:B------:R-:W-:Y:S01]  /*2830*/  SHF.L.U32 R24, R7, 0x1, RZ ;  /* 0x0000000107187819 */ /* 0x000fe200000006ff */
[----:B------:R-:W-:Y:S01]  /*2840*/  IMAD.X R18, RZ, RZ, R4, P0 ;  /* 0x000000ffff127224 */ /* 0x000fe200000e0604 */
[----:B------:R-:W2:Y:S01]  /*2850*/  LDG.E.U16.CONSTANT R14, desc[UR4][R20.64] ;  /* 0x00000004140e7981 */ /* 0x000ea2000c1e9500 */
[----:B0-----:R-:W-:-:S03]  /*2860*/  IMAD.WIDE.U32 R22, R15, 0x2, R16 ;  /* 0x000000020f167825 */ /* 0x001fc600078e0010 */
[----:B------:R-:W-:Y:S02]  /*2870*/  SHF.L.U64.HI R7, R7, 0x1, R18 ;  /* 0x0000000107077819 */ /* 0x000fe40000010212 */
[C---:B------:R-:W-:Y:S01]  /*2880*/  IADD3 R18, P0, PT, R24.reuse, UR8, RZ ;  /* 0x0000000818127c10 */ /* 0x040fe2000ff1e0ff */
[----:B------:R-:W5:Y:S01]  /*2890*/  LDG.E.U16.CONSTANT R22, desc[UR4][R22.64] ;  /* 0x0000000416167981 */ /* 0x000f62000c1e9500 */
[----:B------:R-:W-:Y:S02]  /*28a0*/  IADD3 R24, P1, PT, R24, UR10, RZ ;  /* 0x0000000a18187c10 */ /* 0x000fe4000ff3e0ff */
[C---:B------:R-:W-:Y:S02]  /*28b0*/  IADD3.X R19, PT, PT, R7.reuse, UR9, RZ, P0, !PT ;  /* 0x0000000907137c10 */ /* 0x040fe400087fe4ff */
[----:B------:R-:W-:-:S03]  /*28c0*/  IADD3.X R25, PT, PT, R7, UR11, RZ, P1, !PT ;  /* 0x0000000b07197c10 */ /* 0x000fc60008ffe4ff */
[----:B------:R4:W5:Y:S04]  /*28d0*/  LDG.E.U16.CONSTANT R29, desc[UR4][R18.64] ;  /* 0x00000004121d7981 */ /* 0x000968000c1e9500 */
[----:B------:R-:W5:Y:S01]  /*28e0*/  LDG.E.U16.CONSTANT R24, desc[UR4][R24.64] ;  /* 0x0000000418187981 */ /* 0x000f62000c1e9500 */
[----:B----4-:R-:W-:-:S06]  /*28f0*/  IMAD.WIDE.U32 R18, R15, 0x2, R8 ;  /* 0x000000020f127825 */ /* 0x010fcc00078e0008 */
[----:B------:R-:W4:Y:S01]  /*2900*/  LDG.E.U16.CONSTANT R18, desc[UR4][R18.64] ;  /* 0x0000000412127981 */ /* 0x000f22000c1e9500 */
[----:B------:R-:W-:-:S04]  /*2910*/  IMAD.IADD R7, R0, 0x1, R15 ;  /* 0x0000000100077824 */ /* 0x000fc800078e020f */
[----:B------:R-:W-:-:S05]  /*2920*/  IMAD.WIDE.U32 R26, R7, 0x2, R12 ;  /* 0x00000002071a7825 */ /* 0x000fca00078e000c */
[----:B------:R-:W4:Y:S01]  /*2930*/  LDG.E.U16.CONSTANT R28, desc[UR4][R26.64] ;  /* 0x000000041a1c7981 */ /* 0x000f22000c1e9500 */
[----:B------:R-:W-:-:S06]  /*2940*/  IMAD.WIDE.U32 R20, R7, 0x2, R16 ;  /* 0x0000000207147825 */ /* 0x000fcc00078e0010 */
[----:B------:R0:W4:Y:S01]  /*2950*/  LDG.E.U16.CONSTANT R20, desc[UR4][R20.64] ;  /* 0x0000000414147981 */ /* 0x000122000c1e9500 */
[----:B--2---:R-:W-:-:S05]  /*2960*/  HADD2.F32 R23, -RZ, R14.H0_H0 ;  /* 0x2000000eff177230 */ /* 0x004fca0000004100 */
[----:B---3--:R-:W-:Y:S01]  /*2970*/  FADD R14, -R10, R23 ;  /* 0x000000170a0e7221 */ /* 0x008fe20000000100 */
[----:B-----5:R-:W-:-:S03]  /*2980*/  HADD2.F32 R23, -RZ, R22.H0_H0 ;  /* 0x20000016ff177230 */ /* 0x020fc60000004100 */
[----:B------:R-:W-:Y:S01]  /*2990*/  FMUL R14, R14, R11 ;  /* 0x0000000b0e0e7220 */ /* 0x000fe20000400000 */
[----:B------:R-:W-:Y:S01]  /*29a0*/  IADD3 R22, P0, PT, R3, R7, RZ ;  /* 0x0000000703167210 */ /* 0x000fe20007f1e0ff */
[----:B------:R-:W-:Y:S02]  /*29b0*/  HADD2.F32 R29, -RZ, R29.H0_H0 ;  /* 0x2000001dff1d7230 */ /* 0x000fe40000004100 */
[----:B------:R-:W-:Y:S01]  /*29c0*/  FMUL R23, R14, R23 ;  /* 0x000000170e177220 */ /* 0x000fe20000400000 */
[----:B------:R-:W-:Y:S02]  /*29d0*/  HADD2.F32 R24, -RZ, R24.H0_H0 ;  /* 0x20000018ff187230 */ /* 0x000fe40000004100 */
[----:B------:R-:W-:Y:S01]  /*29e0*/  FADD R29, R29, 1 ;  /* 0x3f8000001d1d7421 */ /* 0x000fe20000000000 */
[----:B------:R-:W-:-:S03]  /*29f0*/  IMAD.SHL.U32 R14, R22, 0x2, RZ ;  /* 0x00000002160e7824 */ /* 0x000fc600078e00ff */
[----:B0-----:R-:W-:Y:S01]  /*2a00*/  FFMA R21, R23, R29, R24 ;  /* 0x0000001d17157223 */ /* 0x001fe20000000018 */
[----:B------:R-:W-:Y:S02]  /*2a10*/  IADD3.X R23, PT, PT, RZ, R4, RZ, P0, !PT ;  /* 0x00000004ff177210 */ /* 0x000fe400007fe4ff */
[----:B------:R-:W-:Y:S02]  /*2a20*/  IADD3 R19, P0, PT, R2, R15, RZ ;  /* 0x0000000f02137210 */ /* 0x000fe40007f1e0ff */
[----:B------:R-:W-:Y:S01]  /*2a30*/  SHF.L.U64.HI R15, R22, 0x1, R23 ;  /* 0x00000001160f7819 */ /* 0x000fe20000010217 */
[----:B----4-:R-:W-:Y:S01]  /*2a40*/  HADD2.F32 R18, -RZ, R18.H0_H0 ;  /* 0x20000012ff127230 */ /* 0x010fe20000004100 */
[----:B------:R-:W-:Y:S02]  /*2a50*/  IADD3 R26, P1, PT, R14, UR8, RZ ;  /* 0x000000080e1a7c10 */ /* 0x000fe4000ff3e0ff */
[----:B------:R-:W-:Y:S02]  /*2a60*/  IADD3.X R22, PT, PT, RZ, R5, RZ, P0, !PT ;  /* 0x00000005ff167210 */ /* 0x000fe400007fe4ff */
[----:B------:R-:W-:Y:S01]  /*2a70*/  FADD R21, R21, R18 ;  /* 0x0000001215157221 */ /* 0x000fe20000000000 */
[----:B------:R-:W-:-:S02]  /*2a80*/  IADD3.X R27, PT, PT, R15, UR9, RZ, P1, !PT ;  /* 0x000000090f1b7c10 */ /* 0x000fc40008ffe4ff */
[C---:B------:R-:W-:Y:S02]  /*2a90*/  LEA R18, P0, R19.reuse, UR12, 0x1 ;  /* 0x0000000c13127c11 */ /* 0x040fe4000f8008ff */
[----:B------:R-:W-:Y:S01]  /*2aa0*/  F2FP.F16.F32.PACK_AB R21, RZ, R21 ;  /* 0x00000015ff15723e */ /* 0x000fe200000000ff */
[----:B------:R0:W2:Y:S01]  /*2ab0*/  LDG.E.U16.CONSTANT R26, desc[UR4][R26.64] ;  /* 0x000000041a1a7981 */ /* 0x0000a2000c1e9500 */
[----:B------:R-:W-:Y:S02]  /*2ac0*/  LEA.HI.X R19, R19, UR13, R22, 0x1, P0 ;  /* 0x0000000d13137c11 */ /* 0x000fe400080f0c16 */
[----:B------:R-:W-:Y:S01]  /*2ad0*/  IADD3 R14, P0, PT, R14, UR10, RZ ;  /* 0x0000000a0e0e7c10 */ /* 0x000fe2000ff1e0ff */
[----:B------:R-:W-:Y:S01]  /*2ae0*/  HADD2.F32 R25, -RZ, R28.H0_H0 ;  /* 0x2000001cff197230 */ /* 0x000fe20000004100 */
[----:B------:R-:W-:Y:S01]  /*2af0*/  PRMT R23, R21, 0x7610, R23 ;  /* 0x0000761015177816 */ /* 0x000fe20000000017 */
[----:B0-----:R-:W-:Y:S01]  /*2b00*/  IMAD.IADD R27, R7, 0x1, R0 ;  /* 0x00000001071b7824 */ /* 0x001fe200078e0200 */
[----:B------:R-:W-:-:S02]  /*2b10*/  IADD3.X R15, PT, PT, R15, UR11, RZ, P0, !PT ;  /* 0x0000000b0f0f7c10 */ /* 0x000fc400087fe4ff */
[----:B------:R-:W-:Y:S02]  /*2b20*/  FADD R29, -R10, R25 ;  /* 0x000000190a1d7221 */ /* 0x000fe40000000100 */
[----:B------:R-:W-:Y:S01]  /*2b30*/  IADD3 R21, P0, PT, R3, R27, RZ ;  /* 0x0000001b03157210 */ /* 0x000fe20007f1e0ff */
[----:B------:R0:W-:Y:S01]  /*2b40*/  STG.E.U16 desc[UR4][R18.64], R23 ;  /* 0x0000001712007986 */ /* 0x0001e2000c101504 */
[----:B------:R-:W-:-:S03]  /*2b50*/  IMAD.WIDE.U32 R24, R27, 0x2, R12 ;  /* 0x000000021b187825 */ /* 0x000fc600078e000c */
[----:B------:R1:W3:Y:S01]  /*2b60*/  LDG.E.U16.CONSTANT R28, desc[UR4][R14.64] ;  /* 0x000000040e1c7981 */ /* 0x0002e2000c1e9500 */
[----:B------:R-:W-:Y:S02]  /*2b70*/  HADD2.F32 R20, -RZ, R20.H0_H0 ;  /* 0x20000014ff147230 */ /* 0x000fe40000004100 */
[----:B------:R-:W-:Y:S01]  /*2b80*/  FMUL R29, R29, R11 ;  /* 0x0000000b1d1d7220 */ /* 0x000fe20000400000 */
[----:B------:R-:W4:Y:S01]  /*2b90*/  LDG.E.U16.CONSTANT R24, desc[UR4][R24.64] ;  /* 0x0000000418187981 */ /* 0x000f22000c1e9500 */
[----:B0-----:R-:W-:Y:S01]  /*2ba0*/  IMAD.SHL.U32 R18, R21, 0x2, RZ ;  /* 0x0000000215127824 */ /* 0x001fe200078e00ff */
[----:B-1----:R-:W-:Y:S01]  /*2bb0*/  IADD3.X R14, PT, PT, RZ, R4, RZ, P0, !PT ;  /* 0x00000004ff0e7210 */ /* 0x002fe200007fe4ff */
[----:B------:R-:W-:-:S03]  /*2bc0*/  FMUL R29, R29, R20 ;  /* 0x000000141d1d7220 */ /* 0x000fc60000400000 */
[----:B------:R-:W-:Y:S02]  /*2bd0*/  SHF.L.U64.HI R19, R21, 0x1, R14 ;  /* 0x0000000115137819 */ /* 0x000fe4000001020e */
[----:B------:R-:W-:Y:S01]  /*2be0*/  IADD3 R14, P0, PT, R18, UR8, RZ ;  /* 0x00000008120e7c10 */ /* 0x000fe2000ff1e0ff */
[----:B------:R-:W-:-:S03]  /*2bf0*/  IMAD.WIDE.U32 R20, R27, 0x2, R16 ;  /* 0x000000021b147825 */ /* 0x000fc600078e0010 */
[C---:B------:R-:W-:Y:S02]  /*2c00*/  IADD3.X R15, PT, PT, R19.reuse, UR9, RZ, P0, !PT ;  /* 0x00000009130f7c10 */ /* 0x040fe400087fe4ff */
[----:B------:R-:W-:Y:S01]  /*2c10*/  IADD3 R18, P0, PT, R18, UR10, RZ ;  /* 0x0000000a12127c10 */ /* 0x000fe2000ff1e0ff */
[----:B------:R-:W5:Y:S03]  /*2c20*/  LDG.E.U16.CONSTANT R20, desc[UR4][R20.64] ;  /* 0x0000000414147981 */ /* 0x000f66000c1e9500 */
[----:B------:R-:W-:Y:S01]  /*2c30*/  IADD3.X R19, PT, PT, R19, UR11, RZ, P0, !PT ;  /* 0x0000000b13137c10 */ /* 0x000fe200087fe4ff */
[----:B------:R0:W3:Y:S04]  /*2c40*/  LDG.E.U16.CONSTANT R14, desc[UR4][R14.64] ;  /* 0x000000040e0e7981 */ /* 0x0000e8000c1e9500 */
[----:B------:R-:W3:Y:S01]  /*2c50*/  LDG.E.U16.CONSTANT R18, desc[UR4][R18.64] ;  /* 0x0000000412127981 */ /* 0x000ee2000c1e9500 */
[----:B------:R-:W-:-:S06]  /*2c60*/  IMAD.WIDE.U32 R22, R7, 0x2, R8 ;  /* 0x0000000207167825 */ /* 0x000fcc00078e0008 */
[----:B------:R4:W3:Y:S01]  /*2c70*/  LDG.E.U16.CONSTANT R22, desc[UR4][R22.64] ;  /* 0x0000000416167981 */ /* 0x0008e2000c1e9500 */
[----:B0-----:R-:W-:Y:S01]  /*2c80*/  IADD3 R15, PT, PT, R27, R0, RZ ;  /* 0x000000001b0f7210 */ /* 0x001fe20007ffe0ff */
[----:B--2---:R-:W-:-:S05]  /*2c90*/  HADD2.F32 R26, -RZ, R26.H0_H0 ;  /* 0x2000001aff1a7230 */ /* 0x004fca0000004100 */
[----:B------:R-:W-:Y:S01]  /*2ca0*/  FADD R26, R26, 1 ;  /* 0x3f8000001a1a7421 */ /* 0x000fe20000000000 */
[----:B----4-:R-:W-:-:S05]  /*2cb0*/  HADD2.F32 R23, -RZ, R24.H0_H0 ;  /* 0x20000018ff177230 */ /* 0x010fca0000004100 */
[----:B------:R-:W-:-:S04]  /*2cc0*/  FADD R24, -R10, R23 ;  /* 0x000000170a187221 */ /* 0x000fc80000000100 */
[----:B------:R-:W-:Y:S01]  /*2cd0*/  FMUL R24, R24, R11 ;  /* 0x0000000b18187220 */ /* 0x000fe20000400000 */
[----:B-----5:R-:W-:Y:S02]  /*2ce0*/  HADD2.F32 R23, -RZ, R20.H0_H0 ;  /* 0x20000014ff177230 */ /* 0x020fe40000004100 */
[----:B---3--:R-:W-:-:S03]  /*2cf0*/  HADD2.F32 R21, -RZ, R14.H0_H0 ;  /* 0x2000000eff157230 */ /* 0x008fc60000004100 */
[----:B------:R-:W-:Y:S01]  /*2d00*/  FMUL R20, R24, R23 ;  /* 0x0000001718147220 */ /* 0x000fe20000400000 */
[----:B------:R-:W-:Y:S02]  /*2d10*/  HADD2.F32 R23, -RZ, R18.H0_H0 ;  /* 0x20000012ff177230 */ /* 0x000fe40000004100 */
[----:B------:R-:W-:Y:S01]  /*2d20*/  FADD R14, R21, 1 ;  /* 0x3f800000150e7421 */ /* 0x000fe20000000000 */
[----:B------:R-:W-:Y:S02]  /*2d30*/  HADD2.F32 R28, -RZ, R28.H0_H0 ;  /* 0x2000001cff1c7230 */ /* 0x000fe40000004100 */
[----:B------:R-:W-:-:S04]  /*2d40*/  IMAD.WIDE.U32 R18, R27, 0x2, R8 ;  /* 0x000000021b127825 */ /* 0x000fc800078e0008 */
[----:B------:R-:W-:Y:S01]  /*2d50*/  FFMA R14, R20, R14, R23 ;  /* 0x0000000e140e7223 */ /* 0x000fe20000000017 */
[----:B------:R-:W-:Y:S01]  /*2d60*/  IADD3 R23, P0, PT, R3, R15, RZ ;  /* 0x0000000f03177210 */ /* 0x000fe20007f1e0ff */
[----:B------:R-:W-:Y:S02]  /*2d70*/  FFMA R28, R29, R26, R28 ;  /* 0x0000001a1d1c7223 */ /* 0x000fe4000000001c */
[----:B------:R0:W2:Y:S02]  /*2d80*/  LDG.E.U16.CONSTANT R26, desc[UR4][R18.64] ;  /* 0x00000004121a7981 */ /* 0x0000a4000c1e9500 */
[----:B------:R-:W-:Y:S02]  /*2d90*/  IMAD.X R24, RZ, RZ, R4, P0 ;  /* 0x000000ffff187224 */ /* 0x000fe400000e0604 */
[----:B------:R-:W-:-:S04]  /*2da0*/  IMAD.WIDE.U32 R20, R15, 0x2, R12 ;  /* 0x000000020f147825 */ /* 0x000fc800078e000c */
[----:B------:R-:W-:Y:S01]  /*2db0*/  HADD2.F32 R25, -RZ, R22.H0_H0 ;  /* 0x20000016ff197230 */ /* 0x000fe20000004100 */
[----:B------:R1:W3:Y:S01]  /*2dc0*/  LDG.E.U16.CONSTANT R29, desc[UR4][R20.64] ;  /* 0x00000004141d7981 */ /* 0x0002e2000c1e9500 */
[C---:B0-----:R-:W-:Y:S02]  /*2dd0*/  SHF.L.U32 R18, R23.reuse, 0x1, RZ ;  /* 0x0000000117127819 */ /* 0x041fe400000006ff */
[----:B------:R-:W-:Y:S02]  /*2de0*/  SHF.L.U64.HI R19, R23, 0x1, R24 ;  /* 0x0000000117137819 */ /* 0x000fe40000010218 */
[----:B------:R-:W-:Y:S01]  /*2df0*/  IADD3 R22, P0, PT, R18, UR8, RZ ;  /* 0x0000000812167c10 */ /* 0x000fe2000ff1e0ff */
[----:B------:R-:W-:Y:S01]  /*2e00*/  FADD R28, R28, R25 ;  /* 0x000000191c1c7221 */ /* 0x000fe20000000000 */
[----:B------:R-:W-:Y:S02]  /*2e10*/  IMAD.WIDE.U32 R24, R15, 0x2, R16 ;  /* 0x000000020f187825 */ /* 0x000fe400078e0010 */
[----:B------:R-:W-:-:S02]  /*2e20*/  IADD3.X R23, PT, PT, R19, UR9, RZ, P0, !PT ;  /* 0x0000000913177c10 */ /* 0x000fc400087fe4ff */
[----:B------:R-:W-:Y:S02]  /*2e30*/  IADD3 R18, P0, PT, R18, UR10, RZ ;  /* 0x0000000a12127c10 */ /* 0x000fe4000ff1e0ff */
[----:B------:R-:W4:Y:S02]  /*2e40*/  LDG.E.U16.CONSTANT R24, desc[UR4][R24.64] ;  /* 0x0000000418187981 */ /* 0x000f24000c1e9500 */
[----:B------:R-:W-:Y:S02]  /*2e50*/  IADD3.X R19, PT, PT, R19, UR11, RZ, P0, !PT ;  /* 0x0000000b13137c10 */ /* 0x000fe400087fe4ff */
[----:B------:R-:W5:Y:S04]  /*2e60*/  LDG.E.U16.CONSTANT R22, desc[UR4][R22.64] ;  /* 0x0000000416167981 */ /* 0x000f68000c1e9500 */
[----:B------:R-:W2:Y:S01]  /*2e70*/  LDG.E.U16.CONSTANT R18, desc[UR4][R18.64] ;  /* 0x0000000412127981 */ /* 0x000ea2000c1e9500 */
[----:B-1----:R-:W-:-:S06]  /*2e80*/  IMAD.WIDE.U32 R20, R15, 0x2, R8 ;  /* 0x000000020f147825 */ /* 0x002fcc00078e0008 */
[----:B------:R-:W2:Y:S01]  /*2e90*/  LDG.E.U16.CONSTANT R20, desc[UR4][R20.64] ;  /* 0x0000000414147981 */ /* 0x000ea2000c1e9500 */
[----:B------:R-:W-:Y:S02]  /*2ea0*/  IADD3 R7, P0, PT, R2, R7, RZ ;  /* 0x0000000702077210 */ /* 0x000fe40007f1e0ff */
[----:B------:R-:W-:Y:S01]  /*2eb0*/  F2FP.F16.F32.PACK_AB R28, RZ, R28 ;  /* 0x0000001cff1c723e */ /* 0x000fe200000000ff */
[----:B---3--:R-:W-:-:S05]  /*2ec0*/  HADD2.F32 R29, -RZ, R29.H0_H0 ;  /* 0x2000001dff1d7230 */ /* 0x008fca0000004100 */
[----:B------:R-:W-:-:S04]  /*2ed0*/  FADD R29, -R10, R29 ;  /* 0x0000001d0a1d7221 */ /* 0x000fc80000000100 */
[----:B------:R-:W-:Y:S01]  /*2ee0*/  FMUL R29, R29, R11 ;  /* 0x0000000b1d1d7220 */ /* 0x000fe20000400000 */
[----:B----4-:R-:W-:Y:S02]  /*2ef0*/  HADD2.F32 R24, -RZ, R24.H0_H0 ;  /* 0x20000018ff187230 */ /* 0x010fe40000004100 */
[----:B-----5:R-:W-:-:S03]  /*2f00*/  HADD2.F32 R25, -RZ, R22.H0_H0 ;  /* 0x20000016ff197230 */ /* 0x020fc60000004100 */
[----:B------:R-:W-:Y:S01]  /*2f10*/  FMUL R29, R29, R24 ;  /* 0x000000181d1d7220 */ /* 0x000fe20000400000 */
[----:B--2---:R-:W-:Y:S02]  /*2f20*/  HADD2.F32 R22, -RZ, R18.H0_H0 ;  /* 0x20000012ff167230 */ /* 0x004fe40000004100 */
[----:B------:R-:W-:Y:S01]  /*2f30*/  FADD R25, R25, 1 ;  /* 0x3f80000019197421 */ /* 0x000fe20000000000 */
[----:B------:R-:W-:-:S03]  /*2f40*/  HADD2.F32 R23, -RZ, R26.H0_H0 ;  /* 0x2000001aff177230 */ /* 0x000fc60000004100 */
[----:B------:R-:W-:Y:S01]  /*2f50*/  FFMA R25, R29, R25, R22 ;  /* 0x000000191d197223 */ /* 0x000fe20000000016 */
[----:B------:R-:W-:Y:S01]  /*2f60*/  IMAD.X R22, RZ, RZ, R5, P0 ;  /* 0x000000ffff167224 */ /* 0x000fe200000e0605 */
[C---:B------:R-:W-:Y:S01]  /*2f70*/  LEA R18, P0, R7.reuse, UR12, 0x1 ;  /* 0x0000000c07127c11 */ /* 0x040fe2000f8008ff */
[----:B------:R-:W-:Y:S01]  /*2f80*/  FADD R14, R14, R23 ;  /* 0x000000170e0e7221 */ /* 0x000fe20000000000 */
[----:B------:R-:W-:Y:S01]  /*2f90*/  HADD2.F32 R20, -RZ, R20.H0_H0 ;  /* 0x20000014ff147230 */ /* 0x000fe20000004100 */
[C---:B------:R-:W-:Y:S02]  /*2fa0*/  IADD3 R23, P1, PT, R2.reuse, R15, RZ ;  /* 0x0000000f02177210 */ /* 0x040fe40007f3e0ff */
[----:B------:R-:W-:Y:S02]  /*2fb0*/  LEA.HI.X R19, R7, UR13, R22, 0x1, P0 ;  /* 0x0000000d07137c11 */ /* 0x000fe400080f0c16 */
[----:B------:R-:W-:Y:S01]  /*2fc0*/  IADD3 R27, P0, PT, R2, R27, RZ ;  /* 0x0000001b021b7210 */ /* 0x000fe20007f1e0ff */
[----:B------:R-:W-:Y:S01]  /*2fd0*/  FADD R7, R25, R20 ;  /* 0x0000001419077221 */ /* 0x000fe20000000000 */
[----:B------:R-:W-:-:S02]  /*2fe0*/  IMAD.X R24, RZ, RZ, R5, P1 ;  /* 0x000000ffff187224 */ /* 0x000fc400008e0605 */
[----:B------:R-:W-:Y:S02]  /*2ff0*/  IADD3.X R26, PT, PT, RZ, R5, RZ, P0, !PT ;  /* 0x00000005ff1a7210 */ /* 0x000fe400007fe4ff */
[----:B------:R-:W-:Y:S02]  /*3000*/  LEA R20, P0, R27, UR12, 0x1 ;  /* 0x0000000c1b147c11 */ /* 0x000fe4000f8008ff */
[----:B------:R-:W-:Y:S02]  /*3010*/  LEA R22, P1, R23, UR12, 0x1 ;  /* 0x0000000c17167c11 */ /* 0x000fe4000f8208ff */
[----:B------:R-:W-:Y:S02]  /*3020*/  F2FP.F16.F32.PACK_AB R14, RZ, R14 ;  /* 0x0000000eff0e723e */ /* 0x000fe400000000ff */
[----:B------:R-:W-:Y:S02]  /*3030*/  LEA.HI.X R21, R27, UR13, R26, 0x1, P0 ;  /* 0x0000000d1b157c11 */ /* 0x000fe400080f0c1a */
[----:B------:R-:W-:-:S02]  /*3040*/  F2FP.F16.F32.PACK_AB R7, RZ, R7 ;  /* 0x00000007ff07723e */ /* 0x000fc400000000ff */
        /* <DEDUP_REMOVED lines=8> */
.L_x_415:
[----:B------:R-:W-:Y:S02]  /*30d0*/  HFMA2 R22, -RZ, RZ, 0, 9.5367431640625e-07 ;  /* 0x00000010ff167431 */ /* 0x000fe400000001ff */
[----:B-1----:R-:W-:Y:S01]  /*30e0*/  IMAD.MOV.U32 R23, RZ, RZ, R14 ;  /* 0x000000ffff177224 */ /* 0x002fe200078e000e */
[----:B------:R-:W-:Y:S01]  /*30f0*/  MOV R20, 0xffffffff ;  /* 0xffffffff00147802 */ /* 0x000fe20000000f00 */
[----:B------:R-:W-:-:S07]  /*3100*/  IMAD.MOV.U32 R25, RZ, RZ, 0x1f ;  /* 0x0000001fff197424 */ /* 0x000fce00078e00ff */
[----:B------:R-:W-:Y:S05]  /*3110*/  WARPSYNC.COLLECTIVE R20, `(.L_x_441) ;  /* 0x0000000014087348 */ /* 0x000fea0003c00000 */
[----:B------:R0:W1:Y:S02]  /*3120*/  SHFL.BFLY P1, R21, R23, R22, R25 ;  /* 0x0c00001617157389 */ /* 0x0000640000020019 */
[----:B01----:R-:W-:Y:S05]  /*3130*/  ENDCOLLECTIVE ;  /* 0x000000000000791b */ /* 0x003fea0003800000 */
.L_x_441:
[----:B------:R-:W-:Y:S02]  /*3140*/  IMAD.MOV.U32 R22, RZ, RZ, 0x8 ;  /* 0x00000008ff167424 */ /* 0x000fe400078e00ff */
[----:B------:R-:W-:-:S04]  /*3150*/  IMAD.MOV.U32 R17, RZ, RZ, R21 ;  /* 0x000000ffff117224 */ /* 0x000fc800078e0015 */
[----:B------:R-:W-:-:S05]  /*3160*/  FADD R17, R17, R14 ;  /* 0x0000000e11117221 */ /* 0x000fca0000000000 */
[----:B------:R-:W-:-:S07]  /*3170*/  MOV R23, R17 ;  /* 0x0000001100177202 */ /* 0x000fce0000000f00 */
[----:B------:R-:W-:Y:S05]  /*3180*/  WARPSYNC.COLLECTIVE R20, `(.L_x_442) ;  /* 0x0000000014087348 */ /* 0x000fea0003c00000 */
[----:B------:R0:W1:Y:S02]  /*3190*/  SHFL.BFLY P1, R21, R23, R22, R25 ;  /* 0x0c00001617157389 */ /* 0x0000640000020019 */
[----:B01----:R-:W-:Y:S05]  /*31a0*/  ENDCOLLECTIVE ;  /* 0x000000000000791b */ /* 0x003fea0003800000 */
.L_x_442:
[----:B------:R-:W-:Y:S01]  /*31b0*/  HFMA2 R22, -RZ, RZ, 0, 2.384185791015625e-07 ;  /* 0x00000004ff167431 */ /* 0x000fe200000001ff */
[----:B------:R-:W-:-:S05]  /*31c0*/  MOV R16, R21 ;  /* 0x0000001500107202 */ /* 0x000fca0000000f00 */
[----:B------:R-:W-:-:S04]  /*31d0*/  FADD R16, R17, R16 ;  /* 0x0000001011107221 */ /* 0x000fc80000000000 */
[----:B------:R-:W-:-:S07]  /*31e0*/  IMAD.MOV.U32 R23, RZ, RZ, R16 ;  /* 0x000000ffff177224 */ /* 0x000fce00078e0010 */
[----:B------:R-:W-:Y:S05]  /*31f0*/  WARPSYNC.COLLECTIVE R20, `(.L_x_443) ;  /* 0x0000000014087348 */ /* 0x000fea0003c00000 */
[----:B------:R0:W1:Y:S02]  /*3200*/  SHFL.BFLY P1, R21, R23, R22, R25 ;  /* 0x0c00001617157389 */ /* 0x0000640000020019 */
[----:B01----:R-:W-:Y:S05]  /*3210*/  ENDCOLLECTIVE ;  /* 0x000000000000791b */ /* 0x003fea0003800000 */
.L_x_443:
[----:B------:R-:W-:Y:S02]  /*3220*/  IMAD.MOV.U32 R22, RZ, RZ, 0x2 ;  /* 0x00000002ff167424 */ /* 0x000fe400078e00ff */
[----:B------:R-:W-:-:S04]  /*3230*/  IMAD.MOV.U32 R19, RZ, RZ, R21 ;  /* 0x000000ffff137224 */ /* 0x000fc800078e0015 */
[----:B------:R-:W-:-:S05]  /*3240*/  FADD R19, R16, R19 ;  /* 0x0000001310137221 */ /* 0x000fca0000000000 */
[----:B------:R-:W-:-:S07]  /*3250*/  MOV R23, R19 ;  /* 0x0000001300177202 */ /* 0x000fce0000000f00 */
[----:B------:R-:W-:Y:S05]  /*3260*/  WARPSYNC.COLLECTIVE R20, `(.L_x_444) ;  /* 0x0000000014087348 */ /* 0x000fea0003c00000 */
[----:B------:R0:W1:Y:S02]  /*3270*/  SHFL.BFLY P1, R21, R23, R22, R25 ;  /* 0x0c00001617157389 */ /* 0x0000640000020019 */
[----:B01----:R-:W-:Y:S05]  /*3280*/  ENDCOLLECTIVE ;  /* 0x000000000000791b */ /* 0x003fea0003800000 */
.L_x_444:
[----:B------:R-:W-:Y:S01]  /*3290*/  HFMA2 R22, -RZ, RZ, 0, 5.9604644775390625e-08 ;  /* 0x00000001ff167431 */ /* 0x000fe200000001ff */
[----:B------:R-:W-:-:S05]  /*32a0*/  MOV R18, R21 ;  /* 0x0000001500127202 */ /* 0x000fca0000000f00 */
[----:B------:R-:W-:-:S04]  /*32b0*/  FADD R18, R19, R18 ;  /* 0x0000001213127221 */ /* 0x000fc80000000000 */
[----:B------:R-:W-:-:S07]  /*32c0*/  IMAD.MOV.U32 R23, RZ, RZ, R18 ;  /* 0x000000ffff177224 */ /* 0x000fce00078e0012 */
[----:B------:R-:W-:Y:S05]  /*32d0*/  WARPSYNC.COLLECTIVE R20, `(.L_x_445) ;  /* 0x0000000014087348 */ /* 0x000fea0003c00000 */
[----:B------:R0:W1:Y:S02]  /*32e0*/  SHFL.BFLY P1, R21, R23, R22, R25 ;  /* 0x0c00001617157389 */ /* 0x0000640000020019 */
[----:B01----:R-:W-:Y:S05]  /*32f0*/  ENDCOLLECTIVE ;  /* 0x000000000000791b */ /* 0x003fea0003800000 */
.L_x_445:
[----:B------:R-:W-:Y:S05]  /*3300*/  BRA `(.L_x_446) ;  /* 0xffffffd400b07947 */ /* 0x000fea000383ffff */
.L_x_426:
[----:B-1----:R-:W-:Y:S01]  /*3310*/  IMAD.MOV.U32 R23, RZ, RZ, R9 ;  /* 0x000000ffff177224 */ /* 0x002fe200078e0009 */
[----:B------:R-:W-:Y:S01]  /*3320*/  MOV R22, 0x10 ;  /* 0x0000001000167802 */ /* 0x000fe20000000f00 */
[----:B------:R-:W-:Y:S01]  /*3330*/  IMAD.MOV.U32 R25, RZ, RZ, 0x1f ;  /* 0x0000001fff197424 */ /* 0x000fe200078e00ff */
[----:B------:R-:W-:-:S07]  /*3340*/  MOV R20, 0xffffffff ;  /* 0xffffffff00147802 */ /* 0x000fce0000000f00 */
[----:B------:R-:W-:Y:S05]  /*3350*/  WARPSYNC.COLLECTIVE R20, `(.L_x_447) ;  /* 0x0000000014087348 */ /* 0x000fea0003c00000 */
[----:B------:R0:W1:Y:S02]  /*3360*/  SHFL.BFLY P1, R21, R23, R22, R25 ;  /* 0x0c00001617157389 */ /* 0x0000640000020019 */
[----:B01----:R-:W-:Y:S05]  /*3370*/  ENDCOLLECTIVE ;  /* 0x000000000000791b */ /* 0x003fea0003800000 */
.L_x_447:
[----:B------:R-:W-:Y:S02]  /*3380*/  IMAD.MOV.U32 R22, RZ, RZ, 0x8 ;  /* 0x00000008ff167424 */ /* 0x000fe400078e00ff */
[----:B------:R-:W-:-:S04]  /*3390*/  IMAD.MOV.U32 R6, RZ, RZ, R21 ;  /* 0x000000ffff067224 */ /* 0x000fc800078e0015 */
[----:B------:R-:W-:-:S05]  /*33a0*/  FADD R6, R9, R6 ;  /* 0x0000000609067221 */ /* 0x000fca0000000000 */
[----:B------:R-:W-:-:S07]  /*33b0*/  MOV R23, R6 ;  /* 0x0000000600177202 */ /* 0x000fce0000000f00 */
[----:B------:R-:W-:Y:S05]  /*33c0*/  WARPSYNC.COLLECTIVE R20, `(.L_x_448) ;  /* 0x0000000014087348 */ /* 0x000fea0003c00000 */
[----:B------:R0:W1:Y:S02]  /*33d0*/  SHFL.BFLY P1, R21, R23, R22, R25 ;  /* 0x0c00001617157389 */ /* 0x0000640000020019 */
[----:B01----:R-:W-:Y:S05]  /*33e0*/  ENDCOLLECTIVE ;  /* 0x000000000000791b */ /* 0x003fea0003800000 */
.L_x_448:
[----:B------:R-:W-:Y:S01]  /*33f0*/  HFMA2 R22, -RZ, RZ, 0, 2.384185791015625e-07 ;  /* 0x00000004ff167431 */ /* 0x000fe200000001ff */
[----:B------:R-:W-:-:S05]  /*3400*/  MOV R11, R21 ;  /* 0x00000015000b7202 */ /* 0x000fca0000000f00 */
[----:B------:R-:W-:-:S04]  /*3410*/  FADD R11, R6, R11 ;  /* 0x0000000b060b7221 */ /* 0x000fc80000000000 */
[----:B------:R-:W-:-:S07]  /*3420*/  IMAD.MOV.U32 R23, RZ, RZ, R11 ;  /* 0x000000ffff177224 */ /* 0x000fce00078e000b */
[----:B------:R-:W-:Y:S05]  /*3430*/  WARPSYNC.COLLECTIVE R20, `(.L_x_449) ;  /* 0x0000000014087348 */ /* 0x000fea0003c00000 */
[----:B------:R0:W1:Y:S02]  /*3440*/  SHFL.BFLY P1, R21, R23, R22, R25 ;  /* 0x0c00001617157389 */ /* 0x0000640000020019 */
[----:B01----:R-:W-:Y:S05]  /*3450*/  ENDCOLLECTIVE ;  /* 0x000000000000791b */ /* 0x003fea0003800000 */
.L_x_449:
[----:B------:R-:W-:Y:S02]  /*3460*/  IMAD.MOV.U32 R22, RZ, RZ, 0x2 ;  /* 0x00000002ff167424 */ /* 0x000fe400078e00ff */
[----:B------:R-:W-:-:S04]  /*3470*/  IMAD.MOV.U32 R10, RZ, RZ, R21 ;  /* 0x000000ffff0a7224 */ /* 0x000fc800078e0015 */
[----:B------:R-:W-:-:S05]  /*3480*/  FADD R10, R11, R10 ;  /* 0x0000000a0b0a7221 */ /* 0x000fca0000000000 */
[----:B------:R-:W-:-:S07]  /*3490*/  MOV R23, R10 ;  /* 0x0000000a00177202 */ /* 0x000fce0000000f00 */
[----:B------:R-:W-:Y:S05]  /*34a0*/  WARPSYNC.COLLECTIVE R20, `(.L_x_450) ;  /* 0x0000000014087348 */ /* 0x000fea0003c00000 */
[----:B------:R0:W1:Y:S02]  /*34b0*/  SHFL.BFLY P1, R21, R23, R22, R25 ;  /* 0x0c00001617157389 */ /* 0x0000640000020019 */
[----:B01----:R-:W-:Y:S05]  /*34c0*/  ENDCOLLECTIVE ;  /* 0x000000000000791b */ /* 0x003fea0003800000 */
.L_x_450:
[----:B------:R-:W-:Y:S01]  /*34d0*/  HFMA2 R22, -RZ, RZ, 0, 5.9604644775390625e-08 ;  /* 0x00000001ff167431 */ /* 0x000fe200000001ff */
[----:B------:R-:W-:-:S05]  /*34e0*/  MOV R17, R21 ;  /* 0x0000001500117202 */ /* 0x000fca0000000f00 */
[----:B------:R-:W-:-:S04]  /*34f0*/  FADD R17, R10, R17 ;  /* 0x000000110a117221 */ /* 0x000fc80000000000 */
[----:B------:R-:W-:-:S07]  /*3500*/  IMAD.MOV.U32 R23, RZ, RZ, R17 ;  /* 0x000000ffff177224 */ /* 0x000fce00078e0011 */
[----:B------:R-:W-:Y:S05]  /*3510*/  WARPSYNC.COLLECTIVE R20, `(.L_x_451) ;  /* 0x0000000014087348 */ /* 0x000fea0003c00000 */
[----:B------:R0:W1:Y:S02]  /*3520*/  SHFL.BFLY P1, R21, R23, R22, R25 ;  /* 0x0c00001617157389 */ /* 0x0000640000020019 */
[----:B01----:R-:W-:Y:S05]  /*3530*/  ENDCOLLECTIVE ;  /* 0x000000000000791b */ /* 0x003fea0003800000 */
.L_x_451:
[----:B------:R-:W-:Y:S01]  /*3540*/  IMAD.MOV.U32 R16, RZ, RZ, R21 ;  /* 0x000000ffff107224 */ /* 0x000fe200078e0015 */
[----:B------:R-:W-:Y:S06]  /*3550*/  BRA `(.L_x_452) ;  /* 0xffffffdc00687947 */ /* 0x000fec000383ffff */
        .weak           $__internal_11_$__cuda_sm3x_div_rn_noftz_f32_slowpath
        .type           $__internal_11_$__cuda_sm3x_div_rn_noftz_f32_slowpath,@function
        .size           $__internal_11_$__cuda_sm3x_div_rn_noftz_f32_slowpath,(.L_x_476 - $__internal_11_$__cuda_sm3x_div_rn_noftz_f32_slowpath)
$__internal_11_$__cuda_sm3x_div_rn_noftz_f32_slowpath:
        /* <DEDUP_REMOVED lines=34> */
.L_x_454:
        /* <DEDUP_REMOVED lines=51> */
.L_x_461:
[----:B------:R-:W-:-:S04]  /*3ab0*/  LOP3.LUT R7, R7, 0x80000000, RZ, 0xc0, !PT ;  /* 0x8000000007077812 */ /* 0x000fc800078ec0ff */
[----:B------:R-:W-:Y:S01]  /*3ac0*/  LOP3.LUT R7, R7, 0x7f800000, RZ, 0xfc, !PT ;  /* 0x7f80000007077812 */ /* 0x000fe200078efcff */
[----:B------:R-:W-:Y:S06]  /*3ad0*/  BRA `(.L_x_462) ;  /* 0x0000000000047947 */ /* 0x000fec0003800000 */
.L_x_460:
[----:B------:R-:W-:-:S07]  /*3ae0*/  LEA R7, R18, R7, 0x17 ;  /* 0x0000000712077211 */ /* 0x000fce00078eb8ff */
.L_x_462:
[----:B------:R-:W-:Y:S05]  /*3af0*/  BSYNC.RECONVERGENT B2 ;  /* 0x0000000000027941 */ /* 0x000fea0003800200 */
.L_x_459:
[----:B------:R-:W-:Y:S05]  /*3b00*/  BRA `(.L_x_463) ;  /* 0x0000000000207947 */ /* 0x000fea0003800000 */
.L_x_458:
[----:B------:R-:W-:-:S04]  /*3b10*/  LOP3.LUT R7, R8, 0x80000000, R7, 0x48, !PT ;  /* 0x8000000008077812 */ /* 0x000fc800078e4807 */
[----:B------:R-:W-:Y:S01]  /*3b20*/  LOP3.LUT R7, R7, 0x7f800000, RZ, 0xfc, !PT ;  /* 0x7f80000007077812 */ /* 0x000fe200078efcff */
[----:B------:R-:W-:Y:S06]  /*3b30*/  BRA `(.L_x_463) ;  /* 0x0000000000147947 */ /* 0x000fec0003800000 */
.L_x_457:
[----:B------:R-:W-:Y:S01]  /*3b40*/  LOP3.LUT R7, R8, 0x80000000, R7, 0x48, !PT ;  /* 0x8000000008077812 */ /* 0x000fe200078e4807 */
[----:B------:R-:W-:Y:S06]  /*3b50*/  BRA `(.L_x_463) ;  /* 0x00000000000c7947 */ /* 0x000fec0003800000 */
.L_x_456:
[----:B------:R-:W0:Y:S01]  /*3b60*/  MUFU.RSQ R7, -QNAN ;  /* 0xffc0000000077908 */ /* 0x000e220000001400 */
[----:B------:R-:W-:Y:S05]  /*3b70*/  BRA `(.L_x_463) ;  /* 0x0000000000047947 */ /* 0x000fea0003800000 */
.L_x_455:
[----:B------:R-:W-:-:S07]  /*3b80*/  FADD.FTZ R7, R7, R8 ;  /* 0x0000000807077221 */ /* 0x000fce0000010000 */
.L_x_463:
[----:B------:R-:W-:Y:S05]  /*3b90*/  BSYNC.RECONVERGENT B1 ;  /* 0x0000000000017941 */ /* 0x000fea0003800200 */
.L_x_453:
[----:B------:R-:W-:Y:S02]  /*3ba0*/  HFMA2 R17, -RZ, RZ, 0, 0 ;  /* 0x00000000ff117431 */ /* 0x000fe400000001ff */
[----:B------:R-:W-:-:S04]  /*3bb0*/  IMAD.MOV.U32 R16, RZ, RZ, R14 ;  /* 0x000000ffff107224 */ /* 0x000fc800078e000e */
[----:B0-----:R-:W-:Y:S05]  /*3bc0*/  RET.REL.NODEC R16 `(_Z22adaln_layernorm_kernelI6__halffEvPT_PKS1_S4_S4_S4_S4_iiif) ;  /* 0xffffffc4100c7950 */ /* 0x001fea0003c3ffff */
.L_x_464:
        /* <DEDUP_REMOVED lines=11> */
.L_x_476:


//--------------------- .nv.shared._Z21adaln_residual_kernelIffEvPT_PKS0_S3_S3_S3_S3_iiif --------------------------
	.section	.nv.shared._Z21adaln_residual_kernelIffEvPT_PKS0_S3_S3_S3_S3_iiif,"aw",@nobits
	.sectionflags	@""
	.align	16
.nv.shared._Z21adaln_residual_kernelIffEvPT_PKS0_S3_S3_S3_S3_iiif:
	.zero		1040


//--------------------- .nv.shared.reserved.0     --------------------------
	.section	.nv.shared.reserved.0,"aw",@nobits
	.weak		__nv_reservedSMEM_offset_0_alias
	.size		__nv_reservedSMEM_offset_0_alias, 0, 64
	.other		__nv_reservedSMEM_offset_0_alias,@"STO_CUDA_RESERVED_SHARED STV_DEFAULT"
__nv_reservedSMEM_offset_0_alias:
	.zero		0
	.zero		64


//--------------------- .nv.shared._Z21adaln_residual_kernelI13__nv_bfloat16fEvPT_PKS1_S4_S4_S4_S4_iiif --------------------------
	.section	.nv.shared._Z21adaln_residual_kernelI13__nv_bfloat16fEvPT_PKS1_S4_S4_S4_S4_iiif,"aw",@nobits
	.sectionflags	@""
	.align	16
.nv.shared._Z21adaln_residual_kernelI13__nv_bfloat16fEvPT_PKS1_S4_S4_S4_S4_iiif:
	.zero		1040


//--------------------- .nv.shared._Z21adaln_residual_kernelI6__halffEvPT_PKS1_S4_S4_S4_S4_iiif --------------------------
	.section	.nv.shared._Z21adaln_residual_kernelI6__halffEvPT_PKS1_S4_S4_S4_S4_iiif,"aw",@nobits
	.sectionflags	@""
	.align	16
.nv.shared._Z21adaln_residual_kernelI6__halffEvPT_PKS1_S4_S4_S4_S4_iiif:
	.zero		1040


//--------------------- .nv.shared._Z17adaln_zero_kernelIffEvPT_PKS0_S3_S3_S3_S3_iiif --------------------------
	.section	.nv.shared._Z17adaln_zero_kernelIffEvPT_PKS0_S3_S3_S3_S3_iiif,"aw",@nobits
	.sectionflags	@""
	.align	16
.nv.shared._Z17adaln_zero_kernelIffEvPT_PKS0_S3_S3_S3_S3_iiif:
	.zero		1040


//--------------------- .nv.shared._Z17adaln_zero_kernelI13__nv_bfloat16fEvPT_PKS1_S4_S4_S4_S4_iiif --------------------------
	.section	.nv.shared._Z17adaln_zero_kernelI13__nv_bfloat16fEvPT_PKS1_S4_S4_S4_S4_iiif,"aw",@nobits
	.sectionflags	@""
	.align	16
.nv.shared._Z17adaln_zero_kernelI13__nv_bfloat16fEvPT_PKS1_S4_S4_S4_S4_iiif:
	.zero		1040


//--------------------- .nv.shared._Z17adaln_zero_kernelI6__halffEvPT_PKS1_S4_S4_S4_S4_iiif --------------------------
	.section	.nv.shared._Z17adaln_zero_kernelI6__halffEvPT_PKS1_S4_S4_S4_S4_iiif,"aw",@nobits
	.sectionflags	@""
	.align	16
.nv.shared._Z17adaln_zero_kernelI6__halffEvPT_PKS1_S4_S4_S4_S4_iiif:
	.zero		1040


//--------------------- .nv.shared._Z20adaln_rmsnorm_kernelIffEvPT_PKS0_S3_S3_S3_iiif --------------------------
	.section	.nv.shared._Z20adaln_rmsnorm_kernelIffEvPT_PKS0_S3_S3_S3_iiif,"aw",@nobits
	.sectionflags	@""
	.align	16
.nv.shared._Z20adaln_rmsnorm_kernelIffEvPT_PKS0_S3_S3_S3_iiif:
	.zero		1040


//--------------------- .nv.shared._Z20adaln_rmsnorm_kernelI13__nv_bfloat16fEvPT_PKS1_S4_S4_S4_iiif --------------------------
	.section	.nv.shared._Z20adaln_rmsnorm_kernelI13__nv_bfloat16fEvPT_PKS1_S4_S4_S4_iiif,"aw",@nobits
	.sectionflags	@""
	.align	16
.nv.shared._Z20adaln_rmsnorm_kernelI13__nv_bfloat16fEvPT_PKS1_S4_S4_S4_iiif:
	.zero		1040


//--------------------- .nv.shared._Z20adaln_rmsnorm_kernelI6__halffEvPT_PKS1_S4_S4_S4_iiif --------------------------
	.section	.nv.shared._Z20adaln_rmsnorm_kernelI6__halffEvPT_PKS1_S4_S4_S4_iiif,"aw",@nobits
	.sectionflags	@""
	.align	16
.nv.shared._Z20adaln_rmsnorm_kernelI6__halffEvPT_PKS1_S4_S4_S4_iiif:
	.zero		1040


//--------------------- .nv.shared._Z22adaln_layernorm_kernelIffEvPT_PKS0_S3_S3_S3_S3_iiif --------------------------
	.section	.nv.shared._Z22adaln_layernorm_kernelIffEvPT_PKS0_S3_S3_S3_S3_iiif,"aw",@nobits
	.sectionflags	@""
	.align	16
.nv.shared._Z22adaln_layernorm_kernelIffEvPT_PKS0_S3_S3_S3_S3_iiif:
	.zero		1040


//--------------------- .nv.shared._Z22adaln_layernorm_kernelI13__nv_bfloat16fEvPT_PKS1_S4_S4_S4_S4_iiif --------------------------
	.section	.nv.shared._Z22adaln_layernorm_kernelI13__nv_bfloat16fEvPT_PKS1_S4_S4_S4_S4_iiif,"aw",@nobits
	.sectionflags	@""
	.align	16
.nv.shared._Z22adaln_layernorm_kernelI13__nv_bfloat16fEvPT_PKS1_S4_S4_S4_S4_iiif:
	.zero		1040


//--------------------- .nv.shared._Z22adaln_layernorm_kernelI6__halffEvPT_PKS1_S4_S4_S4_S4_iiif --------------------------
	.section	.nv.shared._Z22adaln_layernorm_kernelI6__halffEvPT_PKS1_S4_S4_S4_S4_iiif,"aw",@nobits
	.sectionflags	@""
	.align	16
.nv.shared._Z22adaln_layernorm_kernelI6__halffEvPT_PKS1_S4_S4_S4_S4_iiif:
	.zero		1040


//--------------------- .nv.constant0._Z21adaln_residual_kernelIffEvPT_PKS0_S3_S3_S3_S3_iiif --------------------------
	.section	.nv.constant0._Z21adaln_residual_kernelIffEvPT_PKS0_S3_S3_S3_S3_iiif,"a",@progbits
	.sectionflags	@""
	.align	4
.nv.constant0._Z21adaln_residual_kernelIffEvPT_PKS0_S3_S3_S3_S3_iiif:
	.zero		960


//--------------------- .nv.constant0._Z21adaln_residual_kernelI13__nv_bfloat16fEvPT_PKS1_S4_S4_S4_S4_iiif --------------------------
	.section	.nv.constant0._Z21adaln_residual_kernelI13__nv_bfloat16fEvPT_PKS1_S4_S4_S4_S4_iiif,"a",@progbits
	.sectionflags	@""
	.align	4
.nv.constant0._Z21adaln_residual_kernelI13__nv_bfloat16fEvPT_PKS1_S4_S4_S4_S4_iiif:
	.zero		960


//--------------------- .nv.constant0._Z21adaln_residual_kernelI6__halffEvPT_PKS1_S4_S4_S4_S4_iiif --------------------------
	.section	.nv.constant0._Z21adaln_residual_kernelI6__halffEvPT_PKS1_S4_S4_S4_S4_iiif,"a",@progbits
	.sectionflags	@""
	.align	4
.nv.constant0._Z21adaln_residual_kernelI6__halffEvPT_PKS1_S4_S4_S4_S4_iiif:
	.zero		960


//--------------------- .nv.constant0._Z17adaln_zero_kernelIffEvPT_PKS0_S3_S3_S3_S3_iiif --------------------------
	.section	.nv.constant0._Z17adaln_zero_kernelIffEvPT_PKS0_S3_S3_S3_S3_iiif,"a",@progbits
	.sectionflags	@""
	.align	4
.nv.constant0._Z17adaln_zero_kernelIffEvPT_PKS0_S3_S3_S3_S3_iiif:
	.zero		960


//--------------------- .nv.constant0._Z17adaln_zero_kernelI13__nv_bfloat16fEvPT_PKS1_S4_S4_S4_S4_iiif --------------------------
	.section	.nv.constant0._Z17adaln_zero_kernelI13__nv_bfloat16fEvPT_PKS1_S4_S4_S4_S4_iiif,"a",@progbits
	.sectionflags	@""
	.align	4
.nv.constant0._Z17adaln_zero_kernelI13__nv_bfloat16fEvPT_PKS1_S4_S4_S4_S4_iiif:
	.zero		960


//--------------------- .nv.constant0._Z17adaln_zero_kernelI6__halffEvPT_PKS1_S4_S4_S4_S4_iiif --------------------------
	.section	.nv.constant0._Z17adaln_zero_kernelI6__halffEvPT_PKS1_S4_S4_S4_S4_iiif,"a",@progbits
	.sectionflags	@""
	.align	4
.nv.constant0._Z17adaln_zero_kernelI6__halffEvPT_PKS1_S4_S4_S4_S4_iiif:
	.zero		960


//--------------------- .nv.constant0._Z20adaln_rmsnorm_kernelIffEvPT_PKS0_S3_S3_S3_iiif --------------------------
	.section	.nv.constant0._Z20adaln_rmsnorm_kernelIffEvPT_PKS0_S3_S3_S3_iiif,"a",@progbits
	.sectionflags	@""
	.align	4
.nv.constant0._Z20adaln_rmsnorm_kernelIffEvPT_PKS0_S3_S3_S3_iiif:
	.zero		952


//--------------------- .nv.constant0._Z20adaln_rmsnorm_kernelI13__nv_bfloat16fEvPT_PKS1_S4_S4_S4_iiif --------------------------
	.section	.nv.constant0._Z20adaln_rmsnorm_kernelI13__nv_bfloat16fEvPT_PKS1_S4_S4_S4_iiif,"a",@progbits
	.sectionflags	@""
	.align	4
.nv.constant0._Z20adaln_rmsnorm_kernelI13__nv_bfloat16fEvPT_PKS1_S4_S4_S4_iiif:
	.zero		952


//--------------------- .nv.constant0._Z20adaln_rmsnorm_kernelI6__halffEvPT_PKS1_S4_S4_S4_iiif --------------------------
	.section	.nv.constant0._Z20adaln_rmsnorm_kernelI6__halffEvPT_PKS1_S4_S4_S4_iiif,"a",@progbits
	.sectionflags	@""
	.align	4
.nv.constant0._Z20adaln_rmsnorm_kernelI6__halffEvPT_PKS1_S4_S4_S4_iiif:
	.zero		952


//--------------------- .nv.constant0._Z22adaln_layernorm_kernelIffEvPT_PKS0_S3_S3_S3_S3_iiif --------------------------
	.section	.nv.constant0._Z22adaln_layernorm_kernelIffEvPT_PKS0_S3_S3_S3_S3_iiif,"a",@progbits
	.sectionflags	@""
	.align	4
.nv.constant0._Z22adaln_layernorm_kernelIffEvPT_PKS0_S3_S3_S3_S3_iiif:
	.zero		960


//--------------------- .nv.constant0._Z22adaln_layernorm_kernelI13__nv_bfloat16fEvPT_PKS1_S4_S4_S4_S4_iiif --------------------------
	.section	.nv.constant0._Z22adaln_layernorm_kernelI13__nv_bfloat16fEvPT_PKS1_S4_S4_S4_S4_iiif,"a",@progbits
	.sectionflags	@""
	.align	4
.nv.constant0._Z22adaln_layernorm_kernelI13__nv_bfloat16fEvPT_PKS1_S4_S4_S4_S4_iiif:
	.zero		960


//--------------------- .nv.constant0._Z22adaln_layernorm_kernelI6__halffEvPT_PKS1_S4_S4_S4_S4_iiif --------------------------
	.section	.nv.constant0._Z22adaln_layernorm_kernelI6__halffEvPT_PKS1_S4_S4_S4_S4_iiif,"a",@progbits
	.sectionflags	@""
	.align	4
.nv.constant0._Z22adaln_layernorm_kernelI6__halffEvPT_PKS1_S4_S4_S4_S4_iiif:
	.zero		960


//--------------------- SYMBOLS --------------------------

	.type		.nv.reservedSmem.offset0,@object
	.size		.nv.reservedSmem.offset0,0x4
	.type		.nv.reservedSmem.cap,@object
	.size		.nv.reservedSmem.cap,0x4
